//
// Generated by NVIDIA NVVM Compiler
//
// Compiler Build ID: CL-36424714
// Cuda compilation tools, release 13.0, V13.0.88
// Based on NVVM 20.0.0
//

.version 9.0
.target sm_100
.address_size 64

	// .globl	_Z17conv3DBasicKernelPfS_S_iiii
.const .align 4 .b8 F_c[1372];
// _ZZ34conv3DTiledConstantMemFilterKernelPfS_iiiE3N_s has been demoted
// _ZZ41conv3DTiledCachingConstantMemFilterKernelPfS_iiiE3N_s has been demoted

.visible .entry _Z17conv3DBasicKernelPfS_S_iiii(
	.param .u64 .ptr .align 1 _Z17conv3DBasicKernelPfS_S_iiii_param_0,
	.param .u64 .ptr .align 1 _Z17conv3DBasicKernelPfS_S_iiii_param_1,
	.param .u64 .ptr .align 1 _Z17conv3DBasicKernelPfS_S_iiii_param_2,
	.param .u32 _Z17conv3DBasicKernelPfS_S_iiii_param_3,
	.param .u32 _Z17conv3DBasicKernelPfS_S_iiii_param_4,
	.param .u32 _Z17conv3DBasicKernelPfS_S_iiii_param_5,
	.param .u32 _Z17conv3DBasicKernelPfS_S_iiii_param_6
)
{
	.reg .pred 	%p<98>;
	.reg .b32 	%r<85>;
	.reg .b32 	%f<92>;
	.reg .b64 	%rd<41>;

	ld.param.u64 	%rd9, [_Z17conv3DBasicKernelPfS_S_iiii_param_0];
	ld.param.u64 	%rd10, [_Z17conv3DBasicKernelPfS_S_iiii_param_1];
	ld.param.u32 	%r28, [_Z17conv3DBasicKernelPfS_S_iiii_param_3];
	ld.param.u32 	%r29, [_Z17conv3DBasicKernelPfS_S_iiii_param_4];
	ld.param.u32 	%r32, [_Z17conv3DBasicKernelPfS_S_iiii_param_5];
	ld.param.u32 	%r31, [_Z17conv3DBasicKernelPfS_S_iiii_param_6];
	cvta.to.global.u64 	%rd1, %rd9;
	cvta.to.global.u64 	%rd2, %rd10;
	mov.u32 	%r33, %ctaid.z;
	mov.u32 	%r34, %ntid.z;
	mov.u32 	%r35, %tid.z;
	mad.lo.s32 	%r1, %r33, %r34, %r35;
	mov.u32 	%r36, %ctaid.y;
	mov.u32 	%r37, %ntid.y;
	mov.u32 	%r38, %tid.y;
	mad.lo.s32 	%r39, %r36, %r37, %r38;
	mov.u32 	%r40, %ctaid.x;
	mov.u32 	%r41, %ntid.x;
	mov.u32 	%r42, %tid.x;
	mad.lo.s32 	%r3, %r40, %r41, %r42;
	shl.b32 	%r4, %r28, 1;
	or.b32  	%r5, %r4, 1;
	setp.ge.s32 	%p3, %r1, %r31;
	setp.ge.s32 	%p4, %r39, %r32;
	or.pred  	%p5, %p3, %p4;
	setp.lt.s32 	%p6, %r3, 0;
	or.pred  	%p7, %p6, %p5;
	setp.ge.s32 	%p8, %r3, %r29;
	or.pred  	%p9, %p8, %p7;
	@%p9 bra 	$L__BB0_44;
	ld.param.u32 	%r76, [_Z17conv3DBasicKernelPfS_S_iiii_param_3];
	setp.lt.s32 	%p10, %r76, 0;
	mov.f32 	%f73, 0f00000000;
	@%p10 bra 	$L__BB0_43;
	ld.param.u32 	%r77, [_Z17conv3DBasicKernelPfS_S_iiii_param_3];
	sub.s32 	%r6, %r39, %r77;
	sub.s32 	%r7, %r3, %r77;
	max.s32 	%r8, %r4, 0;
	add.s32 	%r44, %r8, 1;
	and.b32  	%r9, %r44, 2147483640;
	mov.f32 	%f73, 0f00000000;
	mov.b32 	%r79, 0;
$L__BB0_3:
	ld.param.u32 	%r78, [_Z17conv3DBasicKernelPfS_S_iiii_param_3];
	sub.s32 	%r46, %r1, %r78;
	add.s32 	%r47, %r46, %r79;
	setp.gt.s32 	%p11, %r47, -1;
	setp.lt.s32 	%p12, %r47, %r31;
	and.pred  	%p1, %p11, %p12;
	mul.lo.s32 	%r11, %r47, %r32;
	mov.b32 	%r80, 0;
$L__BB0_4:
	setp.lt.s32 	%p13, %r4, 7;
	add.s32 	%r49, %r6, %r80;
	setp.gt.s32 	%p14, %r49, -1;
	setp.lt.s32 	%p15, %r49, %r32;
	and.pred  	%p16, %p14, %p15;
	and.pred  	%p2, %p1, %p16;
	mad.lo.s32 	%r50, %r79, %r5, %r80;
	mul.lo.s32 	%r13, %r50, %r5;
	add.s32 	%r51, %r49, %r11;
	mul.lo.s32 	%r14, %r51, %r29;
	mov.b32 	%r83, 0;
	@%p13 bra 	$L__BB0_23;
	mov.b32 	%r81, 0;
	cvt.u64.u32 	%rd14, %r13;
$L__BB0_6:
	.pragma "nounroll";
	add.s32 	%r16, %r7, %r81;
	setp.gt.s32 	%p17, %r16, -1;
	setp.lt.s32 	%p18, %r16, %r29;
	and.pred  	%p19, %p17, %p18;
	and.pred  	%p20, %p2, %p19;
	add.s32 	%r53, %r16, %r14;
	mul.wide.s32 	%rd11, %r53, 4;
	add.s64 	%rd3, %rd1, %rd11;
	not.pred 	%p21, %p20;
	@%p21 bra 	$L__BB0_8;
	add.s32 	%r54, %r81, %r13;
	mul.wide.u32 	%rd12, %r54, 4;
	add.s64 	%rd13, %rd2, %rd12;
	ld.global.f32 	%f40, [%rd13];
	ld.global.f32 	%f41, [%rd3];
	fma.rn.f32 	%f73, %f40, %f41, %f73;
$L__BB0_8:
	add.s32 	%r55, %r16, 1;
	setp.gt.s32 	%p22, %r55, -1;
	setp.lt.s32 	%p23, %r55, %r29;
	and.pred  	%p24, %p22, %p23;
	and.pred  	%p25, %p2, %p24;
	cvt.u64.u32 	%rd15, %r81;
	add.s64 	%rd16, %rd15, %rd14;
	shl.b64 	%rd17, %rd16, 2;
	add.s64 	%rd4, %rd2, %rd17;
	not.pred 	%p26, %p25;
	@%p26 bra 	$L__BB0_10;
	ld.global.f32 	%f42, [%rd4+4];
	ld.global.f32 	%f43, [%rd3+4];
	fma.rn.f32 	%f73, %f42, %f43, %f73;
$L__BB0_10:
	add.s32 	%r56, %r16, 2;
	setp.gt.s32 	%p27, %r56, -1;
	setp.lt.s32 	%p28, %r56, %r29;
	and.pred  	%p29, %p27, %p28;
	and.pred  	%p30, %p2, %p29;
	not.pred 	%p31, %p30;
	@%p31 bra 	$L__BB0_12;
	ld.global.f32 	%f44, [%rd4+8];
	ld.global.f32 	%f45, [%rd3+8];
	fma.rn.f32 	%f73, %f44, %f45, %f73;
$L__BB0_12:
	add.s32 	%r57, %r16, 3;
	setp.gt.s32 	%p32, %r57, -1;
	setp.lt.s32 	%p33, %r57, %r29;
	and.pred  	%p34, %p32, %p33;
	and.pred  	%p35, %p2, %p34;
	not.pred 	%p36, %p35;
	@%p36 bra 	$L__BB0_14;
	ld.global.f32 	%f46, [%rd4+12];
	ld.global.f32 	%f47, [%rd3+12];
	fma.rn.f32 	%f73, %f46, %f47, %f73;
$L__BB0_14:
	add.s32 	%r58, %r16, 4;
	setp.gt.s32 	%p37, %r58, -1;
	setp.lt.s32 	%p38, %r58, %r29;
	and.pred  	%p39, %p37, %p38;
	and.pred  	%p40, %p2, %p39;
	not.pred 	%p41, %p40;
	@%p41 bra 	$L__BB0_16;
	ld.global.f32 	%f48, [%rd4+16];
	ld.global.f32 	%f49, [%rd3+16];
	fma.rn.f32 	%f73, %f48, %f49, %f73;
$L__BB0_16:
	add.s32 	%r59, %r16, 5;
	setp.gt.s32 	%p42, %r59, -1;
	setp.lt.s32 	%p43, %r59, %r29;
	and.pred  	%p44, %p42, %p43;
	and.pred  	%p45, %p2, %p44;
	not.pred 	%p46, %p45;
	@%p46 bra 	$L__BB0_18;
	ld.global.f32 	%f50, [%rd4+20];
	ld.global.f32 	%f51, [%rd3+20];
	fma.rn.f32 	%f73, %f50, %f51, %f73;
$L__BB0_18:
	add.s32 	%r60, %r16, 6;
	setp.gt.s32 	%p47, %r60, -1;
	setp.lt.s32 	%p48, %r60, %r29;
	and.pred  	%p49, %p47, %p48;
	and.pred  	%p50, %p2, %p49;
	not.pred 	%p51, %p50;
	@%p51 bra 	$L__BB0_20;
	ld.global.f32 	%f52, [%rd4+24];
	ld.global.f32 	%f53, [%rd3+24];
	fma.rn.f32 	%f73, %f52, %f53, %f73;
$L__BB0_20:
	add.s32 	%r61, %r16, 7;
	setp.gt.s32 	%p52, %r61, -1;
	setp.lt.s32 	%p53, %r61, %r29;
	and.pred  	%p54, %p52, %p53;
	and.pred  	%p55, %p2, %p54;
	not.pred 	%p56, %p55;
	@%p56 bra 	$L__BB0_22;
	ld.global.f32 	%f54, [%rd4+28];
	ld.global.f32 	%f55, [%rd3+28];
	fma.rn.f32 	%f73, %f54, %f55, %f73;
$L__BB0_22:
	add.s32 	%r81, %r81, 8;
	setp.ne.s32 	%p57, %r81, %r9;
	mov.u32 	%r83, %r9;
	@%p57 bra 	$L__BB0_6;
$L__BB0_23:
	and.b32  	%r62, %r8, 6;
	setp.lt.u32 	%p58, %r62, 3;
	@%p58 bra 	$L__BB0_33;
	add.s32 	%r19, %r7, %r83;
	setp.gt.s32 	%p59, %r19, -1;
	setp.lt.s32 	%p60, %r19, %r29;
	and.pred  	%p61, %p59, %p60;
	and.pred  	%p63, %p2, %p61;
	add.s32 	%r63, %r19, %r14;
	mul.wide.s32 	%rd18, %r63, 4;
	add.s64 	%rd5, %rd1, %rd18;
	not.pred 	%p64, %p63;
	@%p64 bra 	$L__BB0_26;
	add.s32 	%r64, %r83, %r13;
	mul.wide.s32 	%rd19, %r64, 4;
	add.s64 	%rd20, %rd2, %rd19;
	ld.global.f32 	%f56, [%rd20];
	ld.global.f32 	%f57, [%rd5];
	fma.rn.f32 	%f73, %f56, %f57, %f73;
$L__BB0_26:
	add.s32 	%r65, %r19, 1;
	setp.gt.s32 	%p65, %r65, -1;
	setp.lt.s32 	%p66, %r65, %r29;
	and.pred  	%p67, %p65, %p66;
	and.pred  	%p68, %p2, %p67;
	cvt.s64.s32 	%rd21, %r13;
	cvt.u64.u32 	%rd22, %r83;
	add.s64 	%rd23, %rd22, %rd21;
	shl.b64 	%rd24, %rd23, 2;
	add.s64 	%rd6, %rd2, %rd24;
	not.pred 	%p69, %p68;
	@%p69 bra 	$L__BB0_28;
	ld.global.f32 	%f58, [%rd6+4];
	ld.global.f32 	%f59, [%rd5+4];
	fma.rn.f32 	%f73, %f58, %f59, %f73;
$L__BB0_28:
	add.s32 	%r66, %r19, 2;
	setp.gt.s32 	%p70, %r66, -1;
	setp.lt.s32 	%p71, %r66, %r29;
	and.pred  	%p72, %p70, %p71;
	and.pred  	%p73, %p2, %p72;
	not.pred 	%p74, %p73;
	@%p74 bra 	$L__BB0_30;
	ld.global.f32 	%f60, [%rd6+8];
	ld.global.f32 	%f61, [%rd5+8];
	fma.rn.f32 	%f73, %f60, %f61, %f73;
$L__BB0_30:
	add.s32 	%r67, %r19, 3;
	setp.gt.s32 	%p75, %r67, -1;
	setp.lt.s32 	%p76, %r67, %r29;
	and.pred  	%p77, %p75, %p76;
	and.pred  	%p78, %p2, %p77;
	not.pred 	%p79, %p78;
	@%p79 bra 	$L__BB0_32;
	ld.global.f32 	%f62, [%rd6+12];
	ld.global.f32 	%f63, [%rd5+12];
	fma.rn.f32 	%f73, %f62, %f63, %f73;
$L__BB0_32:
	add.s32 	%r83, %r83, 4;
$L__BB0_33:
	and.b32  	%r68, %r8, 2;
	setp.eq.s32 	%p80, %r68, 0;
	@%p80 bra 	$L__BB0_39;
	add.s32 	%r22, %r7, %r83;
	setp.gt.s32 	%p81, %r22, -1;
	setp.lt.s32 	%p82, %r22, %r29;
	and.pred  	%p83, %p81, %p82;
	and.pred  	%p84, %p2, %p83;
	add.s32 	%r69, %r22, %r14;
	mul.wide.s32 	%rd25, %r69, 4;
	add.s64 	%rd7, %rd1, %rd25;
	not.pred 	%p85, %p84;
	@%p85 bra 	$L__BB0_36;
	add.s32 	%r70, %r83, %r13;
	mul.wide.s32 	%rd26, %r70, 4;
	add.s64 	%rd27, %rd2, %rd26;
	ld.global.f32 	%f64, [%rd27];
	ld.global.f32 	%f65, [%rd7];
	fma.rn.f32 	%f73, %f64, %f65, %f73;
$L__BB0_36:
	add.s32 	%r71, %r22, 1;
	setp.gt.s32 	%p86, %r71, -1;
	setp.lt.s32 	%p87, %r71, %r29;
	and.pred  	%p88, %p86, %p87;
	and.pred  	%p89, %p2, %p88;
	not.pred 	%p90, %p89;
	@%p90 bra 	$L__BB0_38;
	cvt.s64.s32 	%rd28, %r13;
	cvt.s64.s32 	%rd29, %r83;
	add.s64 	%rd30, %rd29, %rd28;
	shl.b64 	%rd31, %rd30, 2;
	add.s64 	%rd32, %rd2, %rd31;
	ld.global.f32 	%f66, [%rd32+4];
	ld.global.f32 	%f67, [%rd7+4];
	fma.rn.f32 	%f73, %f66, %f67, %f73;
$L__BB0_38:
	add.s32 	%r83, %r83, 2;
$L__BB0_39:
	add.s32 	%r25, %r7, %r83;
	setp.gt.s32 	%p91, %r25, -1;
	setp.lt.s32 	%p92, %r25, %r29;
	and.pred  	%p93, %p91, %p92;
	and.pred  	%p94, %p2, %p93;
	not.pred 	%p95, %p94;
	@%p95 bra 	$L__BB0_41;
	add.s32 	%r72, %r83, %r13;
	mul.wide.s32 	%rd33, %r72, 4;
	add.s64 	%rd34, %rd2, %rd33;
	ld.global.f32 	%f68, [%rd34];
	add.s32 	%r73, %r25, %r14;
	mul.wide.s32 	%rd35, %r73, 4;
	add.s64 	%rd36, %rd1, %rd35;
	ld.global.f32 	%f69, [%rd36];
	fma.rn.f32 	%f73, %f68, %f69, %f73;
$L__BB0_41:
	add.s32 	%r26, %r80, 1;
	setp.ne.s32 	%p96, %r80, %r8;
	mov.u32 	%r80, %r26;
	@%p96 bra 	$L__BB0_4;
	add.s32 	%r27, %r79, 1;
	setp.ne.s32 	%p97, %r79, %r8;
	mov.u32 	%r79, %r27;
	@%p97 bra 	$L__BB0_3;
$L__BB0_43:
	ld.param.u64 	%rd40, [_Z17conv3DBasicKernelPfS_S_iiii_param_2];
	mad.lo.s32 	%r74, %r32, %r1, %r39;
	mad.lo.s32 	%r75, %r74, %r29, %r3;
	cvta.to.global.u64 	%rd37, %rd40;
	mul.wide.s32 	%rd38, %r75, 4;
	add.s64 	%rd39, %rd37, %rd38;
	st.global.f32 	[%rd39], %f73;
$L__BB0_44:
	ret;

}
	// .globl	_Z29conv3DConstantMemFilterKernelPfS_iii
.visible .entry _Z29conv3DConstantMemFilterKernelPfS_iii(
	.param .u64 .ptr .align 1 _Z29conv3DConstantMemFilterKernelPfS_iii_param_0,
	.param .u64 .ptr .align 1 _Z29conv3DConstantMemFilterKernelPfS_iii_param_1,
	.param .u32 _Z29conv3DConstantMemFilterKernelPfS_iii_param_2,
	.param .u32 _Z29conv3DConstantMemFilterKernelPfS_iii_param_3,
	.param .u32 _Z29conv3DConstantMemFilterKernelPfS_iii_param_4
)
{
	.reg .pred 	%p<42>;
	.reg .b32 	%r<41>;
	.reg .b32 	%f<41>;
	.reg .b64 	%rd<19>;

	ld.param.u64 	%rd6, [_Z29conv3DConstantMemFilterKernelPfS_iii_param_0];
	ld.param.u64 	%rd5, [_Z29conv3DConstantMemFilterKernelPfS_iii_param_1];
	ld.param.u32 	%r14, [_Z29conv3DConstantMemFilterKernelPfS_iii_param_2];
	ld.param.u32 	%r17, [_Z29conv3DConstantMemFilterKernelPfS_iii_param_3];
	ld.param.u32 	%r16, [_Z29conv3DConstantMemFilterKernelPfS_iii_param_4];
	cvta.to.global.u64 	%rd1, %rd6;
	mov.u32 	%r18, %ctaid.z;
	mov.u32 	%r19, %ntid.z;
	mov.u32 	%r20, %tid.z;
	mad.lo.s32 	%r1, %r18, %r19, %r20;
	mov.u32 	%r21, %ctaid.y;
	mov.u32 	%r22, %ntid.y;
	mov.u32 	%r23, %tid.y;
	mad.lo.s32 	%r24, %r21, %r22, %r23;
	mov.u32 	%r25, %ctaid.x;
	mov.u32 	%r26, %ntid.x;
	mov.u32 	%r27, %tid.x;
	mad.lo.s32 	%r3, %r25, %r26, %r27;
	setp.ge.s32 	%p5, %r1, %r16;
	setp.ge.s32 	%p6, %r24, %r17;
	or.pred  	%p7, %p5, %p6;
	setp.lt.s32 	%p8, %r3, 0;
	or.pred  	%p9, %p8, %p7;
	setp.ge.s32 	%p10, %r3, %r14;
	or.pred  	%p11, %p10, %p9;
	@%p11 bra 	$L__BB1_20;
	add.s32 	%r4, %r3, -3;
	add.s32 	%r5, %r3, -2;
	add.s32 	%r29, %r3, 1;
	setp.lt.s32 	%p1, %r29, %r14;
	add.s32 	%r6, %r3, 2;
	add.s32 	%r7, %r3, 3;
	mov.f32 	%f34, 0f00000000;
	mov.b32 	%r39, 0;
	mov.u64 	%rd8, F_c;
	cvt.u64.u32 	%rd11, %r3;
$L__BB1_2:
	add.s32 	%r31, %r39, %r1;
	add.s32 	%r32, %r31, -3;
	setp.gt.u32 	%p12, %r31, 2;
	setp.lt.s32 	%p13, %r32, %r16;
	and.pred  	%p2, %p12, %p13;
	mul.wide.u32 	%rd7, %r39, 196;
	add.s64 	%rd2, %rd8, %rd7;
	mul.lo.s32 	%r9, %r32, %r17;
	mov.b32 	%r40, 0;
$L__BB1_3:
	setp.ge.s32 	%p14, %r4, %r14;
	setp.lt.u32 	%p15, %r3, 3;
	add.s32 	%r33, %r40, %r24;
	add.s32 	%r34, %r33, -3;
	setp.gt.u32 	%p16, %r33, 2;
	and.pred  	%p17, %p2, %p16;
	setp.lt.s32 	%p18, %r34, %r17;
	and.pred  	%p3, %p17, %p18;
	not.pred 	%p19, %p3;
	mul.wide.u32 	%rd9, %r40, 28;
	add.s64 	%rd3, %rd2, %rd9;
	add.s32 	%r35, %r34, %r9;
	mul.lo.s32 	%r11, %r35, %r14;
	or.pred  	%p20, %p19, %p15;
	cvt.s64.s32 	%rd10, %r11;
	add.s64 	%rd12, %rd11, %rd10;
	shl.b64 	%rd13, %rd12, 2;
	add.s64 	%rd4, %rd1, %rd13;
	or.pred  	%p21, %p20, %p14;
	@%p21 bra 	$L__BB1_5;
	ld.const.f32 	%f18, [%rd3];
	ld.global.f32 	%f19, [%rd4+-12];
	fma.rn.f32 	%f34, %f18, %f19, %f34;
$L__BB1_5:
	setp.ge.s32 	%p22, %r5, %r14;
	setp.lt.u32 	%p23, %r3, 2;
	or.pred  	%p25, %p19, %p23;
	or.pred  	%p26, %p25, %p22;
	@%p26 bra 	$L__BB1_7;
	ld.const.f32 	%f20, [%rd3+4];
	ld.global.f32 	%f21, [%rd4+-8];
	fma.rn.f32 	%f34, %f20, %f21, %f34;
$L__BB1_7:
	setp.eq.s32 	%p27, %r3, 0;
	or.pred  	%p29, %p27, %p19;
	@%p29 bra 	$L__BB1_9;
	ld.const.f32 	%f22, [%rd3+8];
	ld.global.f32 	%f23, [%rd4+-4];
	fma.rn.f32 	%f34, %f22, %f23, %f34;
$L__BB1_9:
	mov.pred 	%p41, 0;
	@%p19 bra 	$L__BB1_11;
	ld.const.f32 	%f24, [%rd3+12];
	add.s32 	%r36, %r3, %r11;
	mul.wide.s32 	%rd14, %r36, 4;
	add.s64 	%rd15, %rd1, %rd14;
	ld.global.f32 	%f25, [%rd15];
	fma.rn.f32 	%f34, %f24, %f25, %f34;
	mov.pred 	%p41, %p1;
$L__BB1_11:
	not.pred 	%p32, %p41;
	@%p32 bra 	$L__BB1_13;
	ld.const.f32 	%f26, [%rd3+16];
	ld.global.f32 	%f27, [%rd4+4];
	fma.rn.f32 	%f34, %f26, %f27, %f34;
$L__BB1_13:
	setp.ge.s32 	%p33, %r6, %r14;
	or.pred  	%p35, %p19, %p33;
	@%p35 bra 	$L__BB1_15;
	ld.const.f32 	%f28, [%rd3+20];
	ld.global.f32 	%f29, [%rd4+8];
	fma.rn.f32 	%f34, %f28, %f29, %f34;
$L__BB1_15:
	setp.ge.s32 	%p36, %r7, %r14;
	or.pred  	%p38, %p19, %p36;
	@%p38 bra 	$L__BB1_17;
	ld.const.f32 	%f30, [%rd3+24];
	ld.global.f32 	%f31, [%rd4+12];
	fma.rn.f32 	%f34, %f30, %f31, %f34;
$L__BB1_17:
	add.s32 	%r40, %r40, 1;
	setp.ne.s32 	%p39, %r40, 7;
	@%p39 bra 	$L__BB1_3;
	add.s32 	%r39, %r39, 1;
	setp.ne.s32 	%p40, %r39, 7;
	@%p40 bra 	$L__BB1_2;
	mad.lo.s32 	%r37, %r17, %r1, %r24;
	mad.lo.s32 	%r38, %r37, %r14, %r3;
	cvta.to.global.u64 	%rd16, %rd5;
	mul.wide.s32 	%rd17, %r38, 4;
	add.s64 	%rd18, %rd16, %rd17;
	st.global.f32 	[%rd18], %f34;
$L__BB1_20:
	ret;

}
	// .globl	_Z34conv3DTiledConstantMemFilterKernelPfS_iii
.visible .entry _Z34conv3DTiledConstantMemFilterKernelPfS_iii(
	.param .u64 .ptr .align 1 _Z34conv3DTiledConstantMemFilterKernelPfS_iii_param_0,
	.param .u64 .ptr .align 1 _Z34conv3DTiledConstantMemFilterKernelPfS_iii_param_1,
	.param .u32 _Z34conv3DTiledConstantMemFilterKernelPfS_iii_param_2,
	.param .u32 _Z34conv3DTiledConstantMemFilterKernelPfS_iii_param_3,
	.param .u32 _Z34conv3DTiledConstantMemFilterKernelPfS_iii_param_4
)
{
	.reg .pred 	%p<15>;
	.reg .b32 	%r<62>;
	.reg .b32 	%f<152>;
	.reg .b64 	%rd<20>;
	// demoted variable
	.shared .align 4 .b8 _ZZ34conv3DTiledConstantMemFilterKernelPfS_iiiE3N_s[4000];
	ld.param.u64 	%rd3, [_Z34conv3DTiledConstantMemFilterKernelPfS_iii_param_0];
	ld.param.u64 	%rd4, [_Z34conv3DTiledConstantMemFilterKernelPfS_iii_param_1];
	ld.param.u32 	%r14, [_Z34conv3DTiledConstantMemFilterKernelPfS_iii_param_2];
	ld.param.u32 	%r15, [_Z34conv3DTiledConstantMemFilterKernelPfS_iii_param_3];
	ld.param.u32 	%r16, [_Z34conv3DTiledConstantMemFilterKernelPfS_iii_param_4];
	mov.u32 	%r18, %ctaid.z;
	shl.b32 	%r19, %r18, 2;
	mov.u32 	%r1, %tid.z;
	add.s32 	%r20, %r19, %r1;
	add.s32 	%r2, %r20, -3;
	mov.u32 	%r22, %ctaid.y;
	shl.b32 	%r23, %r22, 2;
	mov.u32 	%r3, %tid.y;
	add.s32 	%r24, %r23, %r3;
	add.s32 	%r4, %r24, -3;
	mov.u32 	%r26, %ctaid.x;
	shl.b32 	%r27, %r26, 2;
	mov.u32 	%r5, %tid.x;
	add.s32 	%r28, %r27, %r5;
	add.s32 	%r29, %r28, -3;
	setp.lt.s32 	%p2, %r2, %r16;
	min.u32 	%r30, %r20, %r24;
	setp.gt.u32 	%p3, %r30, 2;
	setp.lt.s32 	%p4, %r4, %r15;
	and.pred  	%p5, %p2, %p4;
	and.pred  	%p6, %p5, %p3;
	setp.gt.u32 	%p7, %r28, 2;
	and.pred  	%p8, %p6, %p7;
	setp.lt.s32 	%p9, %r29, %r14;
	and.pred  	%p1, %p8, %p9;
	not.pred 	%p10, %p1;
	@%p10 bra 	$L__BB2_2;
	cvta.to.global.u64 	%rd5, %rd3;
	mad.lo.s32 	%r37, %r15, %r2, %r4;
	mul.lo.s32 	%r38, %r37, %r14;
	cvt.s64.s32 	%rd6, %r38;
	cvt.u64.u32 	%rd7, %r28;
	add.s64 	%rd8, %rd6, %rd7;
	shl.b64 	%rd9, %rd8, 2;
	add.s64 	%rd10, %rd5, %rd9;
	ld.global.f32 	%f3, [%rd10+-12];
	mov.u32 	%r39, _ZZ34conv3DTiledConstantMemFilterKernelPfS_iiiE3N_s;
	mad.lo.s32 	%r40, %r1, 400, %r39;
	mad.lo.s32 	%r41, %r3, 40, %r40;
	shl.b32 	%r42, %r5, 2;
	add.s32 	%r43, %r41, %r42;
	st.shared.f32 	[%r43], %f3;
	bra.uni 	$L__BB2_3;
$L__BB2_2:
	mov.u32 	%r31, _ZZ34conv3DTiledConstantMemFilterKernelPfS_iiiE3N_s;
	mad.lo.s32 	%r32, %r1, 400, %r31;
	mad.lo.s32 	%r33, %r3, 40, %r32;
	shl.b32 	%r34, %r5, 2;
	add.s32 	%r35, %r33, %r34;
	mov.b32 	%r36, 0;
	st.shared.u32 	[%r35], %r36;
$L__BB2_3:
	bar.sync 	0;
	add.s32 	%r44, %r1, -3;
	add.s32 	%r46, %r3, -3;
	add.s32 	%r48, %r5, -3;
	max.u32 	%r49, %r44, %r46;
	max.u32 	%r50, %r49, %r48;
	setp.gt.u32 	%p11, %r50, 3;
	or.pred  	%p13, %p11, %p10;
	@%p13 bra 	$L__BB2_7;
	mul.lo.s32 	%r52, %r3, 40;
	mad.lo.s32 	%r53, %r1, 400, %r52;
	shl.b32 	%r54, %r5, 2;
	add.s32 	%r55, %r53, %r54;
	mov.u32 	%r56, _ZZ34conv3DTiledConstantMemFilterKernelPfS_iiiE3N_s;
	add.s32 	%r57, %r55, %r56;
	add.s32 	%r60, %r57, -1332;
	mov.u64 	%rd12, F_c;
	add.s64 	%rd19, %rd12, 96;
	mov.f32 	%f151, 0f00000000;
	mov.b32 	%r61, 0;
$L__BB2_5:
	ld.const.f32 	%f5, [%rd19+-96];
	ld.shared.f32 	%f6, [%r60];
	fma.rn.f32 	%f7, %f5, %f6, %f151;
	ld.const.f32 	%f8, [%rd19+-92];
	ld.shared.f32 	%f9, [%r60+4];
	fma.rn.f32 	%f10, %f8, %f9, %f7;
	ld.const.f32 	%f11, [%rd19+-88];
	ld.shared.f32 	%f12, [%r60+8];
	fma.rn.f32 	%f13, %f11, %f12, %f10;
	ld.const.f32 	%f14, [%rd19+-84];
	ld.shared.f32 	%f15, [%r60+12];
	fma.rn.f32 	%f16, %f14, %f15, %f13;
	ld.const.f32 	%f17, [%rd19+-80];
	ld.shared.f32 	%f18, [%r60+16];
	fma.rn.f32 	%f19, %f17, %f18, %f16;
	ld.const.f32 	%f20, [%rd19+-76];
	ld.shared.f32 	%f21, [%r60+20];
	fma.rn.f32 	%f22, %f20, %f21, %f19;
	ld.const.f32 	%f23, [%rd19+-72];
	ld.shared.f32 	%f24, [%r60+24];
	fma.rn.f32 	%f25, %f23, %f24, %f22;
	ld.const.f32 	%f26, [%rd19+-68];
	ld.shared.f32 	%f27, [%r60+40];
	fma.rn.f32 	%f28, %f26, %f27, %f25;
	ld.const.f32 	%f29, [%rd19+-64];
	ld.shared.f32 	%f30, [%r60+44];
	fma.rn.f32 	%f31, %f29, %f30, %f28;
	ld.const.f32 	%f32, [%rd19+-60];
	ld.shared.f32 	%f33, [%r60+48];
	fma.rn.f32 	%f34, %f32, %f33, %f31;
	ld.const.f32 	%f35, [%rd19+-56];
	ld.shared.f32 	%f36, [%r60+52];
	fma.rn.f32 	%f37, %f35, %f36, %f34;
	ld.const.f32 	%f38, [%rd19+-52];
	ld.shared.f32 	%f39, [%r60+56];
	fma.rn.f32 	%f40, %f38, %f39, %f37;
	ld.const.f32 	%f41, [%rd19+-48];
	ld.shared.f32 	%f42, [%r60+60];
	fma.rn.f32 	%f43, %f41, %f42, %f40;
	ld.const.f32 	%f44, [%rd19+-44];
	ld.shared.f32 	%f45, [%r60+64];
	fma.rn.f32 	%f46, %f44, %f45, %f43;
	ld.const.f32 	%f47, [%rd19+-40];
	ld.shared.f32 	%f48, [%r60+80];
	fma.rn.f32 	%f49, %f47, %f48, %f46;
	ld.const.f32 	%f50, [%rd19+-36];
	ld.shared.f32 	%f51, [%r60+84];
	fma.rn.f32 	%f52, %f50, %f51, %f49;
	ld.const.f32 	%f53, [%rd19+-32];
	ld.shared.f32 	%f54, [%r60+88];
	fma.rn.f32 	%f55, %f53, %f54, %f52;
	ld.const.f32 	%f56, [%rd19+-28];
	ld.shared.f32 	%f57, [%r60+92];
	fma.rn.f32 	%f58, %f56, %f57, %f55;
	ld.const.f32 	%f59, [%rd19+-24];
	ld.shared.f32 	%f60, [%r60+96];
	fma.rn.f32 	%f61, %f59, %f60, %f58;
	ld.const.f32 	%f62, [%rd19+-20];
	ld.shared.f32 	%f63, [%r60+100];
	fma.rn.f32 	%f64, %f62, %f63, %f61;
	ld.const.f32 	%f65, [%rd19+-16];
	ld.shared.f32 	%f66, [%r60+104];
	fma.rn.f32 	%f67, %f65, %f66, %f64;
	ld.const.f32 	%f68, [%rd19+-12];
	ld.shared.f32 	%f69, [%r60+120];
	fma.rn.f32 	%f70, %f68, %f69, %f67;
	ld.const.f32 	%f71, [%rd19+-8];
	ld.shared.f32 	%f72, [%r60+124];
	fma.rn.f32 	%f73, %f71, %f72, %f70;
	ld.const.f32 	%f74, [%rd19+-4];
	ld.shared.f32 	%f75, [%r60+128];
	fma.rn.f32 	%f76, %f74, %f75, %f73;
	ld.const.f32 	%f77, [%rd19];
	ld.shared.f32 	%f78, [%r60+132];
	fma.rn.f32 	%f79, %f77, %f78, %f76;
	ld.const.f32 	%f80, [%rd19+4];
	ld.shared.f32 	%f81, [%r60+136];
	fma.rn.f32 	%f82, %f80, %f81, %f79;
	ld.const.f32 	%f83, [%rd19+8];
	ld.shared.f32 	%f84, [%r60+140];
	fma.rn.f32 	%f85, %f83, %f84, %f82;
	ld.const.f32 	%f86, [%rd19+12];
	ld.shared.f32 	%f87, [%r60+144];
	fma.rn.f32 	%f88, %f86, %f87, %f85;
	ld.const.f32 	%f89, [%rd19+16];
	ld.shared.f32 	%f90, [%r60+160];
	fma.rn.f32 	%f91, %f89, %f90, %f88;
	ld.const.f32 	%f92, [%rd19+20];
	ld.shared.f32 	%f93, [%r60+164];
	fma.rn.f32 	%f94, %f92, %f93, %f91;
	ld.const.f32 	%f95, [%rd19+24];
	ld.shared.f32 	%f96, [%r60+168];
	fma.rn.f32 	%f97, %f95, %f96, %f94;
	ld.const.f32 	%f98, [%rd19+28];
	ld.shared.f32 	%f99, [%r60+172];
	fma.rn.f32 	%f100, %f98, %f99, %f97;
	ld.const.f32 	%f101, [%rd19+32];
	ld.shared.f32 	%f102, [%r60+176];
	fma.rn.f32 	%f103, %f101, %f102, %f100;
	ld.const.f32 	%f104, [%rd19+36];
	ld.shared.f32 	%f105, [%r60+180];
	fma.rn.f32 	%f106, %f104, %f105, %f103;
	ld.const.f32 	%f107, [%rd19+40];
	ld.shared.f32 	%f108, [%r60+184];
	fma.rn.f32 	%f109, %f107, %f108, %f106;
	ld.const.f32 	%f110, [%rd19+44];
	ld.shared.f32 	%f111, [%r60+200];
	fma.rn.f32 	%f112, %f110, %f111, %f109;
	ld.const.f32 	%f113, [%rd19+48];
	ld.shared.f32 	%f114, [%r60+204];
	fma.rn.f32 	%f115, %f113, %f114, %f112;
	ld.const.f32 	%f116, [%rd19+52];
	ld.shared.f32 	%f117, [%r60+208];
	fma.rn.f32 	%f118, %f116, %f117, %f115;
	ld.const.f32 	%f119, [%rd19+56];
	ld.shared.f32 	%f120, [%r60+212];
	fma.rn.f32 	%f121, %f119, %f120, %f118;
	ld.const.f32 	%f122, [%rd19+60];
	ld.shared.f32 	%f123, [%r60+216];
	fma.rn.f32 	%f124, %f122, %f123, %f121;
	ld.const.f32 	%f125, [%rd19+64];
	ld.shared.f32 	%f126, [%r60+220];
	fma.rn.f32 	%f127, %f125, %f126, %f124;
	ld.const.f32 	%f128, [%rd19+68];
	ld.shared.f32 	%f129, [%r60+224];
	fma.rn.f32 	%f130, %f128, %f129, %f127;
	ld.const.f32 	%f131, [%rd19+72];
	ld.shared.f32 	%f132, [%r60+240];
	fma.rn.f32 	%f133, %f131, %f132, %f130;
	ld.const.f32 	%f134, [%rd19+76];
	ld.shared.f32 	%f135, [%r60+244];
	fma.rn.f32 	%f136, %f134, %f135, %f133;
	ld.const.f32 	%f137, [%rd19+80];
	ld.shared.f32 	%f138, [%r60+248];
	fma.rn.f32 	%f139, %f137, %f138, %f136;
	ld.const.f32 	%f140, [%rd19+84];
	ld.shared.f32 	%f141, [%r60+252];
	fma.rn.f32 	%f142, %f140, %f141, %f139;
	ld.const.f32 	%f143, [%rd19+88];
	ld.shared.f32 	%f144, [%r60+256];
	fma.rn.f32 	%f145, %f143, %f144, %f142;
	ld.const.f32 	%f146, [%rd19+92];
	ld.shared.f32 	%f147, [%r60+260];
	fma.rn.f32 	%f148, %f146, %f147, %f145;
	ld.const.f32 	%f149, [%rd19+96];
	ld.shared.f32 	%f150, [%r60+264];
	fma.rn.f32 	%f151, %f149, %f150, %f148;
	add.s32 	%r61, %r61, 1;
	add.s64 	%rd19, %rd19, 196;
	add.s32 	%r60, %r60, 400;
	setp.ne.s32 	%p14, %r61, 7;
	@%p14 bra 	$L__BB2_5;
	mad.lo.s32 	%r58, %r15, %r2, %r4;
	mul.lo.s32 	%r59, %r58, %r14;
	cvt.s64.s32 	%rd13, %r59;
	cvt.u64.u32 	%rd14, %r28;
	add.s64 	%rd15, %rd13, %rd14;
	cvta.to.global.u64 	%rd16, %rd4;
	shl.b64 	%rd17, %rd15, 2;
	add.s64 	%rd18, %rd16, %rd17;
	st.global.f32 	[%rd18+-12], %f151;
$L__BB2_7:
	ret;

}
	// .globl	_Z41conv3DTiledCachingConstantMemFilterKernelPfS_iii
.visible .entry _Z41conv3DTiledCachingConstantMemFilterKernelPfS_iii(
	.param .u64 .ptr .align 1 _Z41conv3DTiledCachingConstantMemFilterKernelPfS_iii_param_0,
	.param .u64 .ptr .align 1 _Z41conv3DTiledCachingConstantMemFilterKernelPfS_iii_param_1,
	.param .u32 _Z41conv3DTiledCachingConstantMemFilterKernelPfS_iii_param_2,
	.param .u32 _Z41conv3DTiledCachingConstantMemFilterKernelPfS_iii_param_3,
	.param .u32 _Z41conv3DTiledCachingConstantMemFilterKernelPfS_iii_param_4
)
{
	.reg .pred 	%p<61>;
	.reg .b32 	%r<94>;
	.reg .b32 	%f<63>;
	.reg .b64 	%rd<19>;
	// demoted variable
	.shared .align 4 .b8 _ZZ41conv3DTiledCachingConstantMemFilterKernelPfS_iiiE3N_s[2048];
	ld.param.u64 	%rd7, [_Z41conv3DTiledCachingConstantMemFilterKernelPfS_iii_param_0];
	ld.param.u32 	%r27, [_Z41conv3DTiledCachingConstantMemFilterKernelPfS_iii_param_2];
	ld.param.u32 	%r30, [_Z41conv3DTiledCachingConstantMemFilterKernelPfS_iii_param_3];
	ld.param.u32 	%r29, [_Z41conv3DTiledCachingConstantMemFilterKernelPfS_iii_param_4];
	cvta.to.global.u64 	%rd1, %rd7;
	mov.u32 	%r31, %ctaid.z;
	shl.b32 	%r32, %r31, 3;
	mov.u32 	%r1, %tid.z;
	add.s32 	%r2, %r32, %r1;
	mov.u32 	%r33, %ctaid.y;
	shl.b32 	%r34, %r33, 3;
	mov.u32 	%r3, %tid.y;
	add.s32 	%r35, %r34, %r3;
	mov.u32 	%r36, %ctaid.x;
	shl.b32 	%r37, %r36, 3;
	mov.u32 	%r5, %tid.x;
	add.s32 	%r6, %r37, %r5;
	setp.lt.s32 	%p5, %r2, %r29;
	setp.lt.s32 	%p6, %r35, %r30;
	and.pred  	%p7, %p5, %p6;
	setp.lt.s32 	%p8, %r6, %r27;
	and.pred  	%p1, %p8, %p7;
	not.pred 	%p9, %p1;
	@%p9 bra 	$L__BB3_2;
	mad.lo.s32 	%r46, %r30, %r2, %r35;
	mad.lo.s32 	%r47, %r46, %r27, %r6;
	mul.wide.s32 	%rd8, %r47, 4;
	add.s64 	%rd9, %rd1, %rd8;
	ld.global.f32 	%f24, [%rd9];
	shl.b32 	%r48, %r1, 8;
	mov.u32 	%r49, _ZZ41conv3DTiledCachingConstantMemFilterKernelPfS_iiiE3N_s;
	add.s32 	%r50, %r49, %r48;
	shl.b32 	%r51, %r3, 5;
	add.s32 	%r52, %r50, %r51;
	shl.b32 	%r53, %r5, 2;
	add.s32 	%r54, %r52, %r53;
	st.shared.f32 	[%r54], %f24;
	bra.uni 	$L__BB3_3;
$L__BB3_2:
	shl.b32 	%r38, %r1, 8;
	mov.u32 	%r39, _ZZ41conv3DTiledCachingConstantMemFilterKernelPfS_iiiE3N_s;
	add.s32 	%r40, %r39, %r38;
	shl.b32 	%r41, %r3, 5;
	add.s32 	%r42, %r40, %r41;
	shl.b32 	%r43, %r5, 2;
	add.s32 	%r44, %r42, %r43;
	mov.b32 	%r45, 0;
	st.shared.u32 	[%r44], %r45;
$L__BB3_3:
	bar.sync 	0;
	@%p9 bra 	$L__BB3_37;
	add.s32 	%r7, %r5, -3;
	add.s32 	%r8, %r5, -2;
	add.s32 	%r9, %r5, -1;
	shl.b32 	%r56, %r3, 5;
	shl.b32 	%r57, %r5, 2;
	add.s32 	%r58, %r56, %r57;
	mov.u32 	%r59, _ZZ41conv3DTiledCachingConstantMemFilterKernelPfS_iiiE3N_s;
	add.s32 	%r60, %r58, %r59;
	add.s32 	%r10, %r60, -876;
	mov.f32 	%f62, 0f00000000;
	mov.b32 	%r88, 0;
	mov.u64 	%rd11, F_c;
$L__BB3_5:
	add.s32 	%r62, %r1, %r88;
	add.s32 	%r12, %r62, -3;
	add.s32 	%r63, %r2, %r88;
	add.s32 	%r64, %r63, -3;
	setp.gt.s32 	%p11, %r64, -1;
	setp.lt.s32 	%p12, %r64, %r29;
	and.pred  	%p2, %p11, %p12;
	mul.wide.u32 	%rd10, %r88, 196;
	add.s64 	%rd12, %rd11, %rd10;
	add.s64 	%rd18, %rd12, 12;
	mad.lo.s32 	%r65, %r64, %r30, %r35;
	add.s32 	%r66, %r65, -3;
	mad.lo.s32 	%r91, %r27, %r66, %r6;
	shl.b32 	%r67, %r62, 8;
	add.s32 	%r89, %r10, %r67;
	mov.b32 	%r93, -3;
	mov.u32 	%r90, %r3;
	mov.u32 	%r92, %r35;
$L__BB3_6:
	add.s32 	%r20, %r90, -3;
	add.s32 	%r69, %r92, -3;
	setp.gt.s32 	%p13, %r69, -1;
	setp.lt.s32 	%p14, %r69, %r30;
	and.pred  	%p15, %p13, %p14;
	add.s32 	%r70, %r91, -3;
	max.u32 	%r71, %r12, %r20;
	setp.lt.u32 	%p3, %r71, 8;
	and.pred  	%p4, %p2, %p15;
	mul.wide.s32 	%rd13, %r70, 4;
	add.s64 	%rd4, %rd1, %rd13;
	max.u32 	%r72, %r71, %r7;
	setp.gt.u32 	%p16, %r72, 7;
	@%p16 bra 	$L__BB3_8;
	ld.const.f32 	%f28, [%rd18+-12];
	ld.shared.f32 	%f29, [%r89];
	fma.rn.f32 	%f62, %f28, %f29, %f62;
	bra.uni 	$L__BB3_10;
$L__BB3_8:
	setp.gt.s32 	%p17, %r6, 2;
	add.s32 	%r73, %r6, -3;
	setp.lt.s32 	%p18, %r73, %r27;
	and.pred  	%p19, %p17, %p18;
	and.pred  	%p20, %p4, %p19;
	not.pred 	%p21, %p20;
	@%p21 bra 	$L__BB3_10;
	ld.const.f32 	%f26, [%rd18+-12];
	ld.global.f32 	%f27, [%rd4];
	fma.rn.f32 	%f62, %f26, %f27, %f62;
$L__BB3_10:
	setp.lt.u32 	%p22, %r8, 8;
	and.pred  	%p23, %p3, %p22;
	@%p23 bra 	$L__BB3_13;
	setp.gt.s32 	%p24, %r6, 1;
	add.s32 	%r75, %r6, -2;
	setp.lt.s32 	%p25, %r75, %r27;
	and.pred  	%p26, %p24, %p25;
	and.pred  	%p27, %p4, %p26;
	not.pred 	%p28, %p27;
	@%p28 bra 	$L__BB3_14;
	ld.const.f32 	%f30, [%rd18+-8];
	ld.global.f32 	%f31, [%rd4+4];
	fma.rn.f32 	%f62, %f30, %f31, %f62;
	bra.uni 	$L__BB3_14;
$L__BB3_13:
	ld.const.f32 	%f32, [%rd18+-8];
	ld.shared.f32 	%f33, [%r89+4];
	fma.rn.f32 	%f62, %f32, %f33, %f62;
$L__BB3_14:
	setp.lt.u32 	%p29, %r9, 8;
	and.pred  	%p30, %p3, %p29;
	@%p30 bra 	$L__BB3_17;
	setp.lt.s32 	%p31, %r6, 1;
	not.pred 	%p32, %p4;
	or.pred  	%p33, %p32, %p31;
	@%p33 bra 	$L__BB3_18;
	ld.const.f32 	%f34, [%rd18+-4];
	ld.global.f32 	%f35, [%rd4+8];
	fma.rn.f32 	%f62, %f34, %f35, %f62;
	bra.uni 	$L__BB3_18;
$L__BB3_17:
	ld.const.f32 	%f36, [%rd18+-4];
	ld.shared.f32 	%f37, [%r89+8];
	fma.rn.f32 	%f62, %f36, %f37, %f62;
$L__BB3_18:
	or.b32  	%r78, %r20, %r5;
	max.u32 	%r79, %r12, %r78;
	setp.lt.u32 	%p34, %r79, 8;
	@%p34 bra 	$L__BB3_21;
	setp.lt.s32 	%p35, %r6, 0;
	not.pred 	%p36, %p4;
	or.pred  	%p37, %p36, %p35;
	@%p37 bra 	$L__BB3_22;
	ld.const.f32 	%f38, [%rd18];
	ld.global.f32 	%f39, [%rd4+12];
	fma.rn.f32 	%f62, %f38, %f39, %f62;
	bra.uni 	$L__BB3_22;
$L__BB3_21:
	ld.const.f32 	%f40, [%rd18];
	ld.shared.f32 	%f41, [%r89+12];
	fma.rn.f32 	%f62, %f40, %f41, %f62;
$L__BB3_22:
	setp.lt.u32 	%p38, %r5, 7;
	and.pred  	%p39, %p3, %p38;
	@%p39 bra 	$L__BB3_25;
	setp.gt.s32 	%p40, %r6, -2;
	add.s32 	%r81, %r6, 1;
	setp.lt.s32 	%p41, %r81, %r27;
	and.pred  	%p42, %p40, %p41;
	and.pred  	%p43, %p4, %p42;
	not.pred 	%p44, %p43;
	@%p44 bra 	$L__BB3_26;
	ld.const.f32 	%f42, [%rd18+4];
	ld.global.f32 	%f43, [%rd4+16];
	fma.rn.f32 	%f62, %f42, %f43, %f62;
	bra.uni 	$L__BB3_26;
$L__BB3_25:
	ld.const.f32 	%f44, [%rd18+4];
	ld.shared.f32 	%f45, [%r89+16];
	fma.rn.f32 	%f62, %f44, %f45, %f62;
$L__BB3_26:
	setp.lt.u32 	%p45, %r5, 6;
	and.pred  	%p46, %p3, %p45;
	@%p46 bra 	$L__BB3_29;
	setp.gt.s32 	%p47, %r6, -3;
	add.s32 	%r83, %r6, 2;
	setp.lt.s32 	%p48, %r83, %r27;
	and.pred  	%p49, %p47, %p48;
	and.pred  	%p50, %p4, %p49;
	not.pred 	%p51, %p50;
	@%p51 bra 	$L__BB3_30;
	ld.const.f32 	%f46, [%rd18+8];
	ld.global.f32 	%f47, [%rd4+20];
	fma.rn.f32 	%f62, %f46, %f47, %f62;
	bra.uni 	$L__BB3_30;
$L__BB3_29:
	ld.const.f32 	%f48, [%rd18+8];
	ld.shared.f32 	%f49, [%r89+20];
	fma.rn.f32 	%f62, %f48, %f49, %f62;
$L__BB3_30:
	setp.lt.u32 	%p52, %r5, 5;
	and.pred  	%p53, %p3, %p52;
	@%p53 bra 	$L__BB3_33;
	setp.gt.s32 	%p54, %r6, -4;
	add.s32 	%r85, %r6, 3;
	setp.lt.s32 	%p55, %r85, %r27;
	and.pred  	%p56, %p54, %p55;
	and.pred  	%p57, %p4, %p56;
	not.pred 	%p58, %p57;
	@%p58 bra 	$L__BB3_34;
	ld.const.f32 	%f50, [%rd18+12];
	ld.global.f32 	%f51, [%rd4+24];
	fma.rn.f32 	%f62, %f50, %f51, %f62;
	bra.uni 	$L__BB3_34;
$L__BB3_33:
	ld.const.f32 	%f52, [%rd18+12];
	ld.shared.f32 	%f53, [%r89+24];
	fma.rn.f32 	%f62, %f52, %f53, %f62;
$L__BB3_34:
	add.s64 	%rd18, %rd18, 28;
	add.s32 	%r93, %r93, 1;
	add.s32 	%r92, %r92, 1;
	add.s32 	%r91, %r91, %r27;
	add.s32 	%r90, %r90, 1;
	add.s32 	%r89, %r89, 32;
	setp.ne.s32 	%p59, %r93, 4;
	@%p59 bra 	$L__BB3_6;
	add.s32 	%r88, %r88, 1;
	setp.ne.s32 	%p60, %r88, 7;
	@%p60 bra 	$L__BB3_5;
	ld.param.u64 	%rd17, [_Z41conv3DTiledCachingConstantMemFilterKernelPfS_iii_param_1];
	mad.lo.s32 	%r86, %r30, %r2, %r35;
	mad.lo.s32 	%r87, %r86, %r27, %r6;
	cvta.to.global.u64 	%rd14, %rd17;
	mul.wide.s32 	%rd15, %r87, 4;
	add.s64 	%rd16, %rd14, %rd15;
	st.global.f32 	[%rd16], %f62;
$L__BB3_37:
	ret;

}


// ===== COMPILED SASS (sm_100) =====

	.target	sm_100

	.elftype	@"ET_EXEC"


//--------------------- .note.nv.tkinfo           --------------------------
	.section	.note.nv.tkinfo,"",@"SHT_NOTE"
	.sectionflags	@"SHF_NOTE_NV_TKINFO"
	.tkinfo
        /*0018*/ 	.word	0x00000002
        /*0030*/ 	.string	""
        /*0030*/ 	.string	"ptxas"
        /*0030*/ 	.string	"Cuda compilation tools, release 13.0, V13.0.88"
        /*0030*/ 	.string	"Build cuda_13.0.r13.0/compiler.36424714_0"
        /*0030*/ 	.string	"-arch sm_100 -m 64 "



//--------------------- .note.nv.cuinfo           --------------------------
	.section	.note.nv.cuinfo,"",@"SHT_NOTE"
	.sectionflags	@"SHF_NOTE_NV_CUINFO"
        /*0018*/ 	.short	0x0002
        /*001a*/ 	.short	0x0064
        /*001c*/ 	.short	0x0082
	.zero		2


//--------------------- .nv.info                  --------------------------
	.section	.nv.info,"",@"SHT_CUDA_INFO"
	.align	4


	//----- nvinfo : EIATTR_REGCOUNT
	.align		4
        /*0000*/ 	.byte	0x04, 0x2f
        /*0002*/ 	.short	(.L_2 - .L_1)
	.align		4
.L_1:
        /*0004*/ 	.word	index@(_Z17conv3DBasicKernelPfS_S_iiii)
        /*0008*/ 	.word	0x0000001e


	//----- nvinfo : EIATTR_FRAME_SIZE
	.align		4
.L_2:
        /*000c*/ 	.byte	0x04, 0x11
        /*000e*/ 	.short	(.L_4 - .L_3)
	.align		4
.L_3:
        /*0010*/ 	.word	index@(_Z17conv3DBasicKernelPfS_S_iiii)
        /*0014*/ 	.word	0x00000000


	//----- nvinfo : EIATTR_REGCOUNT
	.align		4
.L_4:
        /*0018*/ 	.byte	0x04, 0x2f
        /*001a*/ 	.short	(.L_6 - .L_5)
	.align		4
.L_5:
        /*001c*/ 	.word	index@(_Z29conv3DConstantMemFilterKernelPfS_iii)
        /*0020*/ 	.word	0x00000020


	//----- nvinfo : EIATTR_FRAME_SIZE
	.align		4
.L_6:
        /*0024*/ 	.byte	0x04, 0x11
        /*0026*/ 	.short	(.L_8 - .L_7)
	.align		4
.L_7:
        /*0028*/ 	.word	index@(_Z29conv3DConstantMemFilterKernelPfS_iii)
        /*002c*/ 	.word	0x00000000


	//----- nvinfo : EIATTR_REGCOUNT
	.align		4
.L_8:
        /*0030*/ 	.byte	0x04, 0x2f
        /*0032*/ 	.short	(.L_10 - .L_9)
	.align		4
.L_9:
        /*0034*/ 	.word	index@(_Z34conv3DTiledConstantMemFilterKernelPfS_iii)
        /*0038*/ 	.word	0x00000017


	//----- nvinfo : EIATTR_FRAME_SIZE
	.align		4
.L_10:
        /*003c*/ 	.byte	0x04, 0x11
        /*003e*/ 	.short	(.L_12 - .L_11)
	.align		4
.L_11:
        /*0040*/ 	.word	index@(_Z34conv3DTiledConstantMemFilterKernelPfS_iii)
        /*0044*/ 	.word	0x00000000


	//----- nvinfo : EIATTR_REGCOUNT
	.align		4
.L_12:
        /*0048*/ 	.byte	0x04, 0x2f
        /*004a*/ 	.short	(.L_14 - .L_13)
	.align		4
.L_13:
        /*004c*/ 	.word	index@(_Z41conv3DTiledCachingConstantMemFilterKernelPfS_iii)
        /*0050*/ 	.word	0x0000002e


	//----- nvinfo : EIATTR_FRAME_SIZE
	.align		4
.L_14:
        /*0054*/ 	.byte	0x04, 0x11
        /*0056*/ 	.short	(.L_16 - .L_15)
	.align		4
.L_15:
        /*0058*/ 	.word	index@(_Z41conv3DTiledCachingConstantMemFilterKernelPfS_iii)
        /*005c*/ 	.word	0x00000000


	//----- nvinfo : EIATTR_MIN_STACK_SIZE
	.align		4
.L_16:
        /*0060*/ 	.byte	0x04, 0x12
        /*0062*/ 	.short	(.L_18 - .L_17)
	.align		4
.L_17:
        /*0064*/ 	.word	index@(_Z41conv3DTiledCachingConstantMemFilterKernelPfS_iii)
        /*0068*/ 	.word	0x00000000


	//----- nvinfo : EIATTR_MIN_STACK_SIZE
	.align		4
.L_18:
        /*006c*/ 	.byte	0x04, 0x12
        /*006e*/ 	.short	(.L_20 - .L_19)
	.align		4
.L_19:
        /*0070*/ 	.word	index@(_Z34conv3DTiledConstantMemFilterKernelPfS_iii)
        /*0074*/ 	.word	0x00000000


	//----- nvinfo : EIATTR_MIN_STACK_SIZE
	.align		4
.L_20:
        /*0078*/ 	.byte	0x04, 0x12
        /*007a*/ 	.short	(.L_22 - .L_21)
	.align		4
.L_21:
        /*007c*/ 	.word	index@(_Z29conv3DConstantMemFilterKernelPfS_iii)
        /*0080*/ 	.word	0x00000000


	//----- nvinfo : EIATTR_MIN_STACK_SIZE
	.align		4
.L_22:
        /*0084*/ 	.byte	0x04, 0x12
        /*0086*/ 	.short	(.L_24 - .L_23)
	.align		4
.L_23:
        /*0088*/ 	.word	index@(_Z17conv3DBasicKernelPfS_S_iiii)
        /*008c*/ 	.word	0x00000000
.L_24:


//--------------------- .nv.compat                --------------------------
	.section	.nv.compat,"",@"SHT_CUDA_COMPAT_INFO"
	.align	4
        /*0000*/ 	.byte	0x02, 0x09, 0x00, 0x00, 0x02, 0x02, 0x01, 0x00, 0x02, 0x05, 0x05, 0x00, 0x03, 0x07, 0x01, 0x01
        /*0010*/ 	.byte	0x02, 0x03, 0x00, 0x00, 0x02, 0x06, 0x01, 0x00, 0x04, 0x0b, 0x08, 0x00, 0x09, 0x00, 0x00, 0x00
        /*0020*/ 	.byte	0x00, 0x00, 0x00, 0x00


//--------------------- .nv.info._Z41conv3DTiledCachingConstantMemFilterKernelPfS_iii --------------------------
	.section	.nv.info._Z41conv3DTiledCachingConstantMemFilterKernelPfS_iii,"",@"SHT_CUDA_INFO"
	.sectionflags	@""
	.align	4


	//----- nvinfo : EIATTR_CUDA_API_VERSION
	.align		4
        /*0000*/ 	.byte	0x04, 0x37
        /*0002*/ 	.short	(.L_26 - .L_25)
.L_25:
        /*0004*/ 	.word	0x00000082


	//----- nvinfo : EIATTR_KPARAM_INFO
	.align		4
.L_26:
        /*0008*/ 	.byte	0x04, 0x17
        /*000a*/ 	.short	(.L_28 - .L_27)
.L_27:
        /*000c*/ 	.word	0x00000000
        /*0010*/ 	.short	0x0004
        /*0012*/ 	.short	0x0018
        /*0014*/ 	.byte	0x00, 0xf0, 0x11, 0x00


	//----- nvinfo : EIATTR_KPARAM_INFO
	.align		4
.L_28:
        /*0018*/ 	.byte	0x04, 0x17
        /*001a*/ 	.short	(.L_30 - .L_29)
.L_29:
        /*001c*/ 	.word	0x00000000
        /*0020*/ 	.short	0x0003
        /*0022*/ 	.short	0x0014
        /*0024*/ 	.byte	0x00, 0xf0, 0x11, 0x00


	//----- nvinfo : EIATTR_KPARAM_INFO
	.align		4
.L_30:
        /*0028*/ 	.byte	0x04, 0x17
        /*002a*/ 	.short	(.L_32 - .L_31)
.L_31:
        /*002c*/ 	.word	0x00000000
        /*0030*/ 	.short	0x0002
        /*0032*/ 	.short	0x0010
        /*0034*/ 	.byte	0x00, 0xf0, 0x11, 0x00


	//----- nvinfo : EIATTR_KPARAM_INFO
	.align		4
.L_32:
        /*0038*/ 	.byte	0x04, 0x17
        /*003a*/ 	.short	(.L_34 - .L_33)
.L_33:
        /*003c*/ 	.word	0x00000000
        /*0040*/ 	.short	0x0001
        /*0042*/ 	.short	0x0008
        /*0044*/ 	.byte	0x00, 0xf5, 0x21, 0x00


	//----- nvinfo : EIATTR_KPARAM_INFO
	.align		4
.L_34:
        /*0048*/ 	.byte	0x04, 0x17
        /*004a*/ 	.short	(.L_36 - .L_35)
.L_35:
        /*004c*/ 	.word	0x00000000
        /*0050*/ 	.short	0x0000
        /*0052*/ 	.short	0x0000
        /*0054*/ 	.byte	0x00, 0xf5, 0x21, 0x00


	//----- nvinfo : EIATTR_SPARSE_MMA_MASK
	.align		4
.L_36:
        /*0058*/ 	.byte	0x03, 0x50
        /*005a*/ 	.short	0x0000


	//----- nvinfo : EIATTR_MAXREG_COUNT
	.align		4
        /*005c*/ 	.byte	0x03, 0x1b
        /*005e*/ 	.short	0x00ff


	//----- nvinfo : EIATTR_NUM_BARRIERS
	.align		4
        /*0060*/ 	.byte	0x02, 0x4c
        /*0062*/ 	.byte	0x01
	.zero		1


	//----- nvinfo : EIATTR_MERCURY_ISA_VERSION
	.align		4
        /*0064*/ 	.byte	0x03, 0x5f
        /*0066*/ 	.short	0x0101


	//----- nvinfo : EIATTR_VRC_CTA_INIT_COUNT
	.align		4
        /*0068*/ 	.byte	0x02, 0x4a
	.zero		1
	.zero		1


	//----- nvinfo : EIATTR_EXIT_INSTR_OFFSETS
	.align		4
        /*006c*/ 	.byte	0x04, 0x1c
        /*006e*/ 	.short	(.L_38 - .L_37)


	//   ....[0]....
.L_37:
        /*0070*/ 	.word	0x000002a0


	//   ....[1]....
        /*0074*/ 	.word	0x00017130


	//----- nvinfo : EIATTR_CRS_STACK_SIZE
	.align		4
.L_38:
        /*0078*/ 	.byte	0x04, 0x1e
        /*007a*/ 	.short	(.L_40 - .L_39)
.L_39:
        /*007c*/ 	.word	0x00000000


	//----- nvinfo : EIATTR_CBANK_PARAM_SIZE
	.align		4
.L_40:
        /*0080*/ 	.byte	0x03, 0x19
        /*0082*/ 	.short	0x001c


	//----- nvinfo : EIATTR_PARAM_CBANK
	.align		4
        /*0084*/ 	.byte	0x04, 0x0a
        /*0086*/ 	.short	(.L_42 - .L_41)
	.align		4
.L_41:
        /*0088*/ 	.word	index@(.nv.constant0._Z41conv3DTiledCachingConstantMemFilterKernelPfS_iii)
        /*008c*/ 	.short	0x0380
        /*008e*/ 	.short	0x001c


	//----- nvinfo : EIATTR_SW_WAR
	.align		4
.L_42:
        /*0090*/ 	.byte	0x04, 0x36
        /*0092*/ 	.short	(.L_44 - .L_43)
.L_43:
        /*0094*/ 	.word	0x00000008
.L_44:


//--------------------- .nv.info._Z34conv3DTiledConstantMemFilterKernelPfS_iii --------------------------
	.section	.nv.info._Z34conv3DTiledConstantMemFilterKernelPfS_iii,"",@"SHT_CUDA_INFO"
	.sectionflags	@""
	.align	4


	//----- nvinfo : EIATTR_CUDA_API_VERSION
	.align		4
        /*0000*/ 	.byte	0x04, 0x37
        /*0002*/ 	.short	(.L_46 - .L_45)
.L_45:
        /*0004*/ 	.word	0x00000082


	//----- nvinfo : EIATTR_KPARAM_INFO
	.align		4
.L_46:
        /*0008*/ 	.byte	0x04, 0x17
        /*000a*/ 	.short	(.L_48 - .L_47)
.L_47:
        /*000c*/ 	.word	0x00000000
        /*0010*/ 	.short	0x0004
        /*0012*/ 	.short	0x0018
        /*0014*/ 	.byte	0x00, 0xf0, 0x11, 0x00


	//----- nvinfo : EIATTR_KPARAM_INFO
	.align		4
.L_48:
        /*0018*/ 	.byte	0x04, 0x17
        /*001a*/ 	.short	(.L_50 - .L_49)
.L_49:
        /*001c*/ 	.word	0x00000000
        /*0020*/ 	.short	0x0003
        /*0022*/ 	.short	0x0014
        /*0024*/ 	.byte	0x00, 0xf0, 0x11, 0x00


	//----- nvinfo : EIATTR_KPARAM_INFO
	.align		4
.L_50:
        /*0028*/ 	.byte	0x04, 0x17
        /*002a*/ 	.short	(.L_52 - .L_51)
.L_51:
        /*002c*/ 	.word	0x00000000
        /*0030*/ 	.short	0x0002
        /*0032*/ 	.short	0x0010
        /*0034*/ 	.byte	0x00, 0xf0, 0x11, 0x00


	//----- nvinfo : EIATTR_KPARAM_INFO
	.align		4
.L_52:
        /*0038*/ 	.byte	0x04, 0x17
        /*003a*/ 	.short	(.L_54 - .L_53)
.L_53:
        /*003c*/ 	.word	0x00000000
        /*0040*/ 	.short	0x0001
        /*0042*/ 	.short	0x0008
        /*0044*/ 	.byte	0x00, 0xf5, 0x21, 0x00


	//----- nvinfo : EIATTR_KPARAM_INFO
	.align		4
.L_54:
        /*0048*/ 	.byte	0x04, 0x17
        /*004a*/ 	.short	(.L_56 - .L_55)
.L_55:
        /*004c*/ 	.word	0x00000000
        /*0050*/ 	.short	0x0000
        /*0052*/ 	.short	0x0000
        /*0054*/ 	.byte	0x00, 0xf5, 0x21, 0x00


	//----- nvinfo : EIATTR_SPARSE_MMA_MASK
	.align		4
.L_56:
        /*0058*/ 	.byte	0x03, 0x50
        /*005a*/ 	.short	0x0000


	//----- nvinfo : EIATTR_MAXREG_COUNT
	.align		4
        /*005c*/ 	.byte	0x03, 0x1b
        /*005e*/ 	.short	0x00ff


	//----- nvinfo : EIATTR_NUM_BARRIERS
	.align		4
        /*0060*/ 	.byte	0x02, 0x4c
        /*0062*/ 	.byte	0x01
	.zero		1


	//----- nvinfo : EIATTR_MERCURY_ISA_VERSION
	.align		4
        /*0064*/ 	.byte	0x03, 0x5f
        /*0066*/ 	.short	0x0101


	//----- nvinfo : EIATTR_VRC_CTA_INIT_COUNT
	.align		4
        /*0068*/ 	.byte	0x02, 0x4a
	.zero		1
	.zero		1


	//----- nvinfo : EIATTR_EXIT_INSTR_OFFSETS
	.align		4
        /*006c*/ 	.byte	0x04, 0x1c
        /*006e*/ 	.short	(.L_58 - .L_57)


	//   ....[0]....
.L_57:
        /*0070*/ 	.word	0x00000300


	//   ....[1]....
        /*0074*/ 	.word	0x00003410


	//----- nvinfo : EIATTR_CBANK_PARAM_SIZE
	.align		4
.L_58:
        /*0078*/ 	.byte	0x03, 0x19
        /*007a*/ 	.short	0x001c


	//----- nvinfo : EIATTR_PARAM_CBANK
	.align		4
        /*007c*/ 	.byte	0x04, 0x0a
        /*007e*/ 	.short	(.L_60 - .L_59)
	.align		4
.L_59:
        /*0080*/ 	.word	index@(.nv.constant0._Z34conv3DTiledConstantMemFilterKernelPfS_iii)
        /*0084*/ 	.short	0x0380
        /*0086*/ 	.short	0x001c


	//----- nvinfo : EIATTR_SW_WAR
	.align		4
.L_60:
        /*0088*/ 	.byte	0x04, 0x36
        /*008a*/ 	.short	(.L_62 - .L_61)
.L_61:
        /*008c*/ 	.word	0x00000008
.L_62:


//--------------------- .nv.info._Z29conv3DConstantMemFilterKernelPfS_iii --------------------------
	.section	.nv.info._Z29conv3DConstantMemFilterKernelPfS_iii,"",@"SHT_CUDA_INFO"
	.sectionflags	@""
	.align	4


	//----- nvinfo : EIATTR_CUDA_API_VERSION
	.align		4
        /*0000*/ 	.byte	0x04, 0x37
        /*0002*/ 	.short	(.L_64 - .L_63)
.L_63:
        /*0004*/ 	.word	0x00000082


	//----- nvinfo : EIATTR_KPARAM_INFO
	.align		4
.L_64:
        /*0008*/ 	.byte	0x04, 0x17
        /*000a*/ 	.short	(.L_66 - .L_65)
.L_65:
        /*000c*/ 	.word	0x00000000
        /*0010*/ 	.short	0x0004
        /*0012*/ 	.short	0x0018
        /*0014*/ 	.byte	0x00, 0xf0, 0x11, 0x00


	//----- nvinfo : EIATTR_KPARAM_INFO
	.align		4
.L_66:
        /*0018*/ 	.byte	0x04, 0x17
        /*001a*/ 	.short	(.L_68 - .L_67)
.L_67:
        /*001c*/ 	.word	0x00000000
        /*0020*/ 	.short	0x0003
        /*0022*/ 	.short	0x0014
        /*0024*/ 	.byte	0x00, 0xf0, 0x11, 0x00


	//----- nvinfo : EIATTR_KPARAM_INFO
	.align		4
.L_68:
        /*0028*/ 	.byte	0x04, 0x17
        /*002a*/ 	.short	(.L_70 - .L_69)
.L_69:
        /*002c*/ 	.word	0x00000000
        /*0030*/ 	.short	0x0002
        /*0032*/ 	.short	0x0010
        /*0034*/ 	.byte	0x00, 0xf0, 0x11, 0x00


	//----- nvinfo : EIATTR_KPARAM_INFO
	.align		4
.L_70:
        /*0038*/ 	.byte	0x04, 0x17
        /*003a*/ 	.short	(.L_72 - .L_71)
.L_71:
        /*003c*/ 	.word	0x00000000
        /*0040*/ 	.short	0x0001
        /*0042*/ 	.short	0x0008
        /*0044*/ 	.byte	0x00, 0xf5, 0x21, 0x00


	//----- nvinfo : EIATTR_KPARAM_INFO
	.align		4
.L_72:
        /*0048*/ 	.byte	0x04, 0x17
        /*004a*/ 	.short	(.L_74 - .L_73)
.L_73:
        /*004c*/ 	.word	0x00000000
        /*0050*/ 	.short	0x0000
        /*0052*/ 	.short	0x0000
        /*0054*/ 	.byte	0x00, 0xf5, 0x21, 0x00


	//----- nvinfo : EIATTR_SPARSE_MMA_MASK
	.align		4
.L_74:
        /*0058*/ 	.byte	0x03, 0x50
        /*005a*/ 	.short	0x0000


	//----- nvinfo : EIATTR_MAXREG_COUNT
	.align		4
        /*005c*/ 	.byte	0x03, 0x1b
        /*005e*/ 	.short	0x00ff


	//----- nvinfo : EIATTR_MERCURY_ISA_VERSION
	.align		4
        /*0060*/ 	.byte	0x03, 0x5f
        /*0062*/ 	.short	0x0101


	//----- nvinfo : EIATTR_VRC_CTA_INIT_COUNT
	.align		4
        /*0064*/ 	.byte	0x02, 0x4a
	.zero		1
	.zero		1


	//----- nvinfo : EIATTR_EXIT_INSTR_OFFSETS
	.align		4
        /*0068*/ 	.byte	0x04, 0x1c
        /*006a*/ 	.short	(.L_76 - .L_75)


	//   ....[0]....
.L_75:
        /*006c*/ 	.word	0x00000130


	//   ....[1]....
        /*0070*/ 	.word	0x00008450


	//----- nvinfo : EIATTR_CBANK_PARAM_SIZE
	.align		4
.L_76:
        /*0074*/ 	.byte	0x03, 0x19
        /*0076*/ 	.short	0x001c


	//----- nvinfo : EIATTR_PARAM_CBANK
	.align		4
        /*0078*/ 	.byte	0x04, 0x0a
        /*007a*/ 	.short	(.L_78 - .L_77)
	.align		4
.L_77:
        /*007c*/ 	.word	index@(.nv.constant0._Z29conv3DConstantMemFilterKernelPfS_iii)
        /*0080*/ 	.short	0x0380
        /*0082*/ 	.short	0x001c


	//----- nvinfo : EIATTR_SW_WAR
	.align		4
.L_78:
        /*0084*/ 	.byte	0x04, 0x36
        /*0086*/ 	.short	(.L_80 - .L_79)
.L_79:
        /*0088*/ 	.word	0x00000008
.L_80:


//--------------------- .nv.info._Z17conv3DBasicKernelPfS_S_iiii --------------------------
	.section	.nv.info._Z17conv3DBasicKernelPfS_S_iiii,"",@"SHT_CUDA_INFO"
	.sectionflags	@""
	.align	4


	//----- nvinfo : EIATTR_CUDA_API_VERSION
	.align		4
        /*0000*/ 	.byte	0x04, 0x37
        /*0002*/ 	.short	(.L_82 - .L_81)
.L_81:
        /*0004*/ 	.word	0x00000082


	//----- nvinfo : EIATTR_KPARAM_INFO
	.align		4
.L_82:
        /*0008*/ 	.byte	0x04, 0x17
        /*000a*/ 	.short	(.L_84 - .L_83)
.L_83:
        /*000c*/ 	.word	0x00000000
        /*0010*/ 	.short	0x0006
        /*0012*/ 	.short	0x0024
        /*0014*/ 	.byte	0x00, 0xf0, 0x11, 0x00


	//----- nvinfo : EIATTR_KPARAM_INFO
	.align		4
.L_84:
        /*0018*/ 	.byte	0x04, 0x17
        /*001a*/ 	.short	(.L_86 - .L_85)
.L_85:
        /*001c*/ 	.word	0x00000000
        /*0020*/ 	.short	0x0005
        /*0022*/ 	.short	0x0020
        /*0024*/ 	.byte	0x00, 0xf0, 0x11, 0x00


	//----- nvinfo : EIATTR_KPARAM_INFO
	.align		4
.L_86:
        /*0028*/ 	.byte	0x04, 0x17
        /*002a*/ 	.short	(.L_88 - .L_87)
.L_87:
        /*002c*/ 	.word	0x00000000
        /*0030*/ 	.short	0x0004
        /*0032*/ 	.short	0x001c
        /*0034*/ 	.byte	0x00, 0xf0, 0x11, 0x00


	//----- nvinfo : EIATTR_KPARAM_INFO
	.align		4
.L_88:
        /*0038*/ 	.byte	0x04, 0x17
        /*003a*/ 	.short	(.L_90 - .L_89)
.L_89:
        /*003c*/ 	.word	0x00000000
        /*0040*/ 	.short	0x0003
        /*0042*/ 	.short	0x0018
        /*0044*/ 	.byte	0x00, 0xf0, 0x11, 0x00


	//----- nvinfo : EIATTR_KPARAM_INFO
	.align		4
.L_90:
        /*0048*/ 	.byte	0x04, 0x17
        /*004a*/ 	.short	(.L_92 - .L_91)
.L_91:
        /*004c*/ 	.word	0x00000000
        /*0050*/ 	.short	0x0002
        /*0052*/ 	.short	0x0010
        /*0054*/ 	.byte	0x00, 0xf5, 0x21, 0x00


	//----- nvinfo : EIATTR_KPARAM_INFO
	.align		4
.L_92:
        /*0058*/ 	.byte	0x04, 0x17
        /*005a*/ 	.short	(.L_94 - .L_93)
.L_93:
        /*005c*/ 	.word	0x00000000
        /*0060*/ 	.short	0x0001
        /*0062*/ 	.short	0x0008
        /*0064*/ 	.byte	0x00, 0xf5, 0x21, 0x00


	//----- nvinfo : EIATTR_KPARAM_INFO
	.align		4
.L_94:
        /*0068*/ 	.byte	0x04, 0x17
        /*006a*/ 	.short	(.L_96 - .L_95)
.L_95:
        /*006c*/ 	.word	0x00000000
        /*0070*/ 	.short	0x0000
        /*0072*/ 	.short	0x0000
        /*0074*/ 	.byte	0x00, 0xf5, 0x21, 0x00


	//----- nvinfo : EIATTR_SPARSE_MMA_MASK
	.align		4
.L_96:
        /*0078*/ 	.byte	0x03, 0x50
        /*007a*/ 	.short	0x0000


	//----- nvinfo : EIATTR_MAXREG_COUNT
	.align		4
        /*007c*/ 	.byte	0x03, 0x1b
        /*007e*/ 	.short	0x00ff


	//----- nvinfo : EIATTR_MERCURY_ISA_VERSION
	.align		4
        /*0080*/ 	.byte	0x03, 0x5f
        /*0082*/ 	.short	0x0101


	//----- nvinfo : EIATTR_VRC_CTA_INIT_COUNT
	.align		4
        /*0084*/ 	.byte	0x02, 0x4a
	.zero		1
	.zero		1


	//----- nvinfo : EIATTR_EXIT_INSTR_OFFSETS
	.align		4
        /*0088*/ 	.byte	0x04, 0x1c
        /*008a*/ 	.short	(.L_98 - .L_97)


	//   ....[0]....
.L_97:
        /*008c*/ 	.word	0x00000130


	//   ....[1]....
        /*0090*/ 	.word	0x00000e30


	//----- nvinfo : EIATTR_CRS_STACK_SIZE
	.align		4
.L_98:
        /*0094*/ 	.byte	0x04, 0x1e
        /*0096*/ 	.short	(.L_100 - .L_99)
.L_99:
        /*0098*/ 	.word	0x00000000


	//----- nvinfo : EIATTR_CBANK_PARAM_SIZE
	.align		4
.L_100:
        /*009c*/ 	.byte	0x03, 0x19
        /*009e*/ 	.short	0x0028


	//----- nvinfo : EIATTR_PARAM_CBANK
	.align		4
        /*00a0*/ 	.byte	0x04, 0x0a
        /*00a2*/ 	.short	(.L_102 - .L_101)
	.align		4
.L_101:
        /*00a4*/ 	.word	index@(.nv.constant0._Z17conv3DBasicKernelPfS_S_iiii)
        /*00a8*/ 	.short	0x0380
        /*00aa*/ 	.short	0x0028


	//----- nvinfo : EIATTR_SW_WAR
	.align		4
.L_102:
        /*00ac*/ 	.byte	0x04, 0x36
        /*00ae*/ 	.short	(.L_104 - .L_103)
.L_103:
        /*00b0*/ 	.word	0x00000008
.L_104:


//--------------------- .nv.callgraph             --------------------------
	.section	.nv.callgraph,"",@"SHT_CUDA_CALLGRAPH"
	.align	4
	.sectionentsize	8
	.align		4
        /*0000*/ 	.word	0x00000000
	.align		4
        /*0004*/ 	.word	0xffffffff
	.align		4
        /*0008*/ 	.word	0x00000000
	.align		4
        /*000c*/ 	.word	0xfffffffe
	.align		4
        /*0010*/ 	.word	0x00000000
	.align		4
        /*0014*/ 	.word	0xfffffffd
	.align		4
        /*0018*/ 	.word	0x00000000
	.align		4
        /*001c*/ 	.word	0xfffffffc


//--------------------- .nv.constant3             --------------------------
	.section	.nv.constant3,"a",@progbits
	.align	4
.nv.constant3:
	.type		F_c,@object
	.size		F_c,(.L_0 - F_c)
F_c:
	.zero		1372
.L_0:


//--------------------- .text._Z41conv3DTiledCachingConstantMemFilterKernelPfS_iii --------------------------
	.section	.text._Z41conv3DTiledCachingConstantMemFilterKernelPfS_iii,"ax",@progbits
	.align	128
        .global         _Z41conv3DTiledCachingConstantMemFilterKernelPfS_iii
        .type           _Z41conv3DTiledCachingConstantMemFilterKernelPfS_iii,@function
        .size           _Z41conv3DTiledCachingConstantMemFilterKernelPfS_iii,(.L_x_996 - _Z41conv3DTiledCachingConstantMemFilterKernelPfS_iii)
        .other          _Z41conv3DTiledCachingConstantMemFilterKernelPfS_iii,@"STO_CUDA_ENTRY STV_DEFAULT"
_Z41conv3DTiledCachingConstantMemFilterKernelPfS_iii:
.text._Z41conv3DTiledCachingConstantMemFilterKernelPfS_iii:
[----:B------:R-:W-:Y:S01]  /*0000*/  LDC R1, c[0x0][0x37c] ;  /* 0x0000df00ff017b82 */ /* 0x000fe20000000800 */
[----:B------:R-:W0:Y:S07]  /*0010*/  S2R R30, SR_CTAID.Y ;  /* 0x00000000001e7919 */ /* 0x000e2e0000002600 */
[----:B------:R-:W1:Y:S01]  /*0020*/  LDC.64 R26, c[0x0][0x390] ;  /* 0x0000e400ff1a7b82 */ /* 0x000e620000000a00 */
[----:B------:R-:W2:Y:S01]  /*0030*/  LDCU UR8, c[0x0][0x398] ;  /* 0x00007300ff0877ac */ /* 0x000ea20008000800 */
[----:B------:R-:W-:Y:S01]  /*0040*/  BSSY.RECONVERGENT B0, `(.L_x_0) ;  /* 0x0000024000007945 */ /* 0x000fe20003800200 */
[----:B------:R-:W0:Y:S01]  /*0050*/  S2R R35, SR_TID.Y ;  /* 0x0000000000237919 */ /* 0x000e220000002200 */
[----:B------:R-:W3:Y:S01]  /*0060*/  LDCU.64 UR6, c[0x0][0x358] ;  /* 0x00006b00ff0677ac */ /* 0x000ee20008000a00 */
[----:B------:R-:W4:Y:S01]  /*0070*/  S2R R3, SR_CTAID.Z ;  /* 0x0000000000037919 */ /* 0x000f220000002700 */
[----:B------:R-:W4:Y:S01]  /*0080*/  S2R R34, SR_TID.Z ;  /* 0x0000000000227919 */ /* 0x000f220000002300 */
[----:B------:R-:W5:Y:S01]  /*0090*/  S2R R33, SR_CTAID.X ;  /* 0x0000000000217919 */ /* 0x000f620000002500 */
[----:B------:R-:W5:Y:S01]  /*00a0*/  S2R R32, SR_TID.X ;  /* 0x0000000000207919 */ /* 0x000f620000002100 */
[----:B0-----:R-:W-:-:S05]  /*00b0*/  IMAD R30, R30, 0x8, R35 ;  /* 0x000000081e1e7824 */ /* 0x001fca00078e0223 */
[----:B-1----:R-:W-:Y:S01]  /*00c0*/  ISETP.GE.AND P0, PT, R30, R27, PT ;  /* 0x0000001b1e00720c */ /* 0x002fe20003f06270 */
[----:B----4-:R-:W-:-:S05]  /*00d0*/  IMAD R22, R3, 0x8, R34 ;  /* 0x0000000803167824 */ /* 0x010fca00078e0222 */
[----:B--2---:R-:W-:Y:S01]  /*00e0*/  ISETP.LT.AND P0, PT, R22, UR8, !P0 ;  /* 0x0000000816007c0c */ /* 0x004fe2000c701270 */
[----:B-----5:R-:W-:-:S05]  /*00f0*/  IMAD R33, R33, 0x8, R32 ;  /* 0x0000000821217824 */ /* 0x020fca00078e0220 */
[----:B------:R-:W-:-:S13]  /*0100*/  ISETP.LT.AND P0, PT, R33, R26, P0 ;  /* 0x0000001a2100720c */ /* 0x000fda0000701270 */
[----:B---3--:R-:W-:Y:S05]  /*0110*/  @!P0 BRA `(.L_x_1) ;  /* 0x0000000000388947 */ /* 0x008fea0003800000 */
[----:B------:R-:W0:Y:S01]  /*0120*/  LDC.64 R2, c[0x0][0x380] ;  /* 0x0000e000ff027b82 */ /* 0x000e220000000a00 */
[----:B------:R-:W-:-:S04]  /*0130*/  IMAD R0, R22, R27, R30 ;  /* 0x0000001b16007224 */ /* 0x000fc800078e021e */
[----:B------:R-:W-:-:S04]  /*0140*/  IMAD R5, R0, R26, R33 ;  /* 0x0000001a00057224 */ /* 0x000fc800078e0221 */
[----:B0-----:R-:W-:-:S06]  /*0150*/  IMAD.WIDE R2, R5, 0x4, R2 ;  /* 0x0000000405027825 */ /* 0x001fcc00078e0202 */
[----:B------:R-:W2:Y:S01]  /*0160*/  LDG.E R2, desc[UR6][R2.64] ;  /* 0x0000000602027981 */ /* 0x000ea2000c1e1900 */
[----:B------:R-:W0:Y:S01]  /*0170*/  S2UR UR5, SR_CgaCtaId ;  /* 0x00000000000579c3 */ /* 0x000e220000008800 */
[----:B------:R-:W-:Y:S02]  /*0180*/  UMOV UR4, 0x400 ;  /* 0x0000040000047882 */ /* 0x000fe40000000000 */
[----:B0-----:R-:W-:-:S06]  /*0190*/  ULEA UR4, UR5, UR4, 0x18 ;  /* 0x0000000405047291 */ /* 0x001fcc000f8ec0ff */
[----:B------:R-:W-:-:S04]  /*01a0*/  IMAD.U32 R5, RZ, RZ, UR4 ;  /* 0x00000004ff057e24 */ /* 0x000fc8000f8e00ff */
[----:B------:R-:W-:-:S04]  /*01b0*/  IMAD R0, R34, 0x100, R5 ;  /* 0x0000010022007824 */ /* 0x000fc800078e0205 */
[----:B------:R-:W-:-:S04]  /*01c0*/  IMAD R7, R35, 0x20, R0 ;  /* 0x0000002023077824 */ /* 0x000fc800078e0200 */
[----:B------:R-:W-:-:S05]  /*01d0*/  IMAD R7, R32, 0x4, R7 ;  /* 0x0000000420077824 */ /* 0x000fca00078e0207 */
[----:B--2---:R1:W-:Y:S01]  /*01e0*/  STS [R7], R2 ;  /* 0x0000000207007388 */ /* 0x0043e20000000800 */
[----:B------:R-:W-:Y:S05]  /*01f0*/  BRA `(.L_x_2) ;  /* 0x0000000000207947 */ /* 0x000fea0003800000 */
.L_x_1:
[----:B------:R-:W0:Y:S01]  /*0200*/  S2UR UR5, SR_CgaCtaId ;  /* 0x00000000000579c3 */ /* 0x000e220000008800 */
[----:B------:R-:W-:Y:S02]  /*0210*/  UMOV UR4, 0x400 ;  /* 0x0000040000047882 */ /* 0x000fe40000000000 */
[----:B0-----:R-:W-:-:S06]  /*0220*/  ULEA UR4, UR5, UR4, 0x18 ;  /* 0x0000000405047291 */ /* 0x001fcc000f8ec0ff */
[----:B------:R-:W-:-:S04]  /*0230*/  IMAD.U32 R5, RZ, RZ, UR4 ;  /* 0x00000004ff057e24 */ /* 0x000fc8000f8e00ff */
[----:B------:R-:W-:-:S04]  /*0240*/  IMAD R0, R34, 0x100, R5 ;  /* 0x0000010022007824 */ /* 0x000fc800078e0205 */
[----:B------:R-:W-:-:S04]  /*0250*/  IMAD R3, R35, 0x20, R0 ;  /* 0x0000002023037824 */ /* 0x000fc800078e0200 */
[----:B------:R-:W-:-:S05]  /*0260*/  IMAD R3, R32, 0x4, R3 ;  /* 0x0000000420037824 */ /* 0x000fca00078e0203 */
[----:B------:R0:W-:Y:S02]  /*0270*/  STS [R3], RZ ;  /* 0x000000ff03007388 */ /* 0x0001e40000000800 */
.L_x_2:
[----:B------:R-:W-:Y:S05]  /*0280*/  BSYNC.RECONVERGENT B0 ;  /* 0x0000000000007941 */ /* 0x000fea0003800200 */
.L_x_0:
[----:B------:R-:W-:Y:S06]  /*0290*/  BAR.SYNC.DEFER_BLOCKING 0x0 ;  /* 0x0000000000007b1d */ /* 0x000fec0000010000 */
[----:B------:R-:W-:Y:S05]  /*02a0*/  @!P0 EXIT ;  /* 0x000000000000894d */ /* 0x000fea0003800000 */
[----:B------:R-:W-:Y:S01]  /*02b0*/  VIADD R28, R34, 0xfffffffd ;  /* 0xfffffffd221c7836 */ /* 0x000fe20000000000 */
[----:B------:R-:W2:Y:S01]  /*02c0*/  LDC.64 R24, c[0x0][0x380] ;  /* 0x0000e000ff187b82 */ /* 0x000ea20000000a00 */
[C---:B------:R-:W-:Y:S01]  /*02d0*/  VIADD R29, R35.reuse, 0xfffffffd ;  /* 0xfffffffd231d7836 */ /* 0x040fe20000000000 */
[----:B------:R-:W-:Y:S01]  /*02e0*/  BSSY.RECONVERGENT B0, `(.L_x_3) ;  /* 0x0000026000007945 */ /* 0x000fe20003800200 */
[----:B------:R-:W-:Y:S02]  /*02f0*/  VIADD R20, R32, 0xfffffffd ;  /* 0xfffffffd20147836 */ /* 0x000fe40000000000 */
[----:B------:R-:W-:Y:S01]  /*0300*/  IMAD R0, R35, 0x8, R32 ;  /* 0x0000000823007824 */ /* 0x000fe200078e0220 */
[----:B-1----:R-:W-:Y:S01]  /*0310*/  VIMNMX.U32 R7, PT, PT, R29, R28, !PT ;  /* 0x0000001c1d077248 */ /* 0x002fe20007fe0000 */
[----:B------:R-:W-:Y:S02]  /*0320*/  VIADD R6, R30, 0xfffffffd ;  /* 0xfffffffd1e067836 */ /* 0x000fe40000000000 */
[----:B------:R-:W-:Y:S01]  /*0330*/  IMAD.U32 R31, R0, 0x4, R5 ;  /* 0x00000004001f7824 */ /* 0x000fe200078e0005 */
[----:B------:R-:W-:Y:S01]  /*0340*/  VIMNMX.U32 R2, PT, PT, R20, R7, !PT ;  /* 0x0000000714027248 */ /* 0x000fe20007fe0000 */
[----:B------:R-:W-:Y:S01]  /*0350*/  VIADD R18, R32, 0xfffffffe ;  /* 0xfffffffe20127836 */ /* 0x000fe20000000000 */
[-C--:B------:R-:W-:Y:S01]  /*0360*/  ISETP.GE.AND P0, PT, R6, R27.reuse, PT ;  /* 0x0000001b0600720c */ /* 0x080fe20003f06270 */
[----:B------:R-:W-:Y:S01]  /*0370*/  VIADD R31, R31, 0xfffffc94 ;  /* 0xfffffc941f1f7836 */ /* 0x000fe20000000000 */
[----:B------:R-:W-:Y:S01]  /*0380*/  ISETP.GT.U32.AND P1, PT, R2, 0x7, PT ;  /* 0x000000070200780c */ /* 0x000fe20003f24070 */
[----:B------:R-:W-:Y:S01]  /*0390*/  VIADD R2, R22, 0xfffffffd ;  /* 0xfffffffd16027836 */ /* 0x000fe20000000000 */
[----:B------:R-:W-:Y:S01]  /*03a0*/  ISETP.GT.AND P5, PT, R6, -0x1, !P0 ;  /* 0xffffffff0600780c */ /* 0x000fe200047a4270 */
[----:B------:R-:W-:Y:S01]  /*03b0*/  IMAD R4, R34, 0x100, R31 ;  /* 0x0000010022047824 */ /* 0x000fe200078e021f */
[----:B------:R-:W-:Y:S01]  /*03c0*/  ISETP.GE.U32.AND P3, PT, R7, 0x8, PT ;  /* 0x000000080700780c */ /* 0x000fe20003f66070 */
[C---:B0-----:R-:W-:Y:S01]  /*03d0*/  IMAD R3, R2.reuse, R27, R30 ;  /* 0x0000001b02037224 */ /* 0x041fe200078e021e */
[C---:B------:R-:W-:Y:S01]  /*03e0*/  ISETP.GE.AND P2, PT, R2.reuse, UR8, PT ;  /* 0x0000000802007c0c */ /* 0x040fe2000bf46270 */
[----:B------:R-:W-:Y:S01]  /*03f0*/  IMAD.MOV.U32 R14, RZ, RZ, RZ ;  /* 0x000000ffff0e7224 */ /* 0x000fe200078e00ff */
[----:B------:R-:W-:Y:S01]  /*0400*/  P2R R16, PR, RZ, 0x20 ;  /* 0x00000020ff107803 */ /* 0x000fe20000000000 */
[----:B------:R-:W-:Y:S01]  /*0410*/  VIADD R3, R3, 0xfffffffd ;  /* 0xfffffffd03037836 */ /* 0x000fe20000000000 */
[----:B------:R-:W-:-:S02]  /*0420*/  ISETP.GT.AND P2, PT, R2, -0x1, !P2 ;  /* 0xffffffff0200780c */ /* 0x000fc40005744270 */
[----:B------:R-:W-:Y:S01]  /*0430*/  ISETP.LT.U32.AND P4, PT, R18, 0x8, PT ;  /* 0x000000081200780c */ /* 0x000fe20003f81070 */
[----:B------:R-:W0:Y:S01]  /*0440*/  @!P1 LDS R0, [R4] ;  /* 0x0000000004009984 */ /* 0x000e220000000800 */
[----:B------:R-:W0:Y:S01]  /*0450*/  @!P1 LDC R9, c[0x3][RZ] ;  /* 0x00c00000ff099b82 */ /* 0x000e220000000800 */
[----:B------:R-:W-:Y:S01]  /*0460*/  IMAD R5, R3, R26, R33 ;  /* 0x0000001a03057224 */ /* 0x000fe200078e0221 */
[----:B------:R-:W-:-:S03]  /*0470*/  PLOP3.LUT P0, PT, P2, P5, PT, 0x80, 0x8 ;  /* 0x000000000008781c */ /* 0x000fc6000170b070 */
[----:B------:R-:W-:-:S04]  /*0480*/  VIADD R3, R5, 0xfffffffd ;  /* 0xfffffffd05037836 */ /* 0x000fc80000000000 */
[----:B--2---:R-:W-:-:S04]  /*0490*/  IMAD.WIDE R2, R3, 0x4, R24 ;  /* 0x0000000403027825 */ /* 0x004fc800078e0218 */
[----:B0-----:R-:W-:Y:S01]  /*04a0*/  @!P1 FFMA R14, R0, R9, RZ ;  /* 0x00000009000e9223 */ /* 0x001fe200000000ff */
[----:B------:R-:W-:Y:S06]  /*04b0*/  @!P1 BRA `(.L_x_4) ;  /* 0x0000000000209947 */ /* 0x000fec0003800000 */
[----:B------:R-:W-:-:S05]  /*04c0*/  VIADD R7, R33, 0xfffffffd ;  /* 0xfffffffd21077836 */ /* 0x000fca0000000000 */
[----:B------:R-:W-:-:S04]  /*04d0*/  ISETP.GE.AND P1, PT, R7, R26, PT ;  /* 0x0000001a0700720c */ /* 0x000fc80003f26270 */
[----:B------:R-:W-:-:S04]  /*04e0*/  ISETP.GT.AND P1, PT, R33, 0x2, !P1 ;  /* 0x000000022100780c */ /* 0x000fc80004f24270 */
[----:B------:R-:W-:-:S13]  /*04f0*/  PLOP3.LUT P1, PT, P1, P2, P5, 0x80, 0x0 ;  /* 0x000000000000781c */ /* 0x000fda0000f25050 */
[----:B------:R-:W-:Y:S05]  /*0500*/  @!P1 BRA `(.L_x_4) ;  /* 0x00000000000c9947 */ /* 0x000fea0003800000 */
[----:B------:R-:W2:Y:S01]  /*0510*/  LDG.E R14, desc[UR6][R2.64] ;  /* 0x00000006020e7981 */ /* 0x000ea2000c1e1900 */
[----:B------:R-:W2:Y:S02]  /*0520*/  LDCU UR4, c[0x3][URZ] ;  /* 0x00c00000ff0477ac */ /* 0x000ea40008000800 */
[----:B--2---:R-:W-:-:S07]  /*0530*/  FFMA R14, R14, UR4, RZ ;  /* 0x000000040e0e7c23 */ /* 0x004fce00080000ff */
.L_x_4:
[----:B------:R-:W-:Y:S05]  /*0540*/  BSYNC.RECONVERGENT B0 ;  /* 0x0000000000007941 */ /* 0x000fea0003800200 */
.L_x_3:
[----:B------:R-:W-:Y:S01]  /*0550*/  BSSY.RECONVERGENT B0, `(.L_x_5) ;  /* 0x000000f000007945 */ /* 0x000fe20003800200 */
[----:B------:R-:W-:-:S03]  /*0560*/  VIADD R12, R32, 0xffffffff ;  /* 0xffffffff200c7836 */ /* 0x000fc60000000000 */
[----:B------:R-:W-:Y:S05]  /*0570*/  @!P3 BRA P4, `(.L_x_6) ;  /* 0x000000000024b947 */ /* 0x000fea0002000000 */
[----:B------:R-:W-:-:S05]  /*0580*/  VIADD R7, R33, 0xfffffffe ;  /* 0xfffffffe21077836 */ /* 0x000fca0000000000 */
[----:B------:R-:W-:-:S04]  /*0590*/  ISETP.GE.AND P1, PT, R7, R26, PT ;  /* 0x0000001a0700720c */ /* 0x000fc80003f26270 */
[----:B------:R-:W-:-:S04]  /*05a0*/  ISETP.GT.AND P1, PT, R33, 0x1, !P1 ;  /* 0x000000012100780c */ /* 0x000fc80004f24270 */
[----:B------:R-:W-:-:S13]  /*05b0*/  PLOP3.LUT P1, PT, P1, P2, P5, 0x80, 0x0 ;  /* 0x000000000000781c */ /* 0x000fda0000f25050 */
[----:B------:R-:W-:Y:S05]  /*05c0*/  @!P1 BRA `(.L_x_7) ;  /* 0x00000000001c9947 */ /* 0x000fea0003800000 */
[----:B------:R-:W2:Y:S01]  /*05d0*/  LDG.E R7, desc[UR6][R2.64+0x4] ;  /* 0x0000040602077981 */ /* 0x000ea2000c1e1900 */
[----:B------:R-:W2:Y:S02]  /*05e0*/  LDCU UR4, c[0x3][0x4] ;  /* 0x00c00080ff0477ac */ /* 0x000ea40008000800 */
[----:B--2---:R-:W-:Y:S01]  /*05f0*/  FFMA R14, R7, UR4, R14 ;  /* 0x00000004070e7c23 */ /* 0x004fe2000800000e */
[----:B------:R-:W-:Y:S06]  /*0600*/  BRA `(.L_x_7) ;  /* 0x00000000000c7947 */ /* 0x000fec0003800000 */
.L_x_6:
[----:B------:R-:W0:Y:S01]  /*0610*/  LDS R7, [R4+0x4] ;  /* 0x0000040004077984 */ /* 0x000e220000000800 */
[----:B------:R-:W0:Y:S02]  /*0620*/  LDCU UR4, c[0x3][0x4] ;  /* 0x00c00080ff0477ac */ /* 0x000e240008000800 */
[----:B0-----:R-:W-:-:S07]  /*0630*/  FFMA R14, R7, UR4, R14 ;  /* 0x00000004070e7c23 */ /* 0x001fce000800000e */
.L_x_7:
[----:B------:R-:W-:Y:S05]  /*0640*/  BSYNC.RECONVERGENT B0 ;  /* 0x0000000000007941 */ /* 0x000fea0003800200 */
.L_x_5:
[----:B------:R-:W-:Y:S01]  /*0650*/  ISETP.LT.U32.AND P1, PT, R12, 0x8, PT ;  /* 0x000000080c00780c */ /* 0x000fe20003f21070 */
[----:B------:R-:W-:-:S12]  /*0660*/  BSSY.RECONVERGENT B0, `(.L_x_8) ;  /* 0x000000b000007945 */ /* 0x000fd80003800200 */
[----:B------:R-:W-:Y:S05]  /*0670*/  @!P3 BRA P1, `(.L_x_9) ;  /* 0x000000000018b947 */ /* 0x000fea0000800000 */
[----:B------:R-:W-:-:S13]  /*0680*/  ISETP.LT.OR P1, PT, R33, 0x1, !P0 ;  /* 0x000000012100780c */ /* 0x000fda0004721670 */
[----:B------:R-:W-:Y:S05]  /*0690*/  @P1 BRA `(.L_x_10) ;  /* 0x00000000001c1947 */ /* 0x000fea0003800000 */
[----:B------:R-:W2:Y:S01]  /*06a0*/  LDG.E R7, desc[UR6][R2.64+0x8] ;  /* 0x0000080602077981 */ /* 0x000ea2000c1e1900 */
[----:B------:R-:W2:Y:S02]  /*06b0*/  LDCU UR4, c[0x3][0x8] ;  /* 0x00c00100ff0477ac */ /* 0x000ea40008000800 */
[----:B--2---:R-:W-:Y:S01]  /*06c0*/  FFMA R14, R7, UR4, R14 ;  /* 0x00000004070e7c23 */ /* 0x004fe2000800000e */
[----:B------:R-:W-:Y:S06]  /*06d0*/  BRA `(.L_x_10) ;  /* 0x00000000000c7947 */ /* 0x000fec0003800000 */
.L_x_9:
[----:B------:R-:W0:Y:S01]  /*06e0*/  LDS R7, [R4+0x8] ;  /* 0x0000080004077984 */ /* 0x000e220000000800 */
[----:B------:R-:W0:Y:S02]  /*06f0*/  LDCU UR4, c[0x3][0x8] ;  /* 0x00c00100ff0477ac */ /* 0x000e240008000800 */
[----:B0-----:R-:W-:-:S07]  /*0700*/  FFMA R14, R7, UR4, R14 ;  /* 0x00000004070e7c23 */ /* 0x001fce000800000e */
.L_x_10:
[----:B------:R-:W-:Y:S05]  /*0710*/  BSYNC.RECONVERGENT B0 ;  /* 0x0000000000007941 */ /* 0x000fea0003800200 */
.L_x_8:
[----:B------:R-:W-:Y:S01]  /*0720*/  LOP3.LUT R23, R29, R32, RZ, 0xfc, !PT ;  /* 0x000000201d177212 */ /* 0x000fe200078efcff */
[----:B------:R-:W-:Y:S03]  /*0730*/  BSSY.RECONVERGENT B0, `(.L_x_11) ;  /* 0x000000d000007945 */ /* 0x000fe60003800200 */
[----:B------:R-:W-:-:S04]  /*0740*/  VIMNMX.U32 R0, PT, PT, R23, R28, !PT ;  /* 0x0000001c17007248 */ /* 0x000fc80007fe0000 */
[----:B------:R-:W-:-:S13]  /*0750*/  ISETP.GE.U32.AND P1, PT, R0, 0x8, PT ;  /* 0x000000080000780c */ /* 0x000fda0003f26070 */
[----:B------:R-:W-:Y:S05]  /*0760*/  @!P1 BRA `(.L_x_12) ;  /* 0x0000000000189947 */ /* 0x000fea0003800000 */
[----:B------:R-:W-:-:S13]  /*0770*/  ISETP.LT.OR P0, PT, R33, RZ, !P0 ;  /* 0x000000ff2100720c */ /* 0x000fda0004701670 */
[----:B------:R-:W-:Y:S05]  /*0780*/  @P0 BRA `(.L_x_13) ;  /* 0x00000000001c0947 */ /* 0x000fea0003800000 */
[----:B------:R-:W2:Y:S01]  /*0790*/  LDG.E R7, desc[UR6][R2.64+0xc] ;  /* 0x00000c0602077981 */ /* 0x000ea2000c1e1900 */
[----:B------:R-:W2:Y:S02]  /*07a0*/  LDCU UR4, c[0x3][0xc] ;  /* 0x00c00180ff0477ac */ /* 0x000ea40008000800 */
[----:B--2---:R-:W-:Y:S01]  /*07b0*/  FFMA R14, R7, UR4, R14 ;  /* 0x00000004070e7c23 */ /* 0x004fe2000800000e */
[----:B------:R-:W-:Y:S06]  /*07c0*/  BRA `(.L_x_13) ;  /* 0x00000000000c7947 */ /* 0x000fec0003800000 */
.L_x_12:
[----:B------:R-:W0:Y:S01]  /*07d0*/  LDS R7, [R4+0xc] ;  /* 0x00000c0004077984 */ /* 0x000e220000000800 */
[----:B------:R-:W0:Y:S02]  /*07e0*/  LDCU UR4, c[0x3][0xc] ;  /* 0x00c00180ff0477ac */ /* 0x000e240008000800 */
[----:B0-----:R-:W-:-:S07]  /*07f0*/  FFMA R14, R7, UR4, R14 ;  /* 0x00000004070e7c23 */ /* 0x001fce000800000e */
.L_x_13:
[----:B------:R-:W-:Y:S05]  /*0800*/  BSYNC.RECONVERGENT B0 ;  /* 0x0000000000007941 */ /* 0x000fea0003800200 */
.L_x_11:
[----:B------:R-:W-:Y:S01]  /*0810*/  ISETP.LT.U32.AND P0, PT, R32, 0x7, PT ;  /* 0x000000072000780c */ /* 0x000fe20003f01070 */
[----:B------:R-:W-:-:S12]  /*0820*/  BSSY.RECONVERGENT B0, `(.L_x_14) ;  /* 0x000000e000007945 */ /* 0x000fd80003800200 */
[----:B------:R-:W-:Y:S05]  /*0830*/  @!P3 BRA P0, `(.L_x_15) ;  /* 0x000000000024b947 */ /* 0x000fea0000000000 */
[----:B------:R-:W-:-:S05]  /*0840*/  VIADD R7, R33, 0x1 ;  /* 0x0000000121077836 */ /* 0x000fca0000000000 */
[----:B------:R-:W-:-:S04]  /*0850*/  ISETP.GE.AND P0, PT, R7, R26, PT ;  /* 0x0000001a0700720c */ /* 0x000fc80003f06270 */
[----:B------:R-:W-:-:S04]  /*0860*/  ISETP.GT.AND P0, PT, R33, -0x2, !P0 ;  /* 0xfffffffe2100780c */ /* 0x000fc80004704270 */
[----:B------:R-:W-:-:S13]  /*0870*/  PLOP3.LUT P0, PT, P0, P2, P5, 0x80, 0x0 ;  /* 0x000000000000781c */ /* 0x000fda0000705050 */
[----:B------:R-:W-:Y:S05]  /*0880*/  @!P0 BRA `(.L_x_16) ;  /* 0x00000000001c8947 */ /* 0x000fea0003800000 */
[----:B------:R-:W2:Y:S01]  /*0890*/  LDG.E R7, desc[UR6][R2.64+0x10] ;  /* 0x0000100602077981 */ /* 0x000ea2000c1e1900 */
[----:B------:R-:W2:Y:S02]  /*08a0*/  LDCU UR4, c[0x3][0x10] ;  /* 0x00c00200ff0477ac */ /* 0x000ea40008000800 */
[----:B--2---:R-:W-:Y:S01]  /*08b0*/  FFMA R14, R7, UR4, R14 ;  /* 0x00000004070e7c23 */ /* 0x004fe2000800000e */
[----:B------:R-:W-:Y:S06]  /*08c0*/  BRA `(.L_x_16) ;  /* 0x00000000000c7947 */ /* 0x000fec0003800000 */
.L_x_15:
[----:B------:R-:W0:Y:S01]  /*08d0*/  LDS R7, [R4+0x10] ;  /* 0x0000100004077984 */ /* 0x000e220000000800 */
[----:B------:R-:W0:Y:S02]  /*08e0*/  LDCU UR4, c[0x3][0x10] ;  /* 0x00c00200ff0477ac */ /* 0x000e240008000800 */
[----:B0-----:R-:W-:-:S07]  /*08f0*/  FFMA R14, R7, UR4, R14 ;  /* 0x00000004070e7c23 */ /* 0x001fce000800000e */
.L_x_16:
[----:B------:R-:W-:Y:S05]  /*0900*/  BSYNC.RECONVERGENT B0 ;  /* 0x0000000000007941 */ /* 0x000fea0003800200 */
.L_x_14:
        /* <DEDUP_REMOVED lines=12> */
.L_x_18:
[----:B------:R-:W0:Y:S01]  /*09d0*/  LDS R7, [R4+0x14] ;  /* 0x0000140004077984 */ /* 0x000e220000000800 */
[----:B------:R-:W0:Y:S02]  /*09e0*/  LDCU UR4, c[0x3][0x14] ;  /* 0x00c00280ff0477ac */ /* 0x000e240008000800 */
[----:B0-----:R-:W-:-:S07]  /*09f0*/  FFMA R14, R7, UR4, R14 ;  /* 0x00000004070e7c23 */ /* 0x001fce000800000e */
.L_x_19:
[----:B------:R-:W-:Y:S05]  /*0a00*/  BSYNC.RECONVERGENT B0 ;  /* 0x0000000000007941 */ /* 0x000fea0003800200 */
.L_x_17:
        /* <DEDUP_REMOVED lines=12> */
.L_x_21:
[----:B------:R-:W0:Y:S01]  /*0ad0*/  LDS R3, [R4+0x18] ;  /* 0x0000180004037984 */ /* 0x000e220000000800 */
[----:B------:R-:W0:Y:S02]  /*0ae0*/  LDCU UR4, c[0x3][0x18] ;  /* 0x00c00300ff0477ac */ /* 0x000e240008000800 */
[----:B0-----:R-:W-:-:S07]  /*0af0*/  FFMA R14, R3, UR4, R14 ;  /* 0x00000004030e7c23 */ /* 0x001fce000800000e */
.L_x_22:
[----:B------:R-:W-:Y:S05]  /*0b00*/  BSYNC.RECONVERGENT B0 ;  /* 0x0000000000007941 */ /* 0x000fea0003800200 */
.L_x_20:
[----:B------:R-:W-:Y:S01]  /*0b10*/  VIADD R21, R35, 0xfffffffe ;  /* 0xfffffffe23157836 */ /* 0x000fe20000000000 */
[----:B------:R-:W-:Y:S01]  /*0b20*/  BSSY.RECONVERGENT B0, `(.L_x_23) ;  /* 0x000001a000007945 */ /* 0x000fe20003800200 */
[----:B------:R-:W-:Y:S01]  /*0b30*/  IMAD.IADD R5, R5, 0x1, R26 ;  /* 0x0000000105057824 */ /* 0x000fe200078e021a */
[----:B------:R-:W-:Y:S02]  /*0b40*/  ISETP.LT.U32.AND P4, PT, R18, 0x8, PT ;  /* 0x000000081200780c */ /* 0x000fe40003f81070 */
[----:B------:R-:W-:-:S04]  /*0b50*/  VIMNMX.U32 R3, PT, PT, R21, R28, !PT ;  /* 0x0000001c15037248 */ /* 0x000fc80007fe0000 */
[----:B------:R-:W-:Y:S02]  /*0b60*/  VIMNMX.U32 R0, PT, PT, R20, R3, !PT ;  /* 0x0000000314007248 */ /* 0x000fe40007fe0000 */
[----:B------:R-:W-:Y:S01]  /*0b70*/  ISETP.GE.U32.AND P3, PT, R3, 0x8, PT ;  /* 0x000000080300780c */ /* 0x000fe20003f66070 */
[----:B------:R-:W-:Y:S01]  /*0b80*/  VIADD R3, R5, 0xfffffffd ;  /* 0xfffffffd05037836 */ /* 0x000fe20000000000 */
[----:B------:R-:W-:Y:S01]  /*0b90*/  ISETP.GT.U32.AND P1, PT, R0, 0x7, PT ;  /* 0x000000070000780c */ /* 0x000fe20003f24070 */
[----:B------:R-:W-:-:S05]  /*0ba0*/  VIADD R0, R30, 0xfffffffe ;  /* 0xfffffffe1e007836 */ /* 0x000fca0000000000 */
[----:B------:R-:W-:-:S04]  /*0bb0*/  ISETP.GE.AND P0, PT, R0, R27, PT ;  /* 0x0000001b0000720c */ /* 0x000fc80003f06270 */
[----:B------:R-:W-:-:S03]  /*0bc0*/  ISETP.GT.AND P5, PT, R0, -0x1, !P0 ;  /* 0xffffffff0000780c */ /* 0x000fc600047a4270 */
[----:B------:R-:W0:Y:S01]  /*0bd0*/  @!P1 LDS R7, [R4+0x20] ;  /* 0x0000200004079984 */ /* 0x000e220000000800 */
[----:B------:R-:W0:Y:S01]  /*0be0*/  @!P1 LDC R2, c[0x3][0x1c] ;  /* 0x00c00700ff029b82 */ /* 0x000e220000000800 */
[----:B------:R-:W-:Y:S02]  /*0bf0*/  P2R R10, PR, RZ, 0x20 ;  /* 0x00000020ff0a7803 */ /* 0x000fe40000000000 */
[----:B------:R-:W-:Y:S01]  /*0c00*/  PLOP3.LUT P0, PT, P2, P5, PT, 0x80, 0x8 ;  /* 0x000000000008781c */ /* 0x000fe2000170b070 */
[----:B0-----:R-:W-:Y:S01]  /*0c10*/  @!P1 FFMA R14, R7, R2, R14 ;  /* 0x00000002070e9223 */ /* 0x001fe2000000000e */
[----:B------:R-:W-:Y:S01]  /*0c20*/  IMAD.WIDE R2, R3, 0x4, R24 ;  /* 0x0000000403027825 */ /* 0x000fe200078e0218 */
[----:B------:R-:W-:Y:S10]  /*0c30*/  @!P1 BRA `(.L_x_24) ;  /* 0x0000000000209947 */ /* 0x000ff40003800000 */
[----:B------:R-:W-:-:S05]  /*0c40*/  VIADD R7, R33, 0xfffffffd ;  /* 0xfffffffd21077836 */ /* 0x000fca0000000000 */
[----:B------:R-:W-:-:S04]  /*0c50*/  ISETP.GE.AND P1, PT, R7, R26, PT ;  /* 0x0000001a0700720c */ /* 0x000fc80003f26270 */
[----:B------:R-:W-:-:S04]  /*0c60*/  ISETP.GT.AND P1, PT, R33, 0x2, !P1 ;  /* 0x000000022100780c */ /* 0x000fc80004f24270 */
[----:B------:R-:W-:-:S13]  /*0c70*/  PLOP3.LUT P1, PT, P1, P2, P5, 0x80, 0x0 ;  /* 0x000000000000781c */ /* 0x000fda0000f25050 */
[----:B------:R-:W-:Y:S05]  /*0c80*/  @!P1 BRA `(.L_x_24) ;  /* 0x00000000000c9947 */ /* 0x000fea0003800000 */
[----:B------:R-:W2:Y:S01]  /*0c90*/  LDG.E R7, desc[UR6][R2.64] ;  /* 0x0000000602077981 */ /* 0x000ea2000c1e1900 */
[----:B------:R-:W2:Y:S02]  /*0ca0*/  LDCU UR4, c[0x3][0x1c] ;  /* 0x00c00380ff0477ac */ /* 0x000ea40008000800 */
[----:B--2---:R-:W-:-:S07]  /*0cb0*/  FFMA R14, R7, UR4, R14 ;  /* 0x00000004070e7c23 */ /* 0x004fce000800000e */
.L_x_24:
[----:B------:R-:W-:Y:S05]  /*0cc0*/  BSYNC.RECONVERGENT B0 ;  /* 0x0000000000007941 */ /* 0x000fea0003800200 */
.L_x_23:
[----:B------:R-:W-:Y:S04]  /*0cd0*/  BSSY.RECONVERGENT B0, `(.L_x_25) ;  /* 0x000000e000007945 */ /* 0x000fe80003800200 */
        /* <DEDUP_REMOVED lines=10> */
.L_x_26:
[----:B------:R-:W0:Y:S01]  /*0d80*/  LDS R7, [R4+0x24] ;  /* 0x0000240004077984 */ /* 0x000e220000000800 */
[----:B------:R-:W0:Y:S02]  /*0d90*/  LDCU UR4, c[0x3][0x20] ;  /* 0x00c00400ff0477ac */ /* 0x000e240008000800 */
[----:B0-----:R-:W-:-:S07]  /*0da0*/  FFMA R14, R7, UR4, R14 ;  /* 0x00000004070e7c23 */ /* 0x001fce000800000e */
.L_x_27:
[----:B------:R-:W-:Y:S05]  /*0db0*/  BSYNC.RECONVERGENT B0 ;  /* 0x0000000000007941 */ /* 0x000fea0003800200 */
.L_x_25:
        /* <DEDUP_REMOVED lines=9> */
.L_x_29:
[----:B------:R-:W0:Y:S01]  /*0e50*/  LDS R7, [R4+0x28] ;  /* 0x0000280004077984 */ /* 0x000e220000000800 */
[----:B------:R-:W0:Y:S02]  /*0e60*/  LDCU UR4, c[0x3][0x24] ;  /* 0x00c00480ff0477ac */ /* 0x000e240008000800 */
[----:B0-----:R-:W-:-:S07]  /*0e70*/  FFMA R14, R7, UR4, R14 ;  /* 0x00000004070e7c23 */ /* 0x001fce000800000e */
.L_x_30:
[----:B------:R-:W-:Y:S05]  /*0e80*/  BSYNC.RECONVERGENT B0 ;  /* 0x0000000000007941 */ /* 0x000fea0003800200 */
.L_x_28:
        /* <DEDUP_REMOVED lines=11> */
.L_x_32:
[----:B------:R-:W0:Y:S01]  /*0f40*/  LDS R7, [R4+0x2c] ;  /* 0x00002c0004077984 */ /* 0x000e220000000800 */
[----:B------:R-:W0:Y:S02]  /*0f50*/  LDCU UR4, c[0x3][0x28] ;  /* 0x00c00500ff0477ac */ /* 0x000e240008000800 */
[----:B0-----:R-:W-:-:S07]  /*0f60*/  FFMA R14, R7, UR4, R14 ;  /* 0x00000004070e7c23 */ /* 0x001fce000800000e */
.L_x_33:
[----:B------:R-:W-:Y:S05]  /*0f70*/  BSYNC.RECONVERGENT B0 ;  /* 0x0000000000007941 */ /* 0x000fea0003800200 */
.L_x_31:
        /* <DEDUP_REMOVED lines=12> */
.L_x_35:
[----:B------:R-:W0:Y:S01]  /*1040*/  LDS R7, [R4+0x30] ;  /* 0x0000300004077984 */ /* 0x000e220000000800 */
[----:B------:R-:W0:Y:S02]  /*1050*/  LDCU UR4, c[0x3][0x2c] ;  /* 0x00c00580ff0477ac */ /* 0x000e240008000800 */
[----:B0-----:R-:W-:-:S07]  /*1060*/  FFMA R14, R7, UR4, R14 ;  /* 0x00000004070e7c23 */ /* 0x001fce000800000e */
.L_x_36:
[----:B------:R-:W-:Y:S05]  /*1070*/  BSYNC.RECONVERGENT B0 ;  /* 0x0000000000007941 */ /* 0x000fea0003800200 */
.L_x_34:
        /* <DEDUP_REMOVED lines=12> */
.L_x_38:
[----:B------:R-:W0:Y:S01]  /*1140*/  LDS R7, [R4+0x34] ;  /* 0x0000340004077984 */ /* 0x000e220000000800 */
[----:B------:R-:W0:Y:S02]  /*1150*/  LDCU UR4, c[0x3][0x30] ;  /* 0x00c00600ff0477ac */ /* 0x000e240008000800 */
[----:B0-----:R-:W-:-:S07]  /*1160*/  FFMA R14, R7, UR4, R14 ;  /* 0x00000004070e7c23 */ /* 0x001fce000800000e */
.L_x_39:
[----:B------:R-:W-:Y:S05]  /*1170*/  BSYNC.RECONVERGENT B0 ;  /* 0x0000000000007941 */ /* 0x000fea0003800200 */
.L_x_37:
        /* <DEDUP_REMOVED lines=12> */
.L_x_41:
[----:B------:R-:W0:Y:S01]  /*1240*/  LDS R3, [R4+0x38] ;  /* 0x0000380004037984 */ /* 0x000e220000000800 */
[----:B------:R-:W0:Y:S02]  /*1250*/  LDCU UR4, c[0x3][0x34] ;  /* 0x00c00680ff0477ac */ /* 0x000e240008000800 */
[----:B0-----:R-:W-:-:S07]  /*1260*/  FFMA R14, R3, UR4, R14 ;  /* 0x00000004030e7c23 */ /* 0x001fce000800000e */
.L_x_42:
[----:B------:R-:W-:Y:S05]  /*1270*/  BSYNC.RECONVERGENT B0 ;  /* 0x0000000000007941 */ /* 0x000fea0003800200 */
.L_x_40:
        /* <DEDUP_REMOVED lines=14> */
[----:B------:R-:W-:Y:S01]  /*1360*/  P2R R8, PR, RZ, 0x20 ;  /* 0x00000020ff087803 */ /* 0x000fe20000000000 */
[----:B0-----:R-:W-:Y:S01]  /*1370*/  @!P0 FFMA R14, R7, R2, R14 ;  /* 0x00000002070e8223 */ /* 0x001fe2000000000e */
[----:B------:R-:W-:Y:S01]  /*1380*/  IMAD.WIDE R2, R3, 0x4, R24 ;  /* 0x0000000403027825 */ /* 0x000fe200078e0218 */
        /* <DEDUP_REMOVED lines=9> */
.L_x_44:
[----:B------:R-:W-:Y:S05]  /*1420*/  BSYNC.RECONVERGENT B0 ;  /* 0x0000000000007941 */ /* 0x000fea0003800200 */
.L_x_43:
[----:B------:R-:W-:Y:S01]  /*1430*/  BSSY.RECONVERGENT B0, `(.L_x_45) ;  /* 0x000000f000007945 */ /* 0x000fe20003800200 */
[----:B------:R-:W-:-:S03]  /*1440*/  PLOP3.LUT P0, PT, P2, P5, PT, 0x80, 0x8 ;  /* 0x000000000008781c */ /* 0x000fc6000170b070 */
[----:B------:R-:W-:Y:S10]  /*1450*/  @!P1 BRA P3, `(.L_x_46) ;  /* 0x0000000000249947 */ /* 0x000ff40001800000 */
        /* <DEDUP_REMOVED lines=9> */
.L_x_46:
[----:B------:R-:W0:Y:S01]  /*14f0*/  LDS R7, [R4+0x44] ;  /* 0x0000440004077984 */ /* 0x000e220000000800 */
[----:B------:R-:W0:Y:S02]  /*1500*/  LDCU UR4, c[0x3][0x3c] ;  /* 0x00c00780ff0477ac */ /* 0x000e240008000800 */
[----:B0-----:R-:W-:-:S07]  /*1510*/  FFMA R14, R7, UR4, R14 ;  /* 0x00000004070e7c23 */ /* 0x001fce000800000e */
.L_x_47:
[----:B------:R-:W-:Y:S05]  /*1520*/  BSYNC.RECONVERGENT B0 ;  /* 0x0000000000007941 */ /* 0x000fea0003800200 */
.L_x_45:
        /* <DEDUP_REMOVED lines=9> */
.L_x_49:
[----:B------:R-:W0:Y:S01]  /*15c0*/  LDS R7, [R4+0x48] ;  /* 0x0000480004077984 */ /* 0x000e220000000800 */
[----:B------:R-:W0:Y:S02]  /*15d0*/  LDCU UR4, c[0x3][0x40] ;  /* 0x00c00800ff0477ac */ /* 0x000e240008000800 */
[----:B0-----:R-:W-:-:S07]  /*15e0*/  FFMA R14, R7, UR4, R14 ;  /* 0x00000004070e7c23 */ /* 0x001fce000800000e */
.L_x_50:
[----:B------:R-:W-:Y:S05]  /*15f0*/  BSYNC.RECONVERGENT B0 ;  /* 0x0000000000007941 */ /* 0x000fea0003800200 */
.L_x_48:
        /* <DEDUP_REMOVED lines=11> */
.L_x_52:
[----:B------:R-:W0:Y:S01]  /*16b0*/  LDS R7, [R4+0x4c] ;  /* 0x00004c0004077984 */ /* 0x000e220000000800 */
[----:B------:R-:W0:Y:S02]  /*16c0*/  LDCU UR4, c[0x3][0x44] ;  /* 0x00c00880ff0477ac */ /* 0x000e240008000800 */
[----:B0-----:R-:W-:-:S07]  /*16d0*/  FFMA R14, R7, UR4, R14 ;  /* 0x00000004070e7c23 */ /* 0x001fce000800000e */
.L_x_53:
[----:B------:R-:W-:Y:S05]  /*16e0*/  BSYNC.RECONVERGENT B0 ;  /* 0x0000000000007941 */ /* 0x000fea0003800200 */
.L_x_51:
        /* <DEDUP_REMOVED lines=12> */
.L_x_55:
[----:B------:R-:W0:Y:S01]  /*17b0*/  LDS R7, [R4+0x50] ;  /* 0x0000500004077984 */ /* 0x000e220000000800 */
[----:B------:R-:W0:Y:S02]  /*17c0*/  LDCU UR4, c[0x3][0x48] ;  /* 0x00c00900ff0477ac */ /* 0x000e240008000800 */
[----:B0-----:R-:W-:-:S07]  /*17d0*/  FFMA R14, R7, UR4, R14 ;  /* 0x00000004070e7c23 */ /* 0x001fce000800000e */
.L_x_56:
[----:B------:R-:W-:Y:S05]  /*17e0*/  BSYNC.RECONVERGENT B0 ;  /* 0x0000000000007941 */ /* 0x000fea0003800200 */
.L_x_54:
        /* <DEDUP_REMOVED lines=12> */
.L_x_58:
[----:B------:R-:W0:Y:S01]  /*18b0*/  LDS R7, [R4+0x54] ;  /* 0x0000540004077984 */ /* 0x000e220000000800 */
[----:B------:R-:W0:Y:S02]  /*18c0*/  LDCU UR4, c[0x3][0x4c] ;  /* 0x00c00980ff0477ac */ /* 0x000e240008000800 */
[----:B0-----:R-:W-:-:S07]  /*18d0*/  FFMA R14, R7, UR4, R14 ;  /* 0x00000004070e7c23 */ /* 0x001fce000800000e */
.L_x_59:
[----:B------:R-:W-:Y:S05]  /*18e0*/  BSYNC.RECONVERGENT B0 ;  /* 0x0000000000007941 */ /* 0x000fea0003800200 */
.L_x_57:
        /* <DEDUP_REMOVED lines=12> */
.L_x_61:
[----:B------:R-:W0:Y:S01]  /*19b0*/  LDS R3, [R4+0x58] ;  /* 0x0000580004037984 */ /* 0x000e220000000800 */
[----:B------:R-:W0:Y:S02]  /*19c0*/  LDCU UR4, c[0x3][0x50] ;  /* 0x00c00a00ff0477ac */ /* 0x000e240008000800 */
[----:B0-----:R-:W-:-:S07]  /*19d0*/  FFMA R14, R3, UR4, R14 ;  /* 0x00000004030e7c23 */ /* 0x001fce000800000e */
.L_x_62:
[----:B------:R-:W-:Y:S05]  /*19e0*/  BSYNC.RECONVERGENT B0 ;  /* 0x0000000000007941 */ /* 0x000fea0003800200 */
.L_x_60:
[----:B------:R-:W-:Y:S01]  /*19f0*/  VIMNMX.U32 R7, PT, PT, R35, R28, !PT ;  /* 0x0000001c23077248 */ /* 0x000fe20007fe0000 */
[----:B------:R-:W-:Y:S01]  /*1a00*/  IMAD.IADD R5, R5, 0x1, R26 ;  /* 0x0000000105057824 */ /* 0x000fe200078e021a */
[----:B------:R-:W-:Y:S01]  /*1a10*/  ISETP.GE.AND P3, PT, R30, R27, PT ;  /* 0x0000001b1e00720c */ /* 0x000fe20003f66270 */
[----:B------:R-:W-:Y:S01]  /*1a20*/  BSSY.RECONVERGENT B0, `(.L_x_63) ;  /* 0x0000015000007945 */ /* 0x000fe20003800200 */
[----:B------:R-:W-:Y:S01]  /*1a30*/  VIMNMX.U32 R0, PT, PT, R20, R7, !PT ;  /* 0x0000000714007248 */ /* 0x000fe20007fe0000 */
[----:B------:R-:W-:Y:S01]  /*1a40*/  VIADD R3, R5, 0xfffffffd ;  /* 0xfffffffd05037836 */ /* 0x000fe20000000000 */
[----:B------:R-:W-:Y:S02]  /*1a50*/  ISETP.GT.AND P4, PT, R30, -0x1, !P3 ;  /* 0xffffffff1e00780c */ /* 0x000fe40005f84270 */
[----:B------:R-:W-:Y:S01]  /*1a60*/  ISETP.GT.U32.AND P1, PT, R0, 0x7, PT ;  /* 0x000000070000780c */ /* 0x000fe20003f24070 */
[----:B------:R-:W-:Y:S01]  /*1a70*/  IMAD.WIDE R2, R3, 0x4, R24 ;  /* 0x0000000403027825 */ /* 0x000fe200078e0218 */
[----:B------:R-:W-:-:S02]  /*1a80*/  ISETP.GE.U32.AND P0, PT, R7, 0x8, PT ;  /* 0x000000080700780c */ /* 0x000fc40003f06070 */
[----:B------:R-:W-:Y:S02]  /*1a90*/  ISETP.LT.U32.AND P3, PT, R18, 0x8, PT ;  /* 0x000000081200780c */ /* 0x000fe40003f61070 */
[----:B------:R-:W-:-:S07]  /*1aa0*/  P2R R6, PR, RZ, 0x10 ;  /* 0x00000010ff067803 */ /* 0x000fce0000000000 */
[----:B------:R-:W0:Y:S01]  /*1ab0*/  @!P1 LDS R9, [R4+0x60] ;  /* 0x0000600004099984 */ /* 0x000e220000000800 */
[----:B------:R-:W0:Y:S02]  /*1ac0*/  @!P1 LDC R0, c[0x3][0x54] ;  /* 0x00c01500ff009b82 */ /* 0x000e240000000800 */
[----:B0-----:R-:W-:Y:S01]  /*1ad0*/  @!P1 FFMA R14, R9, R0, R14 ;  /* 0x00000000090e9223 */ /* 0x001fe2000000000e */
        /* <DEDUP_REMOVED lines=9> */
.L_x_64:
[----:B------:R-:W-:Y:S05]  /*1b70*/  BSYNC.RECONVERGENT B0 ;  /* 0x0000000000007941 */ /* 0x000fea0003800200 */
.L_x_63:
        /* <DEDUP_REMOVED lines=12> */
.L_x_66:
[----:B------:R-:W0:Y:S01]  /*1c40*/  LDS R7, [R4+0x64] ;  /* 0x0000640004077984 */ /* 0x000e220000000800 */
[----:B------:R-:W0:Y:S02]  /*1c50*/  LDCU UR4, c[0x3][0x58] ;  /* 0x00c00b00ff0477ac */ /* 0x000e240008000800 */
[----:B0-----:R-:W-:-:S07]  /*1c60*/  FFMA R14, R7, UR4, R14 ;  /* 0x00000004070e7c23 */ /* 0x001fce000800000e */
.L_x_67:
[----:B------:R-:W-:Y:S05]  /*1c70*/  BSYNC.RECONVERGENT B0 ;  /* 0x0000000000007941 */ /* 0x000fea0003800200 */
.L_x_65:
        /* <DEDUP_REMOVED lines=9> */
.L_x_69:
[----:B------:R-:W0:Y:S01]  /*1d10*/  LDS R7, [R4+0x68] ;  /* 0x0000680004077984 */ /* 0x000e220000000800 */
[----:B------:R-:W0:Y:S02]  /*1d20*/  LDCU UR4, c[0x3][0x5c] ;  /* 0x00c00b80ff0477ac */ /* 0x000e240008000800 */
[----:B0-----:R-:W-:-:S07]  /*1d30*/  FFMA R14, R7, UR4, R14 ;  /* 0x00000004070e7c23 */ /* 0x001fce000800000e */
.L_x_70:
[----:B------:R-:W-:Y:S05]  /*1d40*/  BSYNC.RECONVERGENT B0 ;  /* 0x0000000000007941 */ /* 0x000fea0003800200 */
.L_x_68:
        /* <DEDUP_REMOVED lines=11> */
.L_x_72:
[----:B------:R-:W0:Y:S01]  /*1e00*/  LDS R7, [R4+0x6c] ;  /* 0x00006c0004077984 */ /* 0x000e220000000800 */
[----:B------:R-:W0:Y:S02]  /*1e10*/  LDCU UR4, c[0x3][0x60] ;  /* 0x00c00c00ff0477ac */ /* 0x000e240008000800 */
[----:B0-----:R-:W-:-:S07]  /*1e20*/  FFMA R14, R7, UR4, R14 ;  /* 0x00000004070e7c23 */ /* 0x001fce000800000e */
.L_x_73:
[----:B------:R-:W-:Y:S05]  /*1e30*/  BSYNC.RECONVERGENT B0 ;  /* 0x0000000000007941 */ /* 0x000fea0003800200 */
.L_x_71:
        /* <DEDUP_REMOVED lines=12> */
.L_x_75:
[----:B------:R-:W0:Y:S01]  /*1f00*/  LDS R7, [R4+0x70] ;  /* 0x0000700004077984 */ /* 0x000e220000000800 */
[----:B------:R-:W0:Y:S02]  /*1f10*/  LDCU UR4, c[0x3][0x64] ;  /* 0x00c00c80ff0477ac */ /* 0x000e240008000800 */
[----:B0-----:R-:W-:-:S07]  /*1f20*/  FFMA R14, R7, UR4, R14 ;  /* 0x00000004070e7c23 */ /* 0x001fce000800000e */
.L_x_76:
[----:B------:R-:W-:Y:S05]  /*1f30*/  BSYNC.RECONVERGENT B0 ;  /* 0x0000000000007941 */ /* 0x000fea0003800200 */
.L_x_74:
        /* <DEDUP_REMOVED lines=12> */
.L_x_78:
[----:B------:R-:W0:Y:S01]  /*2000*/  LDS R7, [R4+0x74] ;  /* 0x0000740004077984 */ /* 0x000e220000000800 */
[----:B------:R-:W0:Y:S02]  /*2010*/  LDCU UR4, c[0x3][0x68] ;  /* 0x00c00d00ff0477ac */ /* 0x000e240008000800 */
[----:B0-----:R-:W-:-:S07]  /*2020*/  FFMA R14, R7, UR4, R14 ;  /* 0x00000004070e7c23 */ /* 0x001fce000800000e */
.L_x_79:
[----:B------:R-:W-:Y:S05]  /*2030*/  BSYNC.RECONVERGENT B0 ;  /* 0x0000000000007941 */ /* 0x000fea0003800200 */
.L_x_77:
        /* <DEDUP_REMOVED lines=12> */
.L_x_81:
[----:B------:R-:W0:Y:S01]  /*2100*/  LDS R3, [R4+0x78] ;  /* 0x0000780004037984 */ /* 0x000e220000000800 */
[----:B------:R-:W0:Y:S02]  /*2110*/  LDCU UR4, c[0x3][0x6c] ;  /* 0x00c00d80ff0477ac */ /* 0x000e240008000800 */
[----:B0-----:R-:W-:-:S07]  /*2120*/  FFMA R14, R3, UR4, R14 ;  /* 0x00000004030e7c23 */ /* 0x001fce000800000e */
.L_x_82:
[----:B------:R-:W-:Y:S05]  /*2130*/  BSYNC.RECONVERGENT B0 ;  /* 0x0000000000007941 */ /* 0x000fea0003800200 */
.L_x_80:
[----:B------:R-:W-:Y:S01]  /*2140*/  VIADD R15, R35, 0x1 ;  /* 0x00000001230f7836 */ /* 0x000fe20000000000 */
[----:B------:R-:W-:Y:S01]  /*2150*/  BSSY.RECONVERGENT B0, `(.L_x_83) ;  /* 0x0000018000007945 */ /* 0x000fe20003800200 */
[----:B------:R-:W-:Y:S01]  /*2160*/  IMAD.IADD R5, R5, 0x1, R26 ;  /* 0x0000000105057824 */ /* 0x000fe200078e021a */
[----:B------:R-:W-:Y:S02]  /*2170*/  ISETP.LT.U32.AND P3, PT, R18, 0x8, PT ;  /* 0x000000081200780c */ /* 0x000fe40003f61070 */
[----:B------:R-:W-:Y:S01]  /*2180*/  VIMNMX.U32 R7, PT, PT, R15, R28, !PT ;  /* 0x0000001c0f077248 */ /* 0x000fe20007fe0000 */
[----:B------:R-:W-:-:S03]  /*2190*/  VIADD R3, R5, 0xfffffffd ;  /* 0xfffffffd05037836 */ /* 0x000fc60000000000 */
[----:B------:R-:W-:Y:S01]  /*21a0*/  VIMNMX.U32 R0, PT, PT, R20, R7, !PT ;  /* 0x0000000714007248 */ /* 0x000fe20007fe0000 */
[----:B------:R-:W-:-:S03]  /*21b0*/  IMAD.WIDE R2, R3, 0x4, R24 ;  /* 0x0000000403027825 */ /* 0x000fc600078e0218 */
        /* <DEDUP_REMOVED lines=17> */
.L_x_84:
[----:B------:R-:W-:Y:S05]  /*22d0*/  BSYNC.RECONVERGENT B0 ;  /* 0x0000000000007941 */ /* 0x000fea0003800200 */
.L_x_83:
[----:B------:R-:W-:Y:S01]  /*22e0*/  ISETP.GE.U32.AND P0, PT, R7, 0x8, PT ;  /* 0x000000080700780c */ /* 0x000fe20003f06070 */
[----:B------:R-:W-:Y:S01]  /*22f0*/  BSSY.RECONVERGENT B0, `(.L_x_85) ;  /* 0x000000f000007945 */ /* 0x000fe20003800200 */
[----:B------:R-:W-:-:S11]  /*2300*/  PLOP3.LUT P1, PT, P2, P6, PT, 0x80, 0x8 ;  /* 0x000000000008781c */ /* 0x000fd6000172d070 */
        /* <DEDUP_REMOVED lines=10> */
.L_x_86:
[----:B------:R-:W0:Y:S01]  /*23b0*/  LDS R7, [R4+0x84] ;  /* 0x0000840004077984 */ /* 0x000e220000000800 */
[----:B------:R-:W0:Y:S02]  /*23c0*/  LDCU UR4, c[0x3][0x74] ;  /* 0x00c00e80ff0477ac */ /* 0x000e240008000800 */
[----:B0-----:R-:W-:-:S07]  /*23d0*/  FFMA R14, R7, UR4, R14 ;  /* 0x00000004070e7c23 */ /* 0x001fce000800000e */
.L_x_87:
[----:B------:R-:W-:Y:S05]  /*23e0*/  BSYNC.RECONVERGENT B0 ;  /* 0x0000000000007941 */ /* 0x000fea0003800200 */
.L_x_85:
        /* <DEDUP_REMOVED lines=9> */
.L_x_89:
[----:B------:R-:W0:Y:S01]  /*2480*/  LDS R7, [R4+0x88] ;  /* 0x0000880004077984 */ /* 0x000e220000000800 */
[----:B------:R-:W0:Y:S02]  /*2490*/  LDCU UR4, c[0x3][0x78] ;  /* 0x00c00f00ff0477ac */ /* 0x000e240008000800 */
[----:B0-----:R-:W-:-:S07]  /*24a0*/  FFMA R14, R7, UR4, R14 ;  /* 0x00000004070e7c23 */ /* 0x001fce000800000e */
.L_x_90:
[----:B------:R-:W-:Y:S05]  /*24b0*/  BSYNC.RECONVERGENT B0 ;  /* 0x0000000000007941 */ /* 0x000fea0003800200 */
.L_x_88:
        /* <DEDUP_REMOVED lines=11> */
.L_x_92:
[----:B------:R-:W0:Y:S01]  /*2570*/  LDS R7, [R4+0x8c] ;  /* 0x00008c0004077984 */ /* 0x000e220000000800 */
[----:B------:R-:W0:Y:S02]  /*2580*/  LDCU UR4, c[0x3][0x7c] ;  /* 0x00c00f80ff0477ac */ /* 0x000e240008000800 */
[----:B0-----:R-:W-:-:S07]  /*2590*/  FFMA R14, R7, UR4, R14 ;  /* 0x00000004070e7c23 */ /* 0x001fce000800000e */
.L_x_93:
[----:B------:R-:W-:Y:S05]  /*25a0*/  BSYNC.RECONVERGENT B0 ;  /* 0x0000000000007941 */ /* 0x000fea0003800200 */
.L_x_91:
        /* <DEDUP_REMOVED lines=12> */
.L_x_95:
[----:B------:R-:W0:Y:S01]  /*2670*/  LDS R7, [R4+0x90] ;  /* 0x0000900004077984 */ /* 0x000e220000000800 */
[----:B------:R-:W0:Y:S02]  /*2680*/  LDCU UR4, c[0x3][0x80] ;  /* 0x00c01000ff0477ac */ /* 0x000e240008000800 */
[----:B0-----:R-:W-:-:S07]  /*2690*/  FFMA R14, R7, UR4, R14 ;  /* 0x00000004070e7c23 */ /* 0x001fce000800000e */
.L_x_96:
[----:B------:R-:W-:Y:S05]  /*26a0*/  BSYNC.RECONVERGENT B0 ;  /* 0x0000000000007941 */ /* 0x000fea0003800200 */
.L_x_94:
        /* <DEDUP_REMOVED lines=12> */
.L_x_98:
[----:B------:R-:W0:Y:S01]  /*2770*/  LDS R7, [R4+0x94] ;  /* 0x0000940004077984 */ /* 0x000e220000000800 */
[----:B------:R-:W0:Y:S02]  /*2780*/  LDCU UR4, c[0x3][0x84] ;  /* 0x00c01080ff0477ac */ /* 0x000e240008000800 */
[----:B0-----:R-:W-:-:S07]  /*2790*/  FFMA R14, R7, UR4, R14 ;  /* 0x00000004070e7c23 */ /* 0x001fce000800000e */
.L_x_99:
[----:B------:R-:W-:Y:S05]  /*27a0*/  BSYNC.RECONVERGENT B0 ;  /* 0x0000000000007941 */ /* 0x000fea0003800200 */
.L_x_97:
        /* <DEDUP_REMOVED lines=12> */
.L_x_101:
[----:B------:R-:W0:Y:S01]  /*2870*/  LDS R3, [R4+0x98] ;  /* 0x0000980004037984 */ /* 0x000e220000000800 */
[----:B------:R-:W0:Y:S02]  /*2880*/  LDCU UR4, c[0x3][0x88] ;  /* 0x00c01100ff0477ac */ /* 0x000e240008000800 */
[----:B0-----:R-:W-:-:S07]  /*2890*/  FFMA R14, R3, UR4, R14 ;  /* 0x00000004030e7c23 */ /* 0x001fce000800000e */
.L_x_102:
[----:B------:R-:W-:Y:S05]  /*28a0*/  BSYNC.RECONVERGENT B0 ;  /* 0x0000000000007941 */ /* 0x000fea0003800200 */
.L_x_100:
[----:B------:R-:W-:Y:S01]  /*28b0*/  VIADD R11, R35, 0x2 ;  /* 0x00000002230b7836 */ /* 0x000fe20000000000 */
[----:B------:R-:W-:Y:S01]  /*28c0*/  BSSY.RECONVERGENT B0, `(.L_x_103) ;  /* 0x0000016000007945 */ /* 0x000fe20003800200 */
[----:B------:R-:W-:-:S03]  /*28d0*/  IMAD.IADD R5, R5, 0x1, R26 ;  /* 0x0000000105057824 */ /* 0x000fc600078e021a */
[----:B------:R-:W-:Y:S01]  /*28e0*/  VIMNMX.U32 R7, PT, PT, R11, R28, !PT ;  /* 0x0000001c0b077248 */ /* 0x000fe20007fe0000 */
[----:B------:R-:W-:-:S03]  /*28f0*/  VIADD R3, R5, 0xfffffffd ;  /* 0xfffffffd05037836 */ /* 0x000fc60000000000 */
[----:B------:R-:W-:-:S04]  /*2900*/  VIMNMX.U32 R0, PT, PT, R20, R7, !PT ;  /* 0x0000000714007248 */ /* 0x000fc80007fe0000 */
[----:B------:R-:W-:Y:S01]  /*2910*/  ISETP.GT.U32.AND P1, PT, R0, 0x7, PT ;  /* 0x000000070000780c */ /* 0x000fe20003f24070 */
[----:B------:R-:W-:-:S05]  /*2920*/  VIADD R0, R30, 0x2 ;  /* 0x000000021e007836 */ /* 0x000fca0000000000 */
[----:B------:R-:W-:-:S04]  /*2930*/  ISETP.GE.AND P0, PT, R0, R27, PT ;  /* 0x0000001b0000720c */ /* 0x000fc80003f06270 */
[----:B------:R-:W-:-:S03]  /*2940*/  ISETP.GT.AND P0, PT, R0, -0x1, !P0 ;  /* 0xffffffff0000780c */ /* 0x000fc60004704270 */
[----:B------:R-:W0:Y:S01]  /*2950*/  @!P1 LDS R9, [R4+0xa0] ;  /* 0x0000a00004099984 */ /* 0x000e220000000800 */
[----:B------:R-:W0:Y:S02]  /*2960*/  @!P1 LDC R2, c[0x3][0x8c] ;  /* 0x00c02300ff029b82 */ /* 0x000e240000000800 */
        /* <DEDUP_REMOVED lines=11> */
.L_x_104:
[----:B------:R-:W-:Y:S05]  /*2a20*/  BSYNC.RECONVERGENT B0 ;  /* 0x0000000000007941 */ /* 0x000fea0003800200 */
.L_x_103:
[----:B------:R-:W-:Y:S01]  /*2a30*/  ISETP.LT.U32.AND P4, PT, R18, 0x8, PT ;  /* 0x000000081200780c */ /* 0x000fe20003f81070 */
[----:B------:R-:W-:Y:S01]  /*2a40*/  BSSY.RECONVERGENT B0, `(.L_x_105) ;  /* 0x0000010000007945 */ /* 0x000fe20003800200 */
[----:B------:R-:W-:Y:S02]  /*2a50*/  ISETP.GE.U32.AND P1, PT, R7, 0x8, PT ;  /* 0x000000080700780c */ /* 0x000fe40003f26070 */
        /* <DEDUP_REMOVED lines=11> */
.L_x_106:
[----:B------:R-:W0:Y:S01]  /*2b10*/  LDS R7, [R4+0xa4] ;  /* 0x0000a40004077984 */ /* 0x000e220000000800 */
[----:B------:R-:W0:Y:S02]  /*2b20*/  LDCU UR4, c[0x3][0x90] ;  /* 0x00c01200ff0477ac */ /* 0x000e240008000800 */
[----:B0-----:R-:W-:-:S07]  /*2b30*/  FFMA R14, R7, UR4, R14 ;  /* 0x00000004070e7c23 */ /* 0x001fce000800000e */
.L_x_107:
[----:B------:R-:W-:Y:S05]  /*2b40*/  BSYNC.RECONVERGENT B0 ;  /* 0x0000000000007941 */ /* 0x000fea0003800200 */
.L_x_105:
        /* <DEDUP_REMOVED lines=9> */
.L_x_109:
[----:B------:R-:W0:Y:S01]  /*2be0*/  LDS R7, [R4+0xa8] ;  /* 0x0000a80004077984 */ /* 0x000e220000000800 */
[----:B------:R-:W0:Y:S02]  /*2bf0*/  LDCU UR4, c[0x3][0x94] ;  /* 0x00c01280ff0477ac */ /* 0x000e240008000800 */
[----:B0-----:R-:W-:-:S07]  /*2c00*/  FFMA R14, R7, UR4, R14 ;  /* 0x00000004070e7c23 */ /* 0x001fce000800000e */
.L_x_110:
[----:B------:R-:W-:Y:S05]  /*2c10*/  BSYNC.RECONVERGENT B0 ;  /* 0x0000000000007941 */ /* 0x000fea0003800200 */
.L_x_108:
        /* <DEDUP_REMOVED lines=11> */
.L_x_112:
[----:B------:R-:W0:Y:S01]  /*2cd0*/  LDS R7, [R4+0xac] ;  /* 0x0000ac0004077984 */ /* 0x000e220000000800 */
[----:B------:R-:W0:Y:S02]  /*2ce0*/  LDCU UR4, c[0x3][0x98] ;  /* 0x00c01300ff0477ac */ /* 0x000e240008000800 */
[----:B0-----:R-:W-:-:S07]  /*2cf0*/  FFMA R14, R7, UR4, R14 ;  /* 0x00000004070e7c23 */ /* 0x001fce000800000e */
.L_x_113:
[----:B------:R-:W-:Y:S05]  /*2d00*/  BSYNC.RECONVERGENT B0 ;  /* 0x0000000000007941 */ /* 0x000fea0003800200 */
.L_x_111:
        /* <DEDUP_REMOVED lines=12> */
.L_x_115:
[----:B------:R-:W0:Y:S01]  /*2dd0*/  LDS R7, [R4+0xb0] ;  /* 0x0000b00004077984 */ /* 0x000e220000000800 */
[----:B------:R-:W0:Y:S02]  /*2de0*/  LDCU UR4, c[0x3][0x9c] ;  /* 0x00c01380ff0477ac */ /* 0x000e240008000800 */
[----:B0-----:R-:W-:-:S07]  /*2df0*/  FFMA R14, R7, UR4, R14 ;  /* 0x00000004070e7c23 */ /* 0x001fce000800000e */
.L_x_116:
[----:B------:R-:W-:Y:S05]  /*2e00*/  BSYNC.RECONVERGENT B0 ;  /* 0x0000000000007941 */ /* 0x000fea0003800200 */
.L_x_114:
        /* <DEDUP_REMOVED lines=12> */
.L_x_118:
[----:B------:R-:W0:Y:S01]  /*2ed0*/  LDS R7, [R4+0xb4] ;  /* 0x0000b40004077984 */ /* 0x000e220000000800 */
[----:B------:R-:W0:Y:S02]  /*2ee0*/  LDCU UR4, c[0x3][0xa0] ;  /* 0x00c01400ff0477ac */ /* 0x000e240008000800 */
[----:B0-----:R-:W-:-:S07]  /*2ef0*/  FFMA R14, R7, UR4, R14 ;  /* 0x00000004070e7c23 */ /* 0x001fce000800000e */
.L_x_119:
[----:B------:R-:W-:Y:S05]  /*2f00*/  BSYNC.RECONVERGENT B0 ;  /* 0x0000000000007941 */ /* 0x000fea0003800200 */
.L_x_117:
        /* <DEDUP_REMOVED lines=12> */
.L_x_121:
[----:B------:R-:W0:Y:S01]  /*2fd0*/  LDS R3, [R4+0xb8] ;  /* 0x0000b80004037984 */ /* 0x000e220000000800 */
[----:B------:R-:W0:Y:S02]  /*2fe0*/  LDCU UR4, c[0x3][0xa4] ;  /* 0x00c01480ff0477ac */ /* 0x000e240008000800 */
[----:B0-----:R-:W-:-:S07]  /*2ff0*/  FFMA R14, R3, UR4, R14 ;  /* 0x00000004030e7c23 */ /* 0x001fce000800000e */
.L_x_122:
[----:B------:R-:W-:Y:S05]  /*3000*/  BSYNC.RECONVERGENT B0 ;  /* 0x0000000000007941 */ /* 0x000fea0003800200 */
.L_x_120:
[----:B------:R-:W-:Y:S01]  /*3010*/  VIADD R7, R35, 0x3 ;  /* 0x0000000323077836 */ /* 0x000fe20000000000 */
[----:B------:R-:W-:Y:S04]  /*3020*/  BSSY.RECONVERGENT B0, `(.L_x_123) ;  /* 0x0000015000007945 */ /* 0x000fe80003800200 */
[----:B------:R-:W-:-:S04]  /*3030*/  VIMNMX.U32 R39, PT, PT, R7, R28, !PT ;  /* 0x0000001c07277248 */ /* 0x000fc80007fe0000 */
[----:B------:R-:W-:-:S04]  /*3040*/  VIMNMX.U32 R0, PT, PT, R20, R39, !PT ;  /* 0x0000002714007248 */ /* 0x000fc80007fe0000 */
[----:B------:R-:W-:-:S13]  /*3050*/  ISETP.GT.U32.AND P3, PT, R0, 0x7, PT ;  /* 0x000000070000780c */ /* 0x000fda0003f64070 */
[----:B------:R-:W0:Y:S01]  /*3060*/  @!P3 LDS R3, [R4+0xc0] ;  /* 0x0000c0000403b984 */ /* 0x000e220000000800 */
[----:B------:R-:W0:Y:S02]  /*3070*/  @!P3 LDC R0, c[0x3][0xa8] ;  /* 0x00c02a00ff00bb82 */ /* 0x000e240000000800 */
[----:B0-----:R-:W-:Y:S01]  /*3080*/  @!P3 FFMA R14, R3, R0, R14 ;  /* 0x00000000030eb223 */ /* 0x001fe2000000000e */
[----:B------:R-:W-:Y:S01]  /*3090*/  VIADD R0, R30, 0x3 ;  /* 0x000000031e007836 */ /* 0x000fe20000000000 */
[----:B------:R-:W-:-:S04]  /*30a0*/  IADD3 R3, PT, PT, R5, -0x3, R26 ;  /* 0xfffffffd05037810 */ /* 0x000fc80007ffe01a */
[----:B------:R-:W-:Y:S01]  /*30b0*/  ISETP.GE.AND P1, PT, R0, R27, PT ;  /* 0x0000001b0000720c */ /* 0x000fe20003f26270 */
[----:B------:R-:W-:-:S03]  /*30c0*/  IMAD.WIDE R2, R3, 0x4, R24 ;  /* 0x0000000403027825 */ /* 0x000fc600078e0218 */
[----:B------:R-:W-:Y:S01]  /*30d0*/  ISETP.GT.AND P1, PT, R0, -0x1, !P1 ;  /* 0xffffffff0000780c */ /* 0x000fe20004f24270 */
[----:B------:R-:W-:-:S12]  /*30e0*/  @!P3 BRA `(.L_x_124) ;  /* 0x000000000020b947 */ /* 0x000fd80003800000 */
        /* <DEDUP_REMOVED lines=8> */
.L_x_124:
[----:B------:R-:W-:Y:S05]  /*3170*/  BSYNC.RECONVERGENT B0 ;  /* 0x0000000000007941 */ /* 0x000fea0003800200 */
.L_x_123:
        /* <DEDUP_REMOVED lines=14> */
.L_x_126:
[----:B------:R-:W0:Y:S01]  /*3260*/  LDS R5, [R4+0xc4] ;  /* 0x0000c40004057984 */ /* 0x000e220000000800 */
[----:B------:R-:W0:Y:S02]  /*3270*/  LDCU UR4, c[0x3][0xac] ;  /* 0x00c01580ff0477ac */ /* 0x000e240008000800 */
[----:B0-----:R-:W-:-:S07]  /*3280*/  FFMA R14, R5, UR4, R14 ;  /* 0x00000004050e7c23 */ /* 0x001fce000800000e */
.L_x_127:
[----:B------:R-:W-:Y:S05]  /*3290*/  BSYNC.RECONVERGENT B0 ;  /* 0x0000000000007941 */ /* 0x000fea0003800200 */
.L_x_125:
        /* <DEDUP_REMOVED lines=9> */
.L_x_129:
[----:B------:R-:W0:Y:S01]  /*3330*/  LDS R5, [R4+0xc8] ;  /* 0x0000c80004057984 */ /* 0x000e220000000800 */
[----:B------:R-:W0:Y:S02]  /*3340*/  LDCU UR4, c[0x3][0xb0] ;  /* 0x00c01600ff0477ac */ /* 0x000e240008000800 */
[----:B0-----:R-:W-:-:S07]  /*3350*/  FFMA R14, R5, UR4, R14 ;  /* 0x00000004050e7c23 */ /* 0x001fce000800000e */
.L_x_130:
[----:B------:R-:W-:Y:S05]  /*3360*/  BSYNC.RECONVERGENT B0 ;  /* 0x0000000000007941 */ /* 0x000fea0003800200 */
.L_x_128:
        /* <DEDUP_REMOVED lines=11> */
.L_x_132:
[----:B------:R-:W0:Y:S01]  /*3420*/  LDS R39, [R4+0xcc] ;  /* 0x0000cc0004277984 */ /* 0x000e220000000800 */
[----:B------:R-:W0:Y:S02]  /*3430*/  LDCU UR4, c[0x3][0xb4] ;  /* 0x00c01680ff0477ac */ /* 0x000e240008000800 */
[----:B0-----:R-:W-:-:S07]  /*3440*/  FFMA R14, R39, UR4, R14 ;  /* 0x00000004270e7c23 */ /* 0x001fce000800000e */
.L_x_133:
[----:B------:R-:W-:Y:S05]  /*3450*/  BSYNC.RECONVERGENT B0 ;  /* 0x0000000000007941 */ /* 0x000fea0003800200 */
.L_x_131:
        /* <DEDUP_REMOVED lines=12> */
.L_x_135:
[----:B------:R-:W0:Y:S01]  /*3520*/  LDS R39, [R4+0xd0] ;  /* 0x0000d00004277984 */ /* 0x000e220000000800 */
[----:B------:R-:W0:Y:S02]  /*3530*/  LDCU UR4, c[0x3][0xb8] ;  /* 0x00c01700ff0477ac */ /* 0x000e240008000800 */
[----:B0-----:R-:W-:-:S07]  /*3540*/  FFMA R14, R39, UR4, R14 ;  /* 0x00000004270e7c23 */ /* 0x001fce000800000e */
.L_x_136:
[----:B------:R-:W-:Y:S05]  /*3550*/  BSYNC.RECONVERGENT B0 ;  /* 0x0000000000007941 */ /* 0x000fea0003800200 */
.L_x_134:
        /* <DEDUP_REMOVED lines=12> */
.L_x_138:
[----:B------:R-:W0:Y:S01]  /*3620*/  LDS R39, [R4+0xd4] ;  /* 0x0000d40004277984 */ /* 0x000e220000000800 */
[----:B------:R-:W0:Y:S02]  /*3630*/  LDCU UR4, c[0x3][0xbc] ;  /* 0x00c01780ff0477ac */ /* 0x000e240008000800 */
[----:B0-----:R-:W-:-:S07]  /*3640*/  FFMA R14, R39, UR4, R14 ;  /* 0x00000004270e7c23 */ /* 0x001fce000800000e */
.L_x_139:
[----:B------:R-:W-:Y:S05]  /*3650*/  BSYNC.RECONVERGENT B0 ;  /* 0x0000000000007941 */ /* 0x000fea0003800200 */
.L_x_137:
        /* <DEDUP_REMOVED lines=12> */
.L_x_141:
[----:B------:R-:W0:Y:S01]  /*3720*/  LDS R3, [R4+0xd8] ;  /* 0x0000d80004037984 */ /* 0x000e220000000800 */
[----:B------:R-:W0:Y:S02]  /*3730*/  LDCU UR4, c[0x3][0xc0] ;  /* 0x00c01800ff0477ac */ /* 0x000e240008000800 */
[----:B0-----:R-:W-:-:S07]  /*3740*/  FFMA R14, R3, UR4, R14 ;  /* 0x00000004030e7c23 */ /* 0x001fce000800000e */
.L_x_142:
[----:B------:R-:W-:Y:S05]  /*3750*/  BSYNC.RECONVERGENT B0 ;  /* 0x0000000000007941 */ /* 0x000fea0003800200 */
.L_x_140:
[C---:B------:R-:W-:Y:S01]  /*3760*/  VIADD R28, R34.reuse, 0xfffffffe ;  /* 0xfffffffe221c7836 */ /* 0x040fe20000000000 */
[----:B------:R-:W-:Y:S01]  /*3770*/  BSSY.RECONVERGENT B0, `(.L_x_143) ;  /* 0x000001c000007945 */ /* 0x000fe20003800200 */
[----:B------:R-:W-:-:S03]  /*3780*/  VIADD R4, R34, 0x1 ;  /* 0x0000000122047836 */ /* 0x000fc60000000000 */
[----:B------:R-:W-:Y:S01]  /*3790*/  VIMNMX.U32 R39, PT, PT, R29, R28, !PT ;  /* 0x0000001c1d277248 */ /* 0x000fe20007fe0000 */
[----:B------:R-:W-:-:S03]  /*37a0*/  IMAD R0, R4, 0x100, R31 ;  /* 0x0000010004007824 */ /* 0x000fc600078e021f */
[----:B------:R-:W-:Y:S02]  /*37b0*/  VIMNMX.U32 R2, PT, PT, R20, R39, !PT ;  /* 0x0000002714027248 */ /* 0x000fe40007fe0000 */
[----:B------:R-:W-:Y:S02]  /*37c0*/  ISETP.GE.U32.AND P3, PT, R39, 0x8, PT ;  /* 0x000000082700780c */ /* 0x000fe40003f66070 */
[----:B------:R-:W-:Y:S01]  /*37d0*/  ISETP.GT.U32.AND P4, PT, R2, 0x7, PT ;  /* 0x000000070200780c */ /* 0x000fe20003f84070 */
[----:B------:R-:W-:-:S04]  /*37e0*/  VIADD R2, R22, 0xfffffffe ;  /* 0xfffffffe16027836 */ /* 0x000fc80000000000 */
[C---:B------:R-:W-:Y:S01]  /*37f0*/  IMAD R3, R2.reuse, R27, R30 ;  /* 0x0000001b02037224 */ /* 0x040fe200078e021e */
[----:B------:R-:W-:-:S03]  /*3800*/  ISETP.GE.AND P2, PT, R2, UR8, PT ;  /* 0x0000000802007c0c */ /* 0x000fc6000bf46270 */
[----:B------:R-:W-:Y:S01]  /*3810*/  VIADD R3, R3, 0xfffffffd ;  /* 0xfffffffd03037836 */ /* 0x000fe20000000000 */
[----:B------:R-:W-:-:S03]  /*3820*/  ISETP.GT.AND P2, PT, R2, -0x1, !P2 ;  /* 0xffffffff0200780c */ /* 0x000fc60005744270 */
[----:B------:R-:W0:Y:S01]  /*3830*/  @!P4 LDS R41, [R0] ;  /* 0x000000000029c984 */ /* 0x000e220000000800 */
[----:B------:R-:W0:Y:S01]  /*3840*/  @!P4 LDC R36, c[0x3][0xc4] ;  /* 0x00c03100ff24cb82 */ /* 0x000e220000000800 */
[----:B------:R-:W-:-:S04]  /*3850*/  IMAD R29, R3, R26, R33 ;  /* 0x0000001a031d7224 */ /* 0x000fc800078e0221 */
[----:B------:R-:W-:-:S04]  /*3860*/  VIADD R3, R29, 0xfffffffd ;  /* 0xfffffffd1d037836 */ /* 0x000fc80000000000 */
[----:B------:R-:W-:-:S04]  /*3870*/  IMAD.WIDE R2, R3, 0x4, R24 ;  /* 0x0000000403027825 */ /* 0x000fc800078e0218 */
[----:B0-----:R-:W-:Y:S01]  /*3880*/  @!P4 FFMA R14, R41, R36, R14 ;  /* 0x00000024290ec223 */ /* 0x001fe2000000000e */
[----:B------:R-:W-:Y:S06]  /*3890*/  @!P4 BRA `(.L_x_144) ;  /* 0x000000000024c947 */ /* 0x000fec0003800000 */
[----:B------:R-:W-:Y:S01]  /*38a0*/  VIADD R39, R33, 0xfffffffd ;  /* 0xfffffffd21277836 */ /* 0x000fe20000000000 */
[----:B------:R-:W-:-:S04]  /*38b0*/  ISETP.NE.AND P5, PT, R16, RZ, PT ;  /* 0x000000ff1000720c */ /* 0x000fc80003fa5270 */
[----:B------:R-:W-:-:S04]  /*38c0*/  ISETP.GE.AND P4, PT, R39, R26, PT ;  /* 0x0000001a2700720c */ /* 0x000fc80003f86270 */
[----:B------:R-:W-:-:S04]  /*38d0*/  ISETP.GT.AND P4, PT, R33, 0x2, !P4 ;  /* 0x000000022100780c */ /* 0x000fc80006784270 */
[----:B------:R-:W-:-:S13]  /*38e0*/  PLOP3.LUT P4, PT, P4, P2, P5, 0x80, 0x0 ;  /* 0x000000000000781c */ /* 0x000fda0002785050 */
[----:B------:R-:W-:Y:S05]  /*38f0*/  @!P4 BRA `(.L_x_144) ;  /* 0x00000000000cc947 */ /* 0x000fea0003800000 */
[----:B------:R-:W2:Y:S01]  /*3900*/  LDG.E R39, desc[UR6][R2.64] ;  /* 0x0000000602277981 */ /* 0x000ea2000c1e1900 */
[----:B------:R-:W2:Y:S02]  /*3910*/  LDCU UR4, c[0x3][0xc4] ;  /* 0x00c01880ff0477ac */ /* 0x000ea40008000800 */
[----:B--2---:R-:W-:-:S07]  /*3920*/  FFMA R14, R39, UR4, R14 ;  /* 0x00000004270e7c23 */ /* 0x004fce000800000e */
.L_x_144:
[----:B------:R-:W-:Y:S05]  /*3930*/  BSYNC.RECONVERGENT B0 ;  /* 0x0000000000007941 */ /* 0x000fea0003800200 */
.L_x_143:
[----:B------:R-:W-:Y:S01]  /*3940*/  ISETP.LT.U32.AND P5, PT, R18, 0x8, PT ;  /* 0x000000081200780c */ /* 0x000fe20003fa1070 */
[----:B------:R-:W-:Y:S01]  /*3950*/  BSSY.RECONVERGENT B0, `(.L_x_145) ;  /* 0x0000013000007945 */ /* 0x000fe20003800200 */
[----:B------:R-:W-:-:S04]  /*3960*/  ISETP.NE.AND P4, PT, R16, RZ, PT ;  /* 0x000000ff1000720c */ /* 0x000fc80003f85270 */
[----:B------:R-:W-:-:S07]  /*3970*/  PLOP3.LUT P4, PT, P2, P4, PT, 0x80, 0x8 ;  /* 0x000000000008781c */ /* 0x000fce0001789070 */
[----:B------:R-:W-:Y:S06]  /*3980*/  @!P3 BRA P5, `(.L_x_146) ;  /* 0x000000000030b947 */ /* 0x000fec0002800000 */
[----:B------:R-:W-:Y:S01]  /*3990*/  VIADD R39, R33, 0xfffffffe ;  /* 0xfffffffe21277836 */ /* 0x000fe20000000000 */
[----:B------:R-:W-:Y:S02]  /*39a0*/  P2R R36, PR, RZ, 0x1 ;  /* 0x00000001ff247803 */ /* 0x000fe40000000000 */
[----:B------:R-:W-:Y:S02]  /*39b0*/  ISETP.NE.AND P0, PT, R16, RZ, PT ;  /* 0x000000ff1000720c */ /* 0x000fe40003f05270 */
[----:B------:R-:W-:-:S04]  /*39c0*/  ISETP.GE.AND P5, PT, R39, R26, PT ;  /* 0x0000001a2700720c */ /* 0x000fc80003fa6270 */
[----:B------:R-:W-:-:S04]  /*39d0*/  ISETP.GT.AND P5, PT, R33, 0x1, !P5 ;  /* 0x000000012100780c */ /* 0x000fc80006fa4270 */
[----:B------:R-:W-:Y:S02]  /*39e0*/  PLOP3.LUT P5, PT, P5, P2, P0, 0x80, 0x0 ;  /* 0x000000000000781c */ /* 0x000fe40002fa5000 */
[----:B------:R-:W-:-:S11]  /*39f0*/  ISETP.NE.AND P0, PT, R36, RZ, PT ;  /* 0x000000ff2400720c */ /* 0x000fd60003f05270 */
[----:B------:R-:W-:Y:S05]  /*3a00*/  @!P5 BRA `(.L_x_147) ;  /* 0x00000000001cd947 */ /* 0x000fea0003800000 */
[----:B------:R-:W2:Y:S01]  /*3a10*/  LDG.E R39, desc[UR6][R2.64+0x4] ;  /* 0x0000040602277981 */ /* 0x000ea2000c1e1900 */
[----:B------:R-:W2:Y:S02]  /*3a20*/  LDCU UR4, c[0x3][0xc8] ;  /* 0x00c01900ff0477ac */ /* 0x000ea40008000800 */
[----:B--2---:R-:W-:Y:S01]  /*3a30*/  FFMA R14, R39, UR4, R14 ;  /* 0x00000004270e7c23 */ /* 0x004fe2000800000e */
[----:B------:R-:W-:Y:S06]  /*3a40*/  BRA `(.L_x_147) ;  /* 0x00000000000c7947 */ /* 0x000fec0003800000 */
.L_x_146:
[----:B------:R-:W0:Y:S01]  /*3a50*/  LDS R39, [R0+0x4] ;  /* 0x0000040000277984 */ /* 0x000e220000000800 */
[----:B------:R-:W0:Y:S02]  /*3a60*/  LDCU UR4, c[0x3][0xc8] ;  /* 0x00c01900ff0477ac */ /* 0x000e240008000800 */
[----:B0-----:R-:W-:-:S07]  /*3a70*/  FFMA R14, R39, UR4, R14 ;  /* 0x00000004270e7c23 */ /* 0x001fce000800000e */
.L_x_147:
[----:B------:R-:W-:Y:S05]  /*3a80*/  BSYNC.RECONVERGENT B0 ;  /* 0x0000000000007941 */ /* 0x000fea0003800200 */
.L_x_145:
        /* <DEDUP_REMOVED lines=9> */
.L_x_149:
[----:B------:R-:W0:Y:S01]  /*3b20*/  LDS R39, [R0+0x8] ;  /* 0x0000080000277984 */ /* 0x000e220000000800 */
[----:B------:R-:W0:Y:S02]  /*3b30*/  LDCU UR4, c[0x3][0xcc] ;  /* 0x00c01980ff0477ac */ /* 0x000e240008000800 */
[----:B0-----:R-:W-:-:S07]  /*3b40*/  FFMA R14, R39, UR4, R14 ;  /* 0x00000004270e7c23 */ /* 0x001fce000800000e */
.L_x_150:
[----:B------:R-:W-:Y:S05]  /*3b50*/  BSYNC.RECONVERGENT B0 ;  /* 0x0000000000007941 */ /* 0x000fea0003800200 */
.L_x_148:
[----:B------:R-:W-:Y:S01]  /*3b60*/  VIMNMX.U32 R36, PT, PT, R23, R28, !PT ;  /* 0x0000001c17247248 */ /* 0x000fe20007fe0000 */
[----:B------:R-:W-:Y:S03]  /*3b70*/  BSSY.RECONVERGENT B0, `(.L_x_151) ;  /* 0x000000c000007945 */ /* 0x000fe60003800200 */
        /* <DEDUP_REMOVED lines=8> */
.L_x_152:
[----:B------:R-:W0:Y:S01]  /*3c00*/  LDS R39, [R0+0xc] ;  /* 0x00000c0000277984 */ /* 0x000e220000000800 */
[----:B------:R-:W0:Y:S02]  /*3c10*/  LDCU UR4, c[0x3][0xd0] ;  /* 0x00c01a00ff0477ac */ /* 0x000e240008000800 */
[----:B0-----:R-:W-:-:S07]  /*3c20*/  FFMA R14, R39, UR4, R14 ;  /* 0x00000004270e7c23 */ /* 0x001fce000800000e */
.L_x_153:
[----:B------:R-:W-:Y:S05]  /*3c30*/  BSYNC.RECONVERGENT B0 ;  /* 0x0000000000007941 */ /* 0x000fea0003800200 */
.L_x_151:
[----:B------:R-:W-:Y:S01]  /*3c40*/  ISETP.LT.U32.AND P4, PT, R32, 0x7, PT ;  /* 0x000000072000780c */ /* 0x000fe20003f81070 */
[----:B------:R-:W-:-:S12]  /*3c50*/  BSSY.RECONVERGENT B0, `(.L_x_154) ;  /* 0x000000f000007945 */ /* 0x000fd80003800200 */
[----:B------:R-:W-:Y:S05]  /*3c60*/  @!P3 BRA P4, `(.L_x_155) ;  /* 0x000000000028b947 */ /* 0x000fea0002000000 */
[----:B------:R-:W-:Y:S01]  /*3c70*/  VIADD R39, R33, 0x1 ;  /* 0x0000000121277836 */ /* 0x000fe20000000000 */
[----:B------:R-:W-:-:S04]  /*3c80*/  ISETP.NE.AND P5, PT, R16, RZ, PT ;  /* 0x000000ff1000720c */ /* 0x000fc80003fa5270 */
        /* <DEDUP_REMOVED lines=8> */
.L_x_155:
[----:B------:R-:W0:Y:S01]  /*3d10*/  LDS R39, [R0+0x10] ;  /* 0x0000100000277984 */ /* 0x000e220000000800 */
[----:B------:R-:W0:Y:S02]  /*3d20*/  LDCU UR4, c[0x3][0xd4] ;  /* 0x00c01a80ff0477ac */ /* 0x000e240008000800 */
[----:B0-----:R-:W-:-:S07]  /*3d30*/  FFMA R14, R39, UR4, R14 ;  /* 0x00000004270e7c23 */ /* 0x001fce000800000e */
.L_x_156:
[----:B------:R-:W-:Y:S05]  /*3d40*/  BSYNC.RECONVERGENT B0 ;  /* 0x0000000000007941 */ /* 0x000fea0003800200 */
.L_x_154:
        /* <DEDUP_REMOVED lines=13> */
.L_x_158:
[----:B------:R-:W0:Y:S01]  /*3e20*/  LDS R39, [R0+0x14] ;  /* 0x0000140000277984 */ /* 0x000e220000000800 */
[----:B------:R-:W0:Y:S02]  /*3e30*/  LDCU UR4, c[0x3][0xd8] ;  /* 0x00c01b00ff0477ac */ /* 0x000e240008000800 */
[----:B0-----:R-:W-:-:S07]  /*3e40*/  FFMA R14, R39, UR4, R14 ;  /* 0x00000004270e7c23 */ /* 0x001fce000800000e */
.L_x_159:
[----:B------:R-:W-:Y:S05]  /*3e50*/  BSYNC.RECONVERGENT B0 ;  /* 0x0000000000007941 */ /* 0x000fea0003800200 */
.L_x_157:
        /* <DEDUP_REMOVED lines=13> */
.L_x_161:
[----:B------:R-:W0:Y:S01]  /*3f30*/  LDS R3, [R0+0x18] ;  /* 0x0000180000037984 */ /* 0x000e220000000800 */
[----:B------:R-:W0:Y:S02]  /*3f40*/  LDCU UR4, c[0x3][0xdc] ;  /* 0x00c01b80ff0477ac */ /* 0x000e240008000800 */
[----:B0-----:R-:W-:-:S07]  /*3f50*/  FFMA R14, R3, UR4, R14 ;  /* 0x00000004030e7c23 */ /* 0x001fce000800000e */
.L_x_162:
[----:B------:R-:W-:Y:S05]  /*3f60*/  BSYNC.RECONVERGENT B0 ;  /* 0x0000000000007941 */ /* 0x000fea0003800200 */
.L_x_160:
[----:B------:R-:W-:Y:S01]  /*3f70*/  VIADD R39, R35, 0xfffffffe ;  /* 0xfffffffe23277836 */ /* 0x000fe20000000000 */
[----:B------:R-:W-:Y:S01]  /*3f80*/  BSSY.RECONVERGENT B0, `(.L_x_163) ;  /* 0x0000015000007945 */ /* 0x000fe20003800200 */
[----:B------:R-:W-:Y:S01]  /*3f90*/  IMAD.IADD R29, R29, 0x1, R26 ;  /* 0x000000011d1d7824 */ /* 0x000fe200078e021a */
[----:B------:R-:W-:Y:S02]  /*3fa0*/  ISETP.NE.AND P5, PT, R10, RZ, PT ;  /* 0x000000ff0a00720c */ /* 0x000fe40003fa5270 */
[----:B------:R-:W-:-:S04]  /*3fb0*/  VIMNMX.U32 R39, PT, PT, R39, R28, !PT ;  /* 0x0000001c27277248 */ /* 0x000fc80007fe0000 */
[----:B------:R-:W-:Y:S02]  /*3fc0*/  VIMNMX.U32 R2, PT, PT, R20, R39, !PT ;  /* 0x0000002714027248 */ /* 0x000fe40007fe0000 */
[----:B------:R-:W-:Y:S02]  /*3fd0*/  ISETP.GE.U32.AND P3, PT, R39, 0x8, PT ;  /* 0x000000082700780c */ /* 0x000fe40003f66070 */
[----:B------:R-:W-:-:S13]  /*3fe0*/  ISETP.GT.U32.AND P4, PT, R2, 0x7, PT ;  /* 0x000000070200780c */ /* 0x000fda0003f84070 */
[----:B------:R-:W0:Y:S01]  /*3ff0*/  @!P4 LDS R3, [R0+0x20] ;  /* 0x000020000003c984 */ /* 0x000e220000000800 */
[----:B------:R-:W0:Y:S02]  /*4000*/  @!P4 LDC R2, c[0x3][0xe0] ;  /* 0x00c03800ff02cb82 */ /* 0x000e240000000800 */
[----:B0-----:R-:W-:Y:S01]  /*4010*/  @!P4 FFMA R14, R3, R2, R14 ;  /* 0x00000002030ec223 */ /* 0x001fe2000000000e */
[----:B------:R-:W-:-:S04]  /*4020*/  VIADD R3, R29, 0xfffffffd ;  /* 0xfffffffd1d037836 */ /* 0x000fc80000000000 */
        /* <DEDUP_REMOVED lines=10> */
.L_x_164:
[----:B------:R-:W-:Y:S05]  /*40d0*/  BSYNC.RECONVERGENT B0 ;  /* 0x0000000000007941 */ /* 0x000fea0003800200 */
.L_x_163:
[----:B------:R-:W-:Y:S01]  /*40e0*/  PLOP3.LUT P4, PT, P2, P5, PT, 0x80, 0x8 ;  /* 0x000000000008781c */ /* 0x000fe2000178b070 */
[----:B------:R-:W-:Y:S01]  /*40f0*/  BSSY.RECONVERGENT B0, `(.L_x_165) ;  /* 0x0000012000007945 */ /* 0x000fe20003800200 */
[----:B------:R-:W-:-:S13]  /*4100*/  ISETP.LT.U32.AND P5, PT, R18, 0x8, PT ;  /* 0x000000081200780c */ /* 0x000fda0003fa1070 */
[----:B------:R-:W-:Y:S05]  /*4110*/  @!P3 BRA P5, `(.L_x_166) ;  /* 0x000000000030b947 */ /* 0x000fea0002800000 */
        /* <DEDUP_REMOVED lines=12> */
.L_x_166:
[----:B------:R-:W0:Y:S01]  /*41e0*/  LDS R39, [R0+0x24] ;  /* 0x0000240000277984 */ /* 0x000e220000000800 */
[----:B------:R-:W0:Y:S02]  /*41f0*/  LDCU UR4, c[0x3][0xe4] ;  /* 0x00c01c80ff0477ac */ /* 0x000e240008000800 */
[----:B0-----:R-:W-:-:S07]  /*4200*/  FFMA R14, R39, UR4, R14 ;  /* 0x00000004270e7c23 */ /* 0x001fce000800000e */
.L_x_167:
[----:B------:R-:W-:Y:S05]  /*4210*/  BSYNC.RECONVERGENT B0 ;  /* 0x0000000000007941 */ /* 0x000fea0003800200 */
.L_x_165:
        /* <DEDUP_REMOVED lines=9> */
.L_x_169:
[----:B------:R-:W0:Y:S01]  /*42b0*/  LDS R39, [R0+0x28] ;  /* 0x0000280000277984 */ /* 0x000e220000000800 */
[----:B------:R-:W0:Y:S02]  /*42c0*/  LDCU UR4, c[0x3][0xe8] ;  /* 0x00c01d00ff0477ac */ /* 0x000e240008000800 */
[----:B0-----:R-:W-:-:S07]  /*42d0*/  FFMA R14, R39, UR4, R14 ;  /* 0x00000004270e7c23 */ /* 0x001fce000800000e */
.L_x_170:
[----:B------:R-:W-:Y:S05]  /*42e0*/  BSYNC.RECONVERGENT B0 ;  /* 0x0000000000007941 */ /* 0x000fea0003800200 */
.L_x_168:
        /* <DEDUP_REMOVED lines=10> */
.L_x_172:
[----:B------:R-:W0:Y:S01]  /*4390*/  LDS R39, [R0+0x2c] ;  /* 0x00002c0000277984 */ /* 0x000e220000000800 */
[----:B------:R-:W0:Y:S02]  /*43a0*/  LDCU UR4, c[0x3][0xec] ;  /* 0x00c01d80ff0477ac */ /* 0x000e240008000800 */
[----:B0-----:R-:W-:-:S07]  /*43b0*/  FFMA R14, R39, UR4, R14 ;  /* 0x00000004270e7c23 */ /* 0x001fce000800000e */
.L_x_173:
[----:B------:R-:W-:Y:S05]  /*43c0*/  BSYNC.RECONVERGENT B0 ;  /* 0x0000000000007941 */ /* 0x000fea0003800200 */
.L_x_171:
        /* <DEDUP_REMOVED lines=13> */
.L_x_175:
[----:B------:R-:W0:Y:S01]  /*44a0*/  LDS R39, [R0+0x30] ;  /* 0x0000300000277984 */ /* 0x000e220000000800 */
[----:B------:R-:W0:Y:S02]  /*44b0*/  LDCU UR4, c[0x3][0xf0] ;  /* 0x00c01e00ff0477ac */ /* 0x000e240008000800 */
[----:B0-----:R-:W-:-:S07]  /*44c0*/  FFMA R14, R39, UR4, R14 ;  /* 0x00000004270e7c23 */ /* 0x001fce000800000e */
.L_x_176:
[----:B------:R-:W-:Y:S05]  /*44d0*/  BSYNC.RECONVERGENT B0 ;  /* 0x0000000000007941 */ /* 0x000fea0003800200 */
.L_x_174:
        /* <DEDUP_REMOVED lines=13> */
.L_x_178:
[----:B------:R-:W0:Y:S01]  /*45b0*/  LDS R39, [R0+0x34] ;  /* 0x0000340000277984 */ /* 0x000e220000000800 */
[----:B------:R-:W0:Y:S02]  /*45c0*/  LDCU UR4, c[0x3][0xf4] ;  /* 0x00c01e80ff0477ac */ /* 0x000e240008000800 */
[----:B0-----:R-:W-:-:S07]  /*45d0*/  FFMA R14, R39, UR4, R14 ;  /* 0x00000004270e7c23 */ /* 0x001fce000800000e */
.L_x_179:
[----:B------:R-:W-:Y:S05]  /*45e0*/  BSYNC.RECONVERGENT B0 ;  /* 0x0000000000007941 */ /* 0x000fea0003800200 */
.L_x_177:
        /* <DEDUP_REMOVED lines=13> */
.L_x_181:
[----:B------:R-:W0:Y:S01]  /*46c0*/  LDS R3, [R0+0x38] ;  /* 0x0000380000037984 */ /* 0x000e220000000800 */
[----:B------:R-:W0:Y:S02]  /*46d0*/  LDCU UR4, c[0x3][0xf8] ;  /* 0x00c01f00ff0477ac */ /* 0x000e240008000800 */
[----:B0-----:R-:W-:-:S07]  /*46e0*/  FFMA R14, R3, UR4, R14 ;  /* 0x00000004030e7c23 */ /* 0x001fce000800000e */
.L_x_182:
[----:B------:R-:W-:Y:S05]  /*46f0*/  BSYNC.RECONVERGENT B0 ;  /* 0x0000000000007941 */ /* 0x000fea0003800200 */
.L_x_180:
[----:B------:R-:W-:Y:S01]  /*4700*/  VIMNMX.U32 R39, PT, PT, R37, R28, !PT ;  /* 0x0000001c25277248 */ /* 0x000fe20007fe0000 */
[----:B------:R-:W-:Y:S01]  /*4710*/  IMAD.IADD R29, R29, 0x1, R26 ;  /* 0x000000011d1d7824 */ /* 0x000fe200078e021a */
[----:B------:R-:W-:Y:S01]  /*4720*/  BSSY.RECONVERGENT B0, `(.L_x_183) ;  /* 0x0000013000007945 */ /* 0x000fe20003800200 */
[----:B------:R-:W-:Y:S02]  /*4730*/  ISETP.NE.AND P5, PT, R8, RZ, PT ;  /* 0x000000ff0800720c */ /* 0x000fe40003fa5270 */
        /* <DEDUP_REMOVED lines=17> */
.L_x_184:
[----:B------:R-:W-:Y:S05]  /*4850*/  BSYNC.RECONVERGENT B0 ;  /* 0x0000000000007941 */ /* 0x000fea0003800200 */
.L_x_183:
        /* <DEDUP_REMOVED lines=16> */
.L_x_186:
[----:B------:R-:W0:Y:S01]  /*4960*/  LDS R39, [R0+0x44] ;  /* 0x0000440000277984 */ /* 0x000e220000000800 */
[----:B------:R-:W0:Y:S02]  /*4970*/  LDCU UR4, c[0x3][0x100] ;  /* 0x00c02000ff0477ac */ /* 0x000e240008000800 */
[----:B0-----:R-:W-:-:S07]  /*4980*/  FFMA R14, R39, UR4, R14 ;  /* 0x00000004270e7c23 */ /* 0x001fce000800000e */
.L_x_187:
[----:B------:R-:W-:Y:S05]  /*4990*/  BSYNC.RECONVERGENT B0 ;  /* 0x0000000000007941 */ /* 0x000fea0003800200 */
.L_x_185:
        /* <DEDUP_REMOVED lines=9> */
.L_x_189:
[----:B------:R-:W0:Y:S01]  /*4a30*/  LDS R39, [R0+0x48] ;  /* 0x0000480000277984 */ /* 0x000e220000000800 */
[----:B------:R-:W0:Y:S02]  /*4a40*/  LDCU UR4, c[0x3][0x104] ;  /* 0x00c02080ff0477ac */ /* 0x000e240008000800 */
[----:B0-----:R-:W-:-:S07]  /*4a50*/  FFMA R14, R39, UR4, R14 ;  /* 0x00000004270e7c23 */ /* 0x001fce000800000e */
.L_x_190:
[----:B------:R-:W-:Y:S05]  /*4a60*/  BSYNC.RECONVERGENT B0 ;  /* 0x0000000000007941 */ /* 0x000fea0003800200 */
.L_x_188:
        /* <DEDUP_REMOVED lines=10> */
.L_x_192:
[----:B------:R-:W0:Y:S01]  /*4b10*/  LDS R39, [R0+0x4c] ;  /* 0x00004c0000277984 */ /* 0x000e220000000800 */
[----:B------:R-:W0:Y:S02]  /*4b20*/  LDCU UR4, c[0x3][0x108] ;  /* 0x00c02100ff0477ac */ /* 0x000e240008000800 */
[----:B0-----:R-:W-:-:S07]  /*4b30*/  FFMA R14, R39, UR4, R14 ;  /* 0x00000004270e7c23 */ /* 0x001fce000800000e */
.L_x_193:
[----:B------:R-:W-:Y:S05]  /*4b40*/  BSYNC.RECONVERGENT B0 ;  /* 0x0000000000007941 */ /* 0x000fea0003800200 */
.L_x_191:
        /* <DEDUP_REMOVED lines=13> */
.L_x_195:
[----:B------:R-:W0:Y:S01]  /*4c20*/  LDS R39, [R0+0x50] ;  /* 0x0000500000277984 */ /* 0x000e220000000800 */
[----:B------:R-:W0:Y:S02]  /*4c30*/  LDCU UR4, c[0x3][0x10c] ;  /* 0x00c02180ff0477ac */ /* 0x000e240008000800 */
[----:B0-----:R-:W-:-:S07]  /*4c40*/  FFMA R14, R39, UR4, R14 ;  /* 0x00000004270e7c23 */ /* 0x001fce000800000e */
.L_x_196:
[----:B------:R-:W-:Y:S05]  /*4c50*/  BSYNC.RECONVERGENT B0 ;  /* 0x0000000000007941 */ /* 0x000fea0003800200 */
.L_x_194:
        /* <DEDUP_REMOVED lines=13> */
.L_x_198:
[----:B------:R-:W0:Y:S01]  /*4d30*/  LDS R39, [R0+0x54] ;  /* 0x0000540000277984 */ /* 0x000e220000000800 */
[----:B------:R-:W0:Y:S02]  /*4d40*/  LDCU UR4, c[0x3][0x110] ;  /* 0x00c02200ff0477ac */ /* 0x000e240008000800 */
[----:B0-----:R-:W-:-:S07]  /*4d50*/  FFMA R14, R39, UR4, R14 ;  /* 0x00000004270e7c23 */ /* 0x001fce000800000e */
.L_x_199:
[----:B------:R-:W-:Y:S05]  /*4d60*/  BSYNC.RECONVERGENT B0 ;  /* 0x0000000000007941 */ /* 0x000fea0003800200 */
.L_x_197:
        /* <DEDUP_REMOVED lines=13> */
.L_x_201:
[----:B------:R-:W0:Y:S01]  /*4e40*/  LDS R3, [R0+0x58] ;  /* 0x0000580000037984 */ /* 0x000e220000000800 */
[----:B------:R-:W0:Y:S02]  /*4e50*/  LDCU UR4, c[0x3][0x114] ;  /* 0x00c02280ff0477ac */ /* 0x000e240008000800 */
[----:B0-----:R-:W-:-:S07]  /*4e60*/  FFMA R14, R3, UR4, R14 ;  /* 0x00000004030e7c23 */ /* 0x001fce000800000e */
.L_x_202:
[----:B------:R-:W-:Y:S05]  /*4e70*/  BSYNC.RECONVERGENT B0 ;  /* 0x0000000000007941 */ /* 0x000fea0003800200 */
.L_x_200:
        /* <DEDUP_REMOVED lines=21> */
.L_x_204:
[----:B------:R-:W-:Y:S05]  /*4fd0*/  BSYNC.RECONVERGENT B0 ;  /* 0x0000000000007941 */ /* 0x000fea0003800200 */
.L_x_203:
        /* <DEDUP_REMOVED lines=16> */
.L_x_206:
[----:B------:R-:W0:Y:S01]  /*50e0*/  LDS R39, [R0+0x64] ;  /* 0x0000640000277984 */ /* 0x000e220000000800 */
[----:B------:R-:W0:Y:S02]  /*50f0*/  LDCU UR4, c[0x3][0x11c] ;  /* 0x00c02380ff0477ac */ /* 0x000e240008000800 */
[----:B0-----:R-:W-:-:S07]  /*5100*/  FFMA R14, R39, UR4, R14 ;  /* 0x00000004270e7c23 */ /* 0x001fce000800000e */
.L_x_207:
[----:B------:R-:W-:Y:S05]  /*5110*/  BSYNC.RECONVERGENT B0 ;  /* 0x0000000000007941 */ /* 0x000fea0003800200 */
.L_x_205:
        /* <DEDUP_REMOVED lines=9> */
.L_x_209:
[----:B------:R-:W0:Y:S01]  /*51b0*/  LDS R39, [R0+0x68] ;  /* 0x0000680000277984 */ /* 0x000e220000000800 */
[----:B------:R-:W0:Y:S02]  /*51c0*/  LDCU UR4, c[0x3][0x120] ;  /* 0x00c02400ff0477ac */ /* 0x000e240008000800 */
[----:B0-----:R-:W-:-:S07]  /*51d0*/  FFMA R14, R39, UR4, R14 ;  /* 0x00000004270e7c23 */ /* 0x001fce000800000e */
.L_x_210:
[----:B------:R-:W-:Y:S05]  /*51e0*/  BSYNC.RECONVERGENT B0 ;  /* 0x0000000000007941 */ /* 0x000fea0003800200 */
.L_x_208:
        /* <DEDUP_REMOVED lines=10> */
.L_x_212:
[----:B------:R-:W0:Y:S01]  /*5290*/  LDS R39, [R0+0x6c] ;  /* 0x00006c0000277984 */ /* 0x000e220000000800 */
[----:B------:R-:W0:Y:S02]  /*52a0*/  LDCU UR4, c[0x3][0x124] ;  /* 0x00c02480ff0477ac */ /* 0x000e240008000800 */
[----:B0-----:R-:W-:-:S07]  /*52b0*/  FFMA R14, R39, UR4, R14 ;  /* 0x00000004270e7c23 */ /* 0x001fce000800000e */
.L_x_213:
[----:B------:R-:W-:Y:S05]  /*52c0*/  BSYNC.RECONVERGENT B0 ;  /* 0x0000000000007941 */ /* 0x000fea0003800200 */
.L_x_211:
        /* <DEDUP_REMOVED lines=13> */
.L_x_215:
[----:B------:R-:W0:Y:S01]  /*53a0*/  LDS R39, [R0+0x70] ;  /* 0x0000700000277984 */ /* 0x000e220000000800 */
[----:B------:R-:W0:Y:S02]  /*53b0*/  LDCU UR4, c[0x3][0x128] ;  /* 0x00c02500ff0477ac */ /* 0x000e240008000800 */
[----:B0-----:R-:W-:-:S07]  /*53c0*/  FFMA R14, R39, UR4, R14 ;  /* 0x00000004270e7c23 */ /* 0x001fce000800000e */
.L_x_216:
[----:B------:R-:W-:Y:S05]  /*53d0*/  BSYNC.RECONVERGENT B0 ;  /* 0x0000000000007941 */ /* 0x000fea0003800200 */
.L_x_214:
        /* <DEDUP_REMOVED lines=13> */
.L_x_218:
[----:B------:R-:W0:Y:S01]  /*54b0*/  LDS R39, [R0+0x74] ;  /* 0x0000740000277984 */ /* 0x000e220000000800 */
[----:B------:R-:W0:Y:S02]  /*54c0*/  LDCU UR4, c[0x3][0x12c] ;  /* 0x00c02580ff0477ac */ /* 0x000e240008000800 */
[----:B0-----:R-:W-:-:S07]  /*54d0*/  FFMA R14, R39, UR4, R14 ;  /* 0x00000004270e7c23 */ /* 0x001fce000800000e */
.L_x_219:
[----:B------:R-:W-:Y:S05]  /*54e0*/  BSYNC.RECONVERGENT B0 ;  /* 0x0000000000007941 */ /* 0x000fea0003800200 */
.L_x_217:
        /* <DEDUP_REMOVED lines=13> */
.L_x_221:
[----:B------:R-:W0:Y:S01]  /*55c0*/  LDS R3, [R0+0x78] ;  /* 0x0000780000037984 */ /* 0x000e220000000800 */
[----:B------:R-:W0:Y:S02]  /*55d0*/  LDCU UR4, c[0x3][0x130] ;  /* 0x00c02600ff0477ac */ /* 0x000e240008000800 */
[----:B0-----:R-:W-:-:S07]  /*55e0*/  FFMA R14, R3, UR4, R14 ;  /* 0x00000004030e7c23 */ /* 0x001fce000800000e */
.L_x_222:
[----:B------:R-:W-:Y:S05]  /*55f0*/  BSYNC.RECONVERGENT B0 ;  /* 0x0000000000007941 */ /* 0x000fea0003800200 */
.L_x_220:
[----:B------:R-:W-:Y:S01]  /*5600*/  VIMNMX.U32 R39, PT, PT, R15, R28, !PT ;  /* 0x0000001c0f277248 */ /* 0x000fe20007fe0000 */
[----:B------:R-:W-:Y:S01]  /*5610*/  IMAD.IADD R29, R29, 0x1, R26 ;  /* 0x000000011d1d7824 */ /* 0x000fe200078e021a */
[----:B------:R-:W-:Y:S02]  /*5620*/  BSSY.RECONVERGENT B0, `(.L_x_223) ;  /* 0x0000012000007945 */ /* 0x000fe40003800200 */
        /* <DEDUP_REMOVED lines=17> */
.L_x_224:
[----:B------:R-:W-:Y:S05]  /*5740*/  BSYNC.RECONVERGENT B0 ;  /* 0x0000000000007941 */ /* 0x000fea0003800200 */
.L_x_223:
[----:B------:R-:W-:Y:S01]  /*5750*/  ISETP.LT.U32.AND P5, PT, R18, 0x8, PT ;  /* 0x000000081200780c */ /* 0x000fe20003fa1070 */
        /* <DEDUP_REMOVED lines=12> */
.L_x_226:
[----:B------:R-:W0:Y:S01]  /*5820*/  LDS R39, [R0+0x84] ;  /* 0x0000840000277984 */ /* 0x000e220000000800 */
[----:B------:R-:W0:Y:S02]  /*5830*/  LDCU UR4, c[0x3][0x138] ;  /* 0x00c02700ff0477ac */ /* 0x000e240008000800 */
[----:B0-----:R-:W-:-:S07]  /*5840*/  FFMA R14, R39, UR4, R14 ;  /* 0x00000004270e7c23 */ /* 0x001fce000800000e */
.L_x_227:
[----:B------:R-:W-:Y:S05]  /*5850*/  BSYNC.RECONVERGENT B0 ;  /* 0x0000000000007941 */ /* 0x000fea0003800200 */
.L_x_225:
        /* <DEDUP_REMOVED lines=9> */
.L_x_229:
[----:B------:R-:W0:Y:S01]  /*58f0*/  LDS R39, [R0+0x88] ;  /* 0x0000880000277984 */ /* 0x000e220000000800 */
[----:B------:R-:W0:Y:S02]  /*5900*/  LDCU UR4, c[0x3][0x13c] ;  /* 0x00c02780ff0477ac */ /* 0x000e240008000800 */
[----:B0-----:R-:W-:-:S07]  /*5910*/  FFMA R14, R39, UR4, R14 ;  /* 0x00000004270e7c23 */ /* 0x001fce000800000e */
.L_x_230:
[----:B------:R-:W-:Y:S05]  /*5920*/  BSYNC.RECONVERGENT B0 ;  /* 0x0000000000007941 */ /* 0x000fea0003800200 */
.L_x_228:
        /* <DEDUP_REMOVED lines=10> */
.L_x_232:
[----:B------:R-:W0:Y:S01]  /*59d0*/  LDS R39, [R0+0x8c] ;  /* 0x00008c0000277984 */ /* 0x000e220000000800 */
[----:B------:R-:W0:Y:S02]  /*59e0*/  LDCU UR4, c[0x3][0x140] ;  /* 0x00c02800ff0477ac */ /* 0x000e240008000800 */
[----:B0-----:R-:W-:-:S07]  /*59f0*/  FFMA R14, R39, UR4, R14 ;  /* 0x00000004270e7c23 */ /* 0x001fce000800000e */
.L_x_233:
[----:B------:R-:W-:Y:S05]  /*5a00*/  BSYNC.RECONVERGENT B0 ;  /* 0x0000000000007941 */ /* 0x000fea0003800200 */
.L_x_231:
        /* <DEDUP_REMOVED lines=12> */
.L_x_235:
[----:B------:R-:W0:Y:S01]  /*5ad0*/  LDS R39, [R0+0x90] ;  /* 0x0000900000277984 */ /* 0x000e220000000800 */
[----:B------:R-:W0:Y:S02]  /*5ae0*/  LDCU UR4, c[0x3][0x144] ;  /* 0x00c02880ff0477ac */ /* 0x000e240008000800 */
[----:B0-----:R-:W-:-:S07]  /*5af0*/  FFMA R14, R39, UR4, R14 ;  /* 0x00000004270e7c23 */ /* 0x001fce000800000e */
.L_x_236:
[----:B------:R-:W-:Y:S05]  /*5b00*/  BSYNC.RECONVERGENT B0 ;  /* 0x0000000000007941 */ /* 0x000fea0003800200 */
.L_x_234:
        /* <DEDUP_REMOVED lines=12> */
.L_x_238:
[----:B------:R-:W0:Y:S01]  /*5bd0*/  LDS R39, [R0+0x94] ;  /* 0x0000940000277984 */ /* 0x000e220000000800 */
[----:B------:R-:W0:Y:S02]  /*5be0*/  LDCU UR4, c[0x3][0x148] ;  /* 0x00c02900ff0477ac */ /* 0x000e240008000800 */
[----:B0-----:R-:W-:-:S07]  /*5bf0*/  FFMA R14, R39, UR4, R14 ;  /* 0x00000004270e7c23 */ /* 0x001fce000800000e */
.L_x_239:
[----:B------:R-:W-:Y:S05]  /*5c00*/  BSYNC.RECONVERGENT B0 ;  /* 0x0000000000007941 */ /* 0x000fea0003800200 */
.L_x_237:
        /* <DEDUP_REMOVED lines=12> */
.L_x_241:
[----:B------:R-:W0:Y:S01]  /*5cd0*/  LDS R3, [R0+0x98] ;  /* 0x0000980000037984 */ /* 0x000e220000000800 */
[----:B------:R-:W0:Y:S02]  /*5ce0*/  LDCU UR4, c[0x3][0x14c] ;  /* 0x00c02980ff0477ac */ /* 0x000e240008000800 */
[----:B0-----:R-:W-:-:S07]  /*5cf0*/  FFMA R14, R3, UR4, R14 ;  /* 0x00000004030e7c23 */ /* 0x001fce000800000e */
.L_x_242:
[----:B------:R-:W-:Y:S05]  /*5d00*/  BSYNC.RECONVERGENT B0 ;  /* 0x0000000000007941 */ /* 0x000fea0003800200 */
.L_x_240:
        /* <DEDUP_REMOVED lines=20> */
.L_x_244:
[----:B------:R-:W-:Y:S05]  /*5e50*/  BSYNC.RECONVERGENT B0 ;  /* 0x0000000000007941 */ /* 0x000fea0003800200 */
.L_x_243:
        /* <DEDUP_REMOVED lines=13> */
.L_x_246:
[----:B------:R-:W0:Y:S01]  /*5f30*/  LDS R39, [R0+0xa4] ;  /* 0x0000a40000277984 */ /* 0x000e220000000800 */
[----:B------:R-:W0:Y:S02]  /*5f40*/  LDCU UR4, c[0x3][0x154] ;  /* 0x00c02a80ff0477ac */ /* 0x000e240008000800 */
[----:B0-----:R-:W-:-:S07]  /*5f50*/  FFMA R14, R39, UR4, R14 ;  /* 0x00000004270e7c23 */ /* 0x001fce000800000e */
.L_x_247:
[----:B------:R-:W-:Y:S05]  /*5f60*/  BSYNC.RECONVERGENT B0 ;  /* 0x0000000000007941 */ /* 0x000fea0003800200 */
.L_x_245:
        /* <DEDUP_REMOVED lines=9> */
.L_x_249:
[----:B------:R-:W0:Y:S01]  /*6000*/  LDS R39, [R0+0xa8] ;  /* 0x0000a80000277984 */ /* 0x000e220000000800 */
[----:B------:R-:W0:Y:S02]  /*6010*/  LDCU UR4, c[0x3][0x158] ;  /* 0x00c02b00ff0477ac */ /* 0x000e240008000800 */
[----:B0-----:R-:W-:-:S07]  /*6020*/  FFMA R14, R39, UR4, R14 ;  /* 0x00000004270e7c23 */ /* 0x001fce000800000e */
.L_x_250:
[----:B------:R-:W-:Y:S05]  /*6030*/  BSYNC.RECONVERGENT B0 ;  /* 0x0000000000007941 */ /* 0x000fea0003800200 */
.L_x_248:
        /* <DEDUP_REMOVED lines=10> */
.L_x_252:
[----:B------:R-:W0:Y:S01]  /*60e0*/  LDS R39, [R0+0xac] ;  /* 0x0000ac0000277984 */ /* 0x000e220000000800 */
[----:B------:R-:W0:Y:S02]  /*60f0*/  LDCU UR4, c[0x3][0x15c] ;  /* 0x00c02b80ff0477ac */ /* 0x000e240008000800 */
[----:B0-----:R-:W-:-:S07]  /*6100*/  FFMA R14, R39, UR4, R14 ;  /* 0x00000004270e7c23 */ /* 0x001fce000800000e */
.L_x_253:
[----:B------:R-:W-:Y:S05]  /*6110*/  BSYNC.RECONVERGENT B0 ;  /* 0x0000000000007941 */ /* 0x000fea0003800200 */
.L_x_251:
        /* <DEDUP_REMOVED lines=12> */
.L_x_255:
[----:B------:R-:W0:Y:S01]  /*61e0*/  LDS R39, [R0+0xb0] ;  /* 0x0000b00000277984 */ /* 0x000e220000000800 */
[----:B------:R-:W0:Y:S02]  /*61f0*/  LDCU UR4, c[0x3][0x160] ;  /* 0x00c02c00ff0477ac */ /* 0x000e240008000800 */
[----:B0-----:R-:W-:-:S07]  /*6200*/  FFMA R14, R39, UR4, R14 ;  /* 0x00000004270e7c23 */ /* 0x001fce000800000e */
.L_x_256:
[----:B------:R-:W-:Y:S05]  /*6210*/  BSYNC.RECONVERGENT B0 ;  /* 0x0000000000007941 */ /* 0x000fea0003800200 */
.L_x_254:
        /* <DEDUP_REMOVED lines=12> */
.L_x_258:
[----:B------:R-:W0:Y:S01]  /*62e0*/  LDS R39, [R0+0xb4] ;  /* 0x0000b40000277984 */ /* 0x000e220000000800 */
[----:B------:R-:W0:Y:S02]  /*62f0*/  LDCU UR4, c[0x3][0x164] ;  /* 0x00c02c80ff0477ac */ /* 0x000e240008000800 */
[----:B0-----:R-:W-:-:S07]  /*6300*/  FFMA R14, R39, UR4, R14 ;  /* 0x00000004270e7c23 */ /* 0x001fce000800000e */
.L_x_259:
[----:B------:R-:W-:Y:S05]  /*6310*/  BSYNC.RECONVERGENT B0 ;  /* 0x0000000000007941 */ /* 0x000fea0003800200 */
.L_x_257:
        /* <DEDUP_REMOVED lines=12> */
.L_x_261:
[----:B------:R-:W0:Y:S01]  /*63e0*/  LDS R3, [R0+0xb8] ;  /* 0x0000b80000037984 */ /* 0x000e220000000800 */
[----:B------:R-:W0:Y:S02]  /*63f0*/  LDCU UR4, c[0x3][0x168] ;  /* 0x00c02d00ff0477ac */ /* 0x000e240008000800 */
[----:B0-----:R-:W-:-:S07]  /*6400*/  FFMA R14, R3, UR4, R14 ;  /* 0x00000004030e7c23 */ /* 0x001fce000800000e */
.L_x_262:
[----:B------:R-:W-:Y:S05]  /*6410*/  BSYNC.RECONVERGENT B0 ;  /* 0x0000000000007941 */ /* 0x000fea0003800200 */
.L_x_260:
[----:B------:R-:W-:Y:S01]  /*6420*/  VIMNMX.U32 R39, PT, PT, R7, R28, !PT ;  /* 0x0000001c07277248 */ /* 0x000fe20007fe0000 */
[----:B------:R-:W-:Y:S01]  /*6430*/  BSSY.RECONVERGENT B0, `(.L_x_263) ;  /* 0x0000011000007945 */ /* 0x000fe20003800200 */
[----:B------:R-:W-:Y:S02]  /*6440*/  IADD3 R3, PT, PT, R29, -0x3, R26 ;  /* 0xfffffffd1d037810 */ /* 0x000fe40007ffe01a */
[----:B------:R-:W-:-:S04]  /*6450*/  VIMNMX.U32 R2, PT, PT, R20, R39, !PT ;  /* 0x0000002714027248 */ /* 0x000fc80007fe0000 */
[----:B------:R-:W-:-:S13]  /*6460*/  ISETP.GT.U32.AND P3, PT, R2, 0x7, PT ;  /* 0x000000070200780c */ /* 0x000fda0003f64070 */
        /* <DEDUP_REMOVED lines=13> */
.L_x_264:
[----:B------:R-:W-:Y:S05]  /*6540*/  BSYNC.RECONVERGENT B0 ;  /* 0x0000000000007941 */ /* 0x000fea0003800200 */
.L_x_263:
[----:B------:R-:W-:Y:S01]  /*6550*/  ISETP.GE.U32.AND P3, PT, R39, 0x8, PT ;  /* 0x000000082700780c */ /* 0x000fe20003f66070 */
[----:B------:R-:W-:Y:S01]  /*6560*/  BSSY.RECONVERGENT B0, `(.L_x_265) ;  /* 0x0000010000007945 */ /* 0x000fe20003800200 */
[----:B------:R-:W-:Y:S02]  /*6570*/  ISETP.LT.U32.AND P5, PT, R18, 0x8, PT ;  /* 0x000000081200780c */ /* 0x000fe40003fa1070 */
        /* <DEDUP_REMOVED lines=11> */
.L_x_266:
[----:B------:R-:W0:Y:S01]  /*6630*/  LDS R29, [R0+0xc4] ;  /* 0x0000c400001d7984 */ /* 0x000e220000000800 */
[----:B------:R-:W0:Y:S02]  /*6640*/  LDCU UR4, c[0x3][0x170] ;  /* 0x00c02e00ff0477ac */ /* 0x000e240008000800 */
[----:B0-----:R-:W-:-:S07]  /*6650*/  FFMA R14, R29, UR4, R14 ;  /* 0x000000041d0e7c23 */ /* 0x001fce000800000e */
.L_x_267:
[----:B------:R-:W-:Y:S05]  /*6660*/  BSYNC.RECONVERGENT B0 ;  /* 0x0000000000007941 */ /* 0x000fea0003800200 */
.L_x_265:
        /* <DEDUP_REMOVED lines=9> */
.L_x_269:
[----:B------:R-:W0:Y:S01]  /*6700*/  LDS R29, [R0+0xc8] ;  /* 0x0000c800001d7984 */ /* 0x000e220000000800 */
[----:B------:R-:W0:Y:S02]  /*6710*/  LDCU UR4, c[0x3][0x174] ;  /* 0x00c02e80ff0477ac */ /* 0x000e240008000800 */
[----:B0-----:R-:W-:-:S07]  /*6720*/  FFMA R14, R29, UR4, R14 ;  /* 0x000000041d0e7c23 */ /* 0x001fce000800000e */
.L_x_270:
[----:B------:R-:W-:Y:S05]  /*6730*/  BSYNC.RECONVERGENT B0 ;  /* 0x0000000000007941 */ /* 0x000fea0003800200 */
.L_x_268:
        /* <DEDUP_REMOVED lines=10> */
.L_x_272:
[----:B------:R-:W0:Y:S01]  /*67e0*/  LDS R29, [R0+0xcc] ;  /* 0x0000cc00001d7984 */ /* 0x000e220000000800 */
[----:B------:R-:W0:Y:S02]  /*67f0*/  LDCU UR4, c[0x3][0x178] ;  /* 0x00c02f00ff0477ac */ /* 0x000e240008000800 */
[----:B0-----:R-:W-:-:S07]  /*6800*/  FFMA R14, R29, UR4, R14 ;  /* 0x000000041d0e7c23 */ /* 0x001fce000800000e */
.L_x_273:
[----:B------:R-:W-:Y:S05]  /*6810*/  BSYNC.RECONVERGENT B0 ;  /* 0x0000000000007941 */ /* 0x000fea0003800200 */
.L_x_271:
        /* <DEDUP_REMOVED lines=12> */
.L_x_275:
[----:B------:R-:W0:Y:S01]  /*68e0*/  LDS R29, [R0+0xd0] ;  /* 0x0000d000001d7984 */ /* 0x000e220000000800 */
[----:B------:R-:W0:Y:S02]  /*68f0*/  LDCU UR4, c[0x3][0x17c] ;  /* 0x00c02f80ff0477ac */ /* 0x000e240008000800 */
[----:B0-----:R-:W-:-:S07]  /*6900*/  FFMA R14, R29, UR4, R14 ;  /* 0x000000041d0e7c23 */ /* 0x001fce000800000e */
.L_x_276:
[----:B------:R-:W-:Y:S05]  /*6910*/  BSYNC.RECONVERGENT B0 ;  /* 0x0000000000007941 */ /* 0x000fea0003800200 */
.L_x_274:
        /* <DEDUP_REMOVED lines=12> */
.L_x_278:
[----:B------:R-:W0:Y:S01]  /*69e0*/  LDS R29, [R0+0xd4] ;  /* 0x0000d400001d7984 */ /* 0x000e220000000800 */
[----:B------:R-:W0:Y:S02]  /*69f0*/  LDCU UR4, c[0x3][0x180] ;  /* 0x00c03000ff0477ac */ /* 0x000e240008000800 */
[----:B0-----:R-:W-:-:S07]  /*6a00*/  FFMA R14, R29, UR4, R14 ;  /* 0x000000041d0e7c23 */ /* 0x001fce000800000e */
.L_x_279:
[----:B------:R-:W-:Y:S05]  /*6a10*/  BSYNC.RECONVERGENT B0 ;  /* 0x0000000000007941 */ /* 0x000fea0003800200 */
.L_x_277:
        /* <DEDUP_REMOVED lines=12> */
.L_x_281:
[----:B------:R-:W0:Y:S01]  /*6ae0*/  LDS R3, [R0+0xd8] ;  /* 0x0000d80000037984 */ /* 0x000e220000000800 */
[----:B------:R-:W0:Y:S02]  /*6af0*/  LDCU UR4, c[0x3][0x184] ;  /* 0x00c03080ff0477ac */ /* 0x000e240008000800 */
[----:B0-----:R-:W-:-:S07]  /*6b00*/  FFMA R14, R3, UR4, R14 ;  /* 0x00000004030e7c23 */ /* 0x001fce000800000e */
.L_x_282:
[----:B------:R-:W-:Y:S05]  /*6b10*/  BSYNC.RECONVERGENT B0 ;  /* 0x0000000000007941 */ /* 0x000fea0003800200 */
.L_x_280:
[----:B------:R-:W-:Y:S01]  /*6b20*/  VIADD R39, R35, 0xfffffffd ;  /* 0xfffffffd23277836 */ /* 0x000fe20000000000 */
[----:B------:R-:W-:Y:S01]  /*6b30*/  BSSY.RECONVERGENT B0, `(.L_x_283) ;  /* 0x000001d000007945 */ /* 0x000fe20003800200 */
[C---:B------:R-:W-:Y:S02]  /*6b40*/  VIADD R36, R34.reuse, 0xffffffff ;  /* 0xffffffff22247836 */ /* 0x040fe40000000000 */
[----:B------:R-:W-:-:S03]  /*6b50*/  VIADD R2, R34, 0x2 ;  /* 0x0000000222027836 */ /* 0x000fc60000000000 */
[----:B------:R-:W-:Y:S01]  /*6b60*/  VIMNMX.U32 R39, PT, PT, R39, R36, !PT ;  /* 0x0000002427277248 */ /* 0x000fe20007fe0000 */
[----:B------:R-:W-:-:S03]  /*6b70*/  IMAD R0, R2, 0x100, R31 ;  /* 0x0000010002007824 */ /* 0x000fc600078e021f */
[----:B------:R-:W-:Y:S02]  /*6b80*/  VIMNMX.U32 R3, PT, PT, R20, R39, !PT ;  /* 0x0000002714037248 */ /* 0x000fe40007fe0000 */
[----:B------:R-:W-:Y:S02]  /*6b90*/  ISETP.GE.U32.AND P3, PT, R39, 0x8, PT ;  /* 0x000000082700780c */ /* 0x000fe40003f66070 */
[----:B------:R-:W-:-:S13]  /*6ba0*/  ISETP.GT.U32.AND P4, PT, R3, 0x7, PT ;  /* 0x000000070300780c */ /* 0x000fda0003f84070 */
[----:B------:R-:W0:Y:S01]  /*6bb0*/  @!P4 LDS R3, [R0] ;  /* 0x000000000003c984 */ /* 0x000e220000000800 */
[----:B------:R-:W0:Y:S02]  /*6bc0*/  @!P4 LDC R28, c[0x3][0x188] ;  /* 0x00c06200ff1ccb82 */ /* 0x000e240000000800 */
[----:B0-----:R-:W-:Y:S01]  /*6bd0*/  @!P4 FFMA R14, R3, R28, R14 ;  /* 0x0000001c030ec223 */ /* 0x001fe2000000000e */
[----:B------:R-:W-:-:S04]  /*6be0*/  VIADD R3, R22, 0xffffffff ;  /* 0xffffffff16037836 */ /* 0x000fc80000000000 */
[C---:B------:R-:W-:Y:S01]  /*6bf0*/  IMAD R28, R3.reuse, R27, R30 ;  /* 0x0000001b031c7224 */ /* 0x040fe200078e021e */
[----:B------:R-:W-:-:S03]  /*6c00*/  ISETP.GE.AND P2, PT, R3, UR8, PT ;  /* 0x0000000803007c0c */ /* 0x000fc6000bf46270 */
[----:B------:R-:W-:Y:S01]  /*6c10*/  VIADD R28, R28, 0xfffffffd ;  /* 0xfffffffd1c1c7836 */ /* 0x000fe20000000000 */
[----:B------:R-:W-:-:S03]  /*6c20*/  ISETP.GT.AND P2, PT, R3, -0x1, !P2 ;  /* 0xffffffff0300780c */ /* 0x000fc60005744270 */
[----:B------:R-:W-:-:S04]  /*6c30*/  IMAD R28, R28, R26, R33 ;  /* 0x0000001a1c1c7224 */ /* 0x000fc800078e0221 */
[----:B------:R-:W-:-:S04]  /*6c40*/  VIADD R29, R28, 0xfffffffd ;  /* 0xfffffffd1c1d7836 */ /* 0x000fc80000000000 */
[----:B------:R-:W-:Y:S01]  /*6c50*/  IMAD.WIDE R28, R29, 0x4, R24 ;  /* 0x000000041d1c7825 */ /* 0x000fe200078e0218 */
        /* <DEDUP_REMOVED lines=10> */
.L_x_284:
[----:B------:R-:W-:Y:S05]  /*6d00*/  BSYNC.RECONVERGENT B0 ;  /* 0x0000000000007941 */ /* 0x000fea0003800200 */
.L_x_283:
        /* <DEDUP_REMOVED lines=17> */
.L_x_286:
[----:B------:R-:W0:Y:S01]  /*6e20*/  LDS R3, [R0+0x4] ;  /* 0x0000040000037984 */ /* 0x000e220000000800 */
[----:B------:R-:W0:Y:S02]  /*6e30*/  LDCU UR4, c[0x3][0x18c] ;  /* 0x00c03180ff0477ac */ /* 0x000e240008000800 */
[----:B0-----:R-:W-:-:S07]  /*6e40*/  FFMA R14, R3, UR4, R14 ;  /* 0x00000004030e7c23 */ /* 0x001fce000800000e */
.L_x_287:
[----:B------:R-:W-:Y:S05]  /*6e50*/  BSYNC.RECONVERGENT B0 ;  /* 0x0000000000007941 */ /* 0x000fea0003800200 */
.L_x_285:
        /* <DEDUP_REMOVED lines=9> */
.L_x_289:
[----:B------:R-:W0:Y:S01]  /*6ef0*/  LDS R3, [R0+0x8] ;  /* 0x0000080000037984 */ /* 0x000e220000000800 */
[----:B------:R-:W0:Y:S02]  /*6f00*/  LDCU UR4, c[0x3][0x190] ;  /* 0x00c03200ff0477ac */ /* 0x000e240008000800 */
[----:B0-----:R-:W-:-:S07]  /*6f10*/  FFMA R14, R3, UR4, R14 ;  /* 0x00000004030e7c23 */ /* 0x001fce000800000e */
.L_x_290:
[----:B------:R-:W-:Y:S05]  /*6f20*/  BSYNC.RECONVERGENT B0 ;  /* 0x0000000000007941 */ /* 0x000fea0003800200 */
.L_x_288:
        /* <DEDUP_REMOVED lines=10> */
.L_x_292:
[----:B------:R-:W0:Y:S01]  /*6fd0*/  LDS R3, [R0+0xc] ;  /* 0x00000c0000037984 */ /* 0x000e220000000800 */
[----:B------:R-:W0:Y:S02]  /*6fe0*/  LDCU UR4, c[0x3][0x194] ;  /* 0x00c03280ff0477ac */ /* 0x000e240008000800 */
[----:B0-----:R-:W-:-:S07]  /*6ff0*/  FFMA R14, R3, UR4, R14 ;  /* 0x00000004030e7c23 */ /* 0x001fce000800000e */
.L_x_293:
[----:B------:R-:W-:Y:S05]  /*7000*/  BSYNC.RECONVERGENT B0 ;  /* 0x0000000000007941 */ /* 0x000fea0003800200 */
.L_x_291:
        /* <DEDUP_REMOVED lines=13> */
.L_x_295:
[----:B------:R-:W0:Y:S01]  /*70e0*/  LDS R3, [R0+0x10] ;  /* 0x0000100000037984 */ /* 0x000e220000000800 */
[----:B------:R-:W0:Y:S02]  /*70f0*/  LDCU UR4, c[0x3][0x198] ;  /* 0x00c03300ff0477ac */ /* 0x000e240008000800 */
[----:B0-----:R-:W-:-:S07]  /*7100*/  FFMA R14, R3, UR4, R14 ;  /* 0x00000004030e7c23 */ /* 0x001fce000800000e */
.L_x_296:
[----:B------:R-:W-:Y:S05]  /*7110*/  BSYNC.RECONVERGENT B0 ;  /* 0x0000000000007941 */ /* 0x000fea0003800200 */
.L_x_294:
        /* <DEDUP_REMOVED lines=13> */
.L_x_298:
[----:B------:R-:W0:Y:S01]  /*71f0*/  LDS R3, [R0+0x14] ;  /* 0x0000140000037984 */ /* 0x000e220000000800 */
[----:B------:R-:W0:Y:S02]  /*7200*/  LDCU UR4, c[0x3][0x19c] ;  /* 0x00c03380ff0477ac */ /* 0x000e240008000800 */
[----:B0-----:R-:W-:-:S07]  /*7210*/  FFMA R14, R3, UR4, R14 ;  /* 0x00000004030e7c23 */ /* 0x001fce000800000e */
.L_x_299:
[----:B------:R-:W-:Y:S05]  /*7220*/  BSYNC.RECONVERGENT B0 ;  /* 0x0000000000007941 */ /* 0x000fea0003800200 */
.L_x_297:
        /* <DEDUP_REMOVED lines=13> */
.L_x_301:
[----:B------:R-:W0:Y:S01]  /*7300*/  LDS R3, [R0+0x18] ;  /* 0x0000180000037984 */ /* 0x000e220000000800 */
[----:B------:R-:W0:Y:S02]  /*7310*/  LDCU UR4, c[0x3][0x1a0] ;  /* 0x00c03400ff0477ac */ /* 0x000e240008000800 */
[----:B0-----:R-:W-:-:S07]  /*7320*/  FFMA R14, R3, UR4, R14 ;  /* 0x00000004030e7c23 */ /* 0x001fce000800000e */
.L_x_302:
[----:B------:R-:W-:Y:S05]  /*7330*/  BSYNC.RECONVERGENT B0 ;  /* 0x0000000000007941 */ /* 0x000fea0003800200 */
.L_x_300:
[----:B------:R-:W-:Y:S01]  /*7340*/  VIADD R3, R35, 0xfffffffe ;  /* 0xfffffffe23037836 */ /* 0x000fe20000000000 */
[----:B------:R-:W-:Y:S01]  /*7350*/  BSSY.RECONVERGENT B0, `(.L_x_303) ;  /* 0x0000019000007945 */ /* 0x000fe20003800200 */
[----:B------:R-:W-:-:S03]  /*7360*/  ISETP.NE.AND P5, PT, R10, RZ, PT ;  /* 0x000000ff0a00720c */ /* 0x000fc60003fa5270 */
[----:B------:R-:W-:-:S04]  /*7370*/  VIMNMX.U32 R3, PT, PT, R3, R36, !PT ;  /* 0x0000002403037248 */ /* 0x000fc80007fe0000 */
[----:B------:R-:W-:Y:S02]  /*7380*/  VIMNMX.U32 R28, PT, PT, R20, R3, !PT ;  /* 0x00000003141c7248 */ /* 0x000fe40007fe0000 */
[----:B------:R-:W-:Y:S02]  /*7390*/  ISETP.GE.U32.AND P3, PT, R3, 0x8, PT ;  /* 0x000000080300780c */ /* 0x000fe40003f66070 */
[----:B------:R-:W-:Y:S01]  /*73a0*/  ISETP.GT.U32.AND P4, PT, R28, 0x7, PT ;  /* 0x000000071c00780c */ /* 0x000fe20003f84070 */
[----:B------:R-:W-:-:S04]  /*73b0*/  VIADD R28, R22, 0xffffffff ;  /* 0xffffffff161c7836 */ /* 0x000fc80000000000 */
[----:B------:R-:W-:-:S04]  /*73c0*/  IMAD R28, R28, R27, R30 ;  /* 0x0000001b1c1c7224 */ /* 0x000fc800078e021e */
[----:B------:R-:W-:-:S04]  /*73d0*/  VIADD R28, R28, 0xfffffffd ;  /* 0xfffffffd1c1c7836 */ /* 0x000fc80000000000 */
[----:B------:R-:W0:Y:S01]  /*73e0*/  @!P4 LDS R39, [R0+0x20] ;  /* 0x000020000027c984 */ /* 0x000e220000000800 */
[----:B------:R-:W0:Y:S01]  /*73f0*/  @!P4 LDC R38, c[0x3][0x1a4] ;  /* 0x00c06900ff26cb82 */ /* 0x000e220000000800 */
[----:B------:R-:W-:-:S04]  /*7400*/  IMAD R29, R28, R26, R33 ;  /* 0x0000001a1c1d7224 */ /* 0x000fc800078e0221 */
[----:B------:R-:W-:-:S04]  /*7410*/  IMAD.IADD R28, R29, 0x1, R26 ;  /* 0x000000011d1c7824 */ /* 0x000fc800078e021a */
[----:B------:R-:W-:-:S04]  /*7420*/  VIADD R29, R28, 0xfffffffd ;  /* 0xfffffffd1c1d7836 */ /* 0x000fc80000000000 */
[----:B------:R-:W-:-:S04]  /*7430*/  IMAD.WIDE R28, R29, 0x4, R24 ;  /* 0x000000041d1c7825 */ /* 0x000fc800078e0218 */
        /* <DEDUP_REMOVED lines=10> */
.L_x_304:
[----:B------:R-:W-:Y:S05]  /*74e0*/  BSYNC.RECONVERGENT B0 ;  /* 0x0000000000007941 */ /* 0x000fea0003800200 */
.L_x_303:
        /* <DEDUP_REMOVED lines=16> */
.L_x_306:
[----:B------:R-:W0:Y:S01]  /*75f0*/  LDS R3, [R0+0x24] ;  /* 0x0000240000037984 */ /* 0x000e220000000800 */
[----:B------:R-:W0:Y:S02]  /*7600*/  LDCU UR4, c[0x3][0x1a8] ;  /* 0x00c03500ff0477ac */ /* 0x000e240008000800 */
[----:B0-----:R-:W-:-:S07]  /*7610*/  FFMA R14, R3, UR4, R14 ;  /* 0x00000004030e7c23 */ /* 0x001fce000800000e */
.L_x_307:
[----:B------:R-:W-:Y:S05]  /*7620*/  BSYNC.RECONVERGENT B0 ;  /* 0x0000000000007941 */ /* 0x000fea0003800200 */
.L_x_305:
        /* <DEDUP_REMOVED lines=9> */
.L_x_309:
[----:B------:R-:W0:Y:S01]  /*76c0*/  LDS R3, [R0+0x28] ;  /* 0x0000280000037984 */ /* 0x000e220000000800 */
[----:B------:R-:W0:Y:S02]  /*76d0*/  LDCU UR4, c[0x3][0x1ac] ;  /* 0x00c03580ff0477ac */ /* 0x000e240008000800 */
[----:B0-----:R-:W-:-:S07]  /*76e0*/  FFMA R14, R3, UR4, R14 ;  /* 0x00000004030e7c23 */ /* 0x001fce000800000e */
.L_x_310:
[----:B------:R-:W-:Y:S05]  /*76f0*/  BSYNC.RECONVERGENT B0 ;  /* 0x0000000000007941 */ /* 0x000fea0003800200 */
.L_x_308:
        /* <DEDUP_REMOVED lines=10> */
.L_x_312:
[----:B------:R-:W0:Y:S01]  /*77a0*/  LDS R3, [R0+0x2c] ;  /* 0x00002c0000037984 */ /* 0x000e220000000800 */
[----:B------:R-:W0:Y:S02]  /*77b0*/  LDCU UR4, c[0x3][0x1b0] ;  /* 0x00c03600ff0477ac */ /* 0x000e240008000800 */
[----:B0-----:R-:W-:-:S07]  /*77c0*/  FFMA R14, R3, UR4, R14 ;  /* 0x00000004030e7c23 */ /* 0x001fce000800000e */
.L_x_313:
[----:B------:R-:W-:Y:S05]  /*77d0*/  BSYNC.RECONVERGENT B0 ;  /* 0x0000000000007941 */ /* 0x000fea0003800200 */
.L_x_311:
        /* <DEDUP_REMOVED lines=13> */
.L_x_315:
[----:B------:R-:W0:Y:S01]  /*78b0*/  LDS R3, [R0+0x30] ;  /* 0x0000300000037984 */ /* 0x000e220000000800 */
[----:B------:R-:W0:Y:S02]  /*78c0*/  LDCU UR4, c[0x3][0x1b4] ;  /* 0x00c03680ff0477ac */ /* 0x000e240008000800 */
[----:B0-----:R-:W-:-:S07]  /*78d0*/  FFMA R14, R3, UR4, R14 ;  /* 0x00000004030e7c23 */ /* 0x001fce000800000e */
.L_x_316:
[----:B------:R-:W-:Y:S05]  /*78e0*/  BSYNC.RECONVERGENT B0 ;  /* 0x0000000000007941 */ /* 0x000fea0003800200 */
.L_x_314:
        /* <DEDUP_REMOVED lines=13> */
.L_x_318:
[----:B------:R-:W0:Y:S01]  /*79c0*/  LDS R3, [R0+0x34] ;  /* 0x0000340000037984 */ /* 0x000e220000000800 */
[----:B------:R-:W0:Y:S02]  /*79d0*/  LDCU UR4, c[0x3][0x1b8] ;  /* 0x00c03700ff0477ac */ /* 0x000e240008000800 */
[----:B0-----:R-:W-:-:S07]  /*79e0*/  FFMA R14, R3, UR4, R14 ;  /* 0x00000004030e7c23 */ /* 0x001fce000800000e */
.L_x_319:
[----:B------:R-:W-:Y:S05]  /*79f0*/  BSYNC.RECONVERGENT B0 ;  /* 0x0000000000007941 */ /* 0x000fea0003800200 */
.L_x_317:
        /* <DEDUP_REMOVED lines=13> */
.L_x_321:
[----:B------:R-:W0:Y:S01]  /*7ad0*/  LDS R3, [R0+0x38] ;  /* 0x0000380000037984 */ /* 0x000e220000000800 */
[----:B------:R-:W0:Y:S02]  /*7ae0*/  LDCU UR4, c[0x3][0x1bc] ;  /* 0x00c03780ff0477ac */ /* 0x000e240008000800 */
[----:B0-----:R-:W-:-:S07]  /*7af0*/  FFMA R14, R3, UR4, R14 ;  /* 0x00000004030e7c23 */ /* 0x001fce000800000e */
.L_x_322:
[----:B------:R-:W-:Y:S05]  /*7b00*/  BSYNC.RECONVERGENT B0 ;  /* 0x0000000000007941 */ /* 0x000fea0003800200 */
.L_x_320:
[----:B------:R-:W-:Y:S01]  /*7b10*/  VIMNMX.U32 R37, PT, PT, R37, R36, !PT ;  /* 0x0000002425257248 */ /* 0x000fe20007fe0000 */
[----:B------:R-:W-:Y:S01]  /*7b20*/  BSSY.RECONVERGENT B0, `(.L_x_323) ;  /* 0x0000019000007945 */ /* 0x000fe20003800200 */
[----:B------:R-:W-:Y:S02]  /*7b30*/  ISETP.NE.AND P5, PT, R8, RZ, PT ;  /* 0x000000ff0800720c */ /* 0x000fe40003fa5270 */
        /* <DEDUP_REMOVED lines=10> */
[----:B------:R-:W-:Y:S02]  /*7be0*/  IMAD.IADD R3, R3, 0x1, R26 ;  /* 0x0000000103037824 */ /* 0x000fe400078e021a */
[----:B0-----:R-:W-:Y:S02]  /*7bf0*/  @!P4 FFMA R14, R29, R28, R14 ;  /* 0x0000001c1d0ec223 */ /* 0x001fe4000000000e */
        /* <DEDUP_REMOVED lines=11> */
.L_x_324:
[----:B------:R-:W-:Y:S05]  /*7cb0*/  BSYNC.RECONVERGENT B0 ;  /* 0x0000000000007941 */ /* 0x000fea0003800200 */
.L_x_323:
        /* <DEDUP_REMOVED lines=16> */
.L_x_326:
[----:B------:R-:W0:Y:S01]  /*7dc0*/  LDS R37, [R0+0x44] ;  /* 0x0000440000257984 */ /* 0x000e220000000800 */
[----:B------:R-:W0:Y:S02]  /*7dd0*/  LDCU UR4, c[0x3][0x1c4] ;  /* 0x00c03880ff0477ac */ /* 0x000e240008000800 */
[----:B0-----:R-:W-:-:S07]  /*7de0*/  FFMA R14, R37, UR4, R14 ;  /* 0x00000004250e7c23 */ /* 0x001fce000800000e */
.L_x_327:
[----:B------:R-:W-:Y:S05]  /*7df0*/  BSYNC.RECONVERGENT B0 ;  /* 0x0000000000007941 */ /* 0x000fea0003800200 */
.L_x_325:
        /* <DEDUP_REMOVED lines=9> */
.L_x_329:
[----:B------:R-:W0:Y:S01]  /*7e90*/  LDS R37, [R0+0x48] ;  /* 0x0000480000257984 */ /* 0x000e220000000800 */
[----:B------:R-:W0:Y:S02]  /*7ea0*/  LDCU UR4, c[0x3][0x1c8] ;  /* 0x00c03900ff0477ac */ /* 0x000e240008000800 */
[----:B0-----:R-:W-:-:S07]  /*7eb0*/  FFMA R14, R37, UR4, R14 ;  /* 0x00000004250e7c23 */ /* 0x001fce000800000e */
.L_x_330:
[----:B------:R-:W-:Y:S05]  /*7ec0*/  BSYNC.RECONVERGENT B0 ;  /* 0x0000000000007941 */ /* 0x000fea0003800200 */
.L_x_328:
        /* <DEDUP_REMOVED lines=10> */
.L_x_332:
[----:B------:R-:W0:Y:S01]  /*7f70*/  LDS R37, [R0+0x4c] ;  /* 0x00004c0000257984 */ /* 0x000e220000000800 */
[----:B------:R-:W0:Y:S02]  /*7f80*/  LDCU UR4, c[0x3][0x1cc] ;  /* 0x00c03980ff0477ac */ /* 0x000e240008000800 */
[----:B0-----:R-:W-:-:S07]  /*7f90*/  FFMA R14, R37, UR4, R14 ;  /* 0x00000004250e7c23 */ /* 0x001fce000800000e */
.L_x_333:
[----:B------:R-:W-:Y:S05]  /*7fa0*/  BSYNC.RECONVERGENT B0 ;  /* 0x0000000000007941 */ /* 0x000fea0003800200 */
.L_x_331:
        /* <DEDUP_REMOVED lines=13> */
.L_x_335:
[----:B------:R-:W0:Y:S01]  /*8080*/  LDS R37, [R0+0x50] ;  /* 0x0000500000257984 */ /* 0x000e220000000800 */
[----:B------:R-:W0:Y:S02]  /*8090*/  LDCU UR4, c[0x3][0x1d0] ;  /* 0x00c03a00ff0477ac */ /* 0x000e240008000800 */
[----:B0-----:R-:W-:-:S07]  /*80a0*/  FFMA R14, R37, UR4, R14 ;  /* 0x00000004250e7c23 */ /* 0x001fce000800000e */
.L_x_336:
[----:B------:R-:W-:Y:S05]  /*80b0*/  BSYNC.RECONVERGENT B0 ;  /* 0x0000000000007941 */ /* 0x000fea0003800200 */
.L_x_334:
        /* <DEDUP_REMOVED lines=13> */
.L_x_338:
[----:B------:R-:W0:Y:S01]  /*8190*/  LDS R37, [R0+0x54] ;  /* 0x0000540000257984 */ /* 0x000e220000000800 */
[----:B------:R-:W0:Y:S02]  /*81a0*/  LDCU UR4, c[0x3][0x1d4] ;  /* 0x00c03a80ff0477ac */ /* 0x000e240008000800 */
[----:B0-----:R-:W-:-:S07]  /*81b0*/  FFMA R14, R37, UR4, R14 ;  /* 0x00000004250e7c23 */ /* 0x001fce000800000e */
.L_x_339:
[----:B------:R-:W-:Y:S05]  /*81c0*/  BSYNC.RECONVERGENT B0 ;  /* 0x0000000000007941 */ /* 0x000fea0003800200 */
.L_x_337:
        /* <DEDUP_REMOVED lines=13> */
.L_x_341:
[----:B------:R-:W0:Y:S01]  /*82a0*/  LDS R29, [R0+0x58] ;  /* 0x00005800001d7984 */ /* 0x000e220000000800 */
[----:B------:R-:W0:Y:S02]  /*82b0*/  LDCU UR4, c[0x3][0x1d8] ;  /* 0x00c03b00ff0477ac */ /* 0x000e240008000800 */
[----:B0-----:R-:W-:-:S07]  /*82c0*/  FFMA R14, R29, UR4, R14 ;  /* 0x000000041d0e7c23 */ /* 0x001fce000800000e */
.L_x_342:
[----:B------:R-:W-:Y:S05]  /*82d0*/  BSYNC.RECONVERGENT B0 ;  /* 0x0000000000007941 */ /* 0x000fea0003800200 */
.L_x_340:
        /* <DEDUP_REMOVED lines=21> */
.L_x_344:
[----:B------:R-:W-:Y:S05]  /*8430*/  BSYNC.RECONVERGENT B0 ;  /* 0x0000000000007941 */ /* 0x000fea0003800200 */
.L_x_343:
        /* <DEDUP_REMOVED lines=16> */
.L_x_346:
[----:B------:R-:W0:Y:S01]  /*8540*/  LDS R37, [R0+0x64] ;  /* 0x0000640000257984 */ /* 0x000e220000000800 */
[----:B------:R-:W0:Y:S02]  /*8550*/  LDCU UR4, c[0x3][0x1e0] ;  /* 0x00c03c00ff0477ac */ /* 0x000e240008000800 */
[----:B0-----:R-:W-:-:S07]  /*8560*/  FFMA R14, R37, UR4, R14 ;  /* 0x00000004250e7c23 */ /* 0x001fce000800000e */
.L_x_347:
[----:B------:R-:W-:Y:S05]  /*8570*/  BSYNC.RECONVERGENT B0 ;  /* 0x0000000000007941 */ /* 0x000fea0003800200 */
.L_x_345:
        /* <DEDUP_REMOVED lines=9> */
.L_x_349:
[----:B------:R-:W0:Y:S01]  /*8610*/  LDS R37, [R0+0x68] ;  /* 0x0000680000257984 */ /* 0x000e220000000800 */
[----:B------:R-:W0:Y:S02]  /*8620*/  LDCU UR4, c[0x3][0x1e4] ;  /* 0x00c03c80ff0477ac */ /* 0x000e240008000800 */
[----:B0-----:R-:W-:-:S07]  /*8630*/  FFMA R14, R37, UR4, R14 ;  /* 0x00000004250e7c23 */ /* 0x001fce000800000e */
.L_x_350:
[----:B------:R-:W-:Y:S05]  /*8640*/  BSYNC.RECONVERGENT B0 ;  /* 0x0000000000007941 */ /* 0x000fea0003800200 */
.L_x_348:
        /* <DEDUP_REMOVED lines=10> */
.L_x_352:
[----:B------:R-:W0:Y:S01]  /*86f0*/  LDS R37, [R0+0x6c] ;  /* 0x00006c0000257984 */ /* 0x000e220000000800 */
[----:B------:R-:W0:Y:S02]  /*8700*/  LDCU UR4, c[0x3][0x1e8] ;  /* 0x00c03d00ff0477ac */ /* 0x000e240008000800 */
[----:B0-----:R-:W-:-:S07]  /*8710*/  FFMA R14, R37, UR4, R14 ;  /* 0x00000004250e7c23 */ /* 0x001fce000800000e */
.L_x_353:
[----:B------:R-:W-:Y:S05]  /*8720*/  BSYNC.RECONVERGENT B0 ;  /* 0x0000000000007941 */ /* 0x000fea0003800200 */
.L_x_351:
        /* <DEDUP_REMOVED lines=13> */
.L_x_355:
[----:B------:R-:W0:Y:S01]  /*8800*/  LDS R37, [R0+0x70] ;  /* 0x0000700000257984 */ /* 0x000e220000000800 */
[----:B------:R-:W0:Y:S02]  /*8810*/  LDCU UR4, c[0x3][0x1ec] ;  /* 0x00c03d80ff0477ac */ /* 0x000e240008000800 */
[----:B0-----:R-:W-:-:S07]  /*8820*/  FFMA R14, R37, UR4, R14 ;  /* 0x00000004250e7c23 */ /* 0x001fce000800000e */
.L_x_356:
[----:B------:R-:W-:Y:S05]  /*8830*/  BSYNC.RECONVERGENT B0 ;  /* 0x0000000000007941 */ /* 0x000fea0003800200 */
.L_x_354:
        /* <DEDUP_REMOVED lines=13> */
.L_x_358:
[----:B------:R-:W0:Y:S01]  /*8910*/  LDS R37, [R0+0x74] ;  /* 0x0000740000257984 */ /* 0x000e220000000800 */
[----:B------:R-:W0:Y:S02]  /*8920*/  LDCU UR4, c[0x3][0x1f0] ;  /* 0x00c03e00ff0477ac */ /* 0x000e240008000800 */
[----:B0-----:R-:W-:-:S07]  /*8930*/  FFMA R14, R37, UR4, R14 ;  /* 0x00000004250e7c23 */ /* 0x001fce000800000e */
.L_x_359:
[----:B------:R-:W-:Y:S05]  /*8940*/  BSYNC.RECONVERGENT B0 ;  /* 0x0000000000007941 */ /* 0x000fea0003800200 */
.L_x_357:
        /* <DEDUP_REMOVED lines=13> */
.L_x_361:
[----:B------:R-:W0:Y:S01]  /*8a20*/  LDS R29, [R0+0x78] ;  /* 0x00007800001d7984 */ /* 0x000e220000000800 */
[----:B------:R-:W0:Y:S02]  /*8a30*/  LDCU UR4, c[0x3][0x1f4] ;  /* 0x00c03e80ff0477ac */ /* 0x000e240008000800 */
[----:B0-----:R-:W-:-:S07]  /*8a40*/  FFMA R14, R29, UR4, R14 ;  /* 0x000000041d0e7c23 */ /* 0x001fce000800000e */
.L_x_362:
[----:B------:R-:W-:Y:S05]  /*8a50*/  BSYNC.RECONVERGENT B0 ;  /* 0x0000000000007941 */ /* 0x000fea0003800200 */
.L_x_360:
        /* <DEDUP_REMOVED lines=20> */
.L_x_364:
[----:B------:R-:W-:Y:S05]  /*8ba0*/  BSYNC.RECONVERGENT B0 ;  /* 0x0000000000007941 */ /* 0x000fea0003800200 */
.L_x_363:
        /* <DEDUP_REMOVED lines=13> */
.L_x_366:
[----:B------:R-:W0:Y:S01]  /*8c80*/  LDS R37, [R0+0x84] ;  /* 0x0000840000257984 */ /* 0x000e220000000800 */
[----:B------:R-:W0:Y:S02]  /*8c90*/  LDCU UR4, c[0x3][0x1fc] ;  /* 0x00c03f80ff0477ac */ /* 0x000e240008000800 */
[----:B0-----:R-:W-:-:S07]  /*8ca0*/  FFMA R14, R37, UR4, R14 ;  /* 0x00000004250e7c23 */ /* 0x001fce000800000e */
.L_x_367:
[----:B------:R-:W-:Y:S05]  /*8cb0*/  BSYNC.RECONVERGENT B0 ;  /* 0x0000000000007941 */ /* 0x000fea0003800200 */
.L_x_365:
        /* <DEDUP_REMOVED lines=9> */
.L_x_369:
[----:B------:R-:W0:Y:S01]  /*8d50*/  LDS R37, [R0+0x88] ;  /* 0x0000880000257984 */ /* 0x000e220000000800 */
[----:B------:R-:W0:Y:S02]  /*8d60*/  LDCU UR4, c[0x3][0x200] ;  /* 0x00c04000ff0477ac */ /* 0x000e240008000800 */
[----:B0-----:R-:W-:-:S07]  /*8d70*/  FFMA R14, R37, UR4, R14 ;  /* 0x00000004250e7c23 */ /* 0x001fce000800000e */
.L_x_370:
[----:B------:R-:W-:Y:S05]  /*8d80*/  BSYNC.RECONVERGENT B0 ;  /* 0x0000000000007941 */ /* 0x000fea0003800200 */
.L_x_368:
        /* <DEDUP_REMOVED lines=10> */
.L_x_372:
[----:B------:R-:W0:Y:S01]  /*8e30*/  LDS R37, [R0+0x8c] ;  /* 0x00008c0000257984 */ /* 0x000e220000000800 */
[----:B------:R-:W0:Y:S02]  /*8e40*/  LDCU UR4, c[0x3][0x204] ;  /* 0x00c04080ff0477ac */ /* 0x000e240008000800 */
[----:B0-----:R-:W-:-:S07]  /*8e50*/  FFMA R14, R37, UR4, R14 ;  /* 0x00000004250e7c23 */ /* 0x001fce000800000e */
.L_x_373:
[----:B------:R-:W-:Y:S05]  /*8e60*/  BSYNC.RECONVERGENT B0 ;  /* 0x0000000000007941 */ /* 0x000fea0003800200 */
.L_x_371:
        /* <DEDUP_REMOVED lines=12> */
.L_x_375:
[----:B------:R-:W0:Y:S01]  /*8f30*/  LDS R37, [R0+0x90] ;  /* 0x0000900000257984 */ /* 0x000e220000000800 */
[----:B------:R-:W0:Y:S02]  /*8f40*/  LDCU UR4, c[0x3][0x208] ;  /* 0x00c04100ff0477ac */ /* 0x000e240008000800 */
[----:B0-----:R-:W-:-:S07]  /*8f50*/  FFMA R14, R37, UR4, R14 ;  /* 0x00000004250e7c23 */ /* 0x001fce000800000e */
.L_x_376:
[----:B------:R-:W-:Y:S05]  /*8f60*/  BSYNC.RECONVERGENT B0 ;  /* 0x0000000000007941 */ /* 0x000fea0003800200 */
.L_x_374:
        /* <DEDUP_REMOVED lines=12> */
.L_x_378:
[----:B------:R-:W0:Y:S01]  /*9030*/  LDS R37, [R0+0x94] ;  /* 0x0000940000257984 */ /* 0x000e220000000800 */
[----:B------:R-:W0:Y:S02]  /*9040*/  LDCU UR4, c[0x3][0x20c] ;  /* 0x00c04180ff0477ac */ /* 0x000e240008000800 */
[----:B0-----:R-:W-:-:S07]  /*9050*/  FFMA R14, R37, UR4, R14 ;  /* 0x00000004250e7c23 */ /* 0x001fce000800000e */
.L_x_379:
[----:B------:R-:W-:Y:S05]  /*9060*/  BSYNC.RECONVERGENT B0 ;  /* 0x0000000000007941 */ /* 0x000fea0003800200 */
.L_x_377:
        /* <DEDUP_REMOVED lines=12> */
.L_x_381:
[----:B------:R-:W0:Y:S01]  /*9130*/  LDS R29, [R0+0x98] ;  /* 0x00009800001d7984 */ /* 0x000e220000000800 */
[----:B------:R-:W0:Y:S02]  /*9140*/  LDCU UR4, c[0x3][0x210] ;  /* 0x00c04200ff0477ac */ /* 0x000e240008000800 */
[----:B0-----:R-:W-:-:S07]  /*9150*/  FFMA R14, R29, UR4, R14 ;  /* 0x000000041d0e7c23 */ /* 0x001fce000800000e */
.L_x_382:
[----:B------:R-:W-:Y:S05]  /*9160*/  BSYNC.RECONVERGENT B0 ;  /* 0x0000000000007941 */ /* 0x000fea0003800200 */
.L_x_380:
        /* <DEDUP_REMOVED lines=20> */
.L_x_384:
[----:B------:R-:W-:Y:S05]  /*92b0*/  BSYNC.RECONVERGENT B0 ;  /* 0x0000000000007941 */ /* 0x000fea0003800200 */
.L_x_383:
        /* <DEDUP_REMOVED lines=13> */
.L_x_386:
[----:B------:R-:W0:Y:S01]  /*9390*/  LDS R37, [R0+0xa4] ;  /* 0x0000a40000257984 */ /* 0x000e220000000800 */
[----:B------:R-:W0:Y:S02]  /*93a0*/  LDCU UR4, c[0x3][0x218] ;  /* 0x00c04300ff0477ac */ /* 0x000e240008000800 */
[----:B0-----:R-:W-:-:S07]  /*93b0*/  FFMA R14, R37, UR4, R14 ;  /* 0x00000004250e7c23 */ /* 0x001fce000800000e */
.L_x_387:
[----:B------:R-:W-:Y:S05]  /*93c0*/  BSYNC.RECONVERGENT B0 ;  /* 0x0000000000007941 */ /* 0x000fea0003800200 */
.L_x_385:
        /* <DEDUP_REMOVED lines=9> */
.L_x_389:
[----:B------:R-:W0:Y:S01]  /*9460*/  LDS R37, [R0+0xa8] ;  /* 0x0000a80000257984 */ /* 0x000e220000000800 */
[----:B------:R-:W0:Y:S02]  /*9470*/  LDCU UR4, c[0x3][0x21c] ;  /* 0x00c04380ff0477ac */ /* 0x000e240008000800 */
[----:B0-----:R-:W-:-:S07]  /*9480*/  FFMA R14, R37, UR4, R14 ;  /* 0x00000004250e7c23 */ /* 0x001fce000800000e */
.L_x_390:
[----:B------:R-:W-:Y:S05]  /*9490*/  BSYNC.RECONVERGENT B0 ;  /* 0x0000000000007941 */ /* 0x000fea0003800200 */
.L_x_388:
        /* <DEDUP_REMOVED lines=10> */
.L_x_392:
[----:B------:R-:W0:Y:S01]  /*9540*/  LDS R37, [R0+0xac] ;  /* 0x0000ac0000257984 */ /* 0x000e220000000800 */
[----:B------:R-:W0:Y:S02]  /*9550*/  LDCU UR4, c[0x3][0x220] ;  /* 0x00c04400ff0477ac */ /* 0x000e240008000800 */
[----:B0-----:R-:W-:-:S07]  /*9560*/  FFMA R14, R37, UR4, R14 ;  /* 0x00000004250e7c23 */ /* 0x001fce000800000e */
.L_x_393:
[----:B------:R-:W-:Y:S05]  /*9570*/  BSYNC.RECONVERGENT B0 ;  /* 0x0000000000007941 */ /* 0x000fea0003800200 */
.L_x_391:
        /* <DEDUP_REMOVED lines=12> */
.L_x_395:
[----:B------:R-:W0:Y:S01]  /*9640*/  LDS R37, [R0+0xb0] ;  /* 0x0000b00000257984 */ /* 0x000e220000000800 */
[----:B------:R-:W0:Y:S02]  /*9650*/  LDCU UR4, c[0x3][0x224] ;  /* 0x00c04480ff0477ac */ /* 0x000e240008000800 */
[----:B0-----:R-:W-:-:S07]  /*9660*/  FFMA R14, R37, UR4, R14 ;  /* 0x00000004250e7c23 */ /* 0x001fce000800000e */
.L_x_396:
[----:B------:R-:W-:Y:S05]  /*9670*/  BSYNC.RECONVERGENT B0 ;  /* 0x0000000000007941 */ /* 0x000fea0003800200 */
.L_x_394:
        /* <DEDUP_REMOVED lines=12> */
.L_x_398:
[----:B------:R-:W0:Y:S01]  /*9740*/  LDS R37, [R0+0xb4] ;  /* 0x0000b40000257984 */ /* 0x000e220000000800 */
[----:B------:R-:W0:Y:S02]  /*9750*/  LDCU UR4, c[0x3][0x228] ;  /* 0x00c04500ff0477ac */ /* 0x000e240008000800 */
[----:B0-----:R-:W-:-:S07]  /*9760*/  FFMA R14, R37, UR4, R14 ;  /* 0x00000004250e7c23 */ /* 0x001fce000800000e */
.L_x_399:
[----:B------:R-:W-:Y:S05]  /*9770*/  BSYNC.RECONVERGENT B0 ;  /* 0x0000000000007941 */ /* 0x000fea0003800200 */
.L_x_397:
        /* <DEDUP_REMOVED lines=12> */
.L_x_401:
[----:B------:R-:W0:Y:S01]  /*9840*/  LDS R29, [R0+0xb8] ;  /* 0x0000b800001d7984 */ /* 0x000e220000000800 */
[----:B------:R-:W0:Y:S02]  /*9850*/  LDCU UR4, c[0x3][0x22c] ;  /* 0x00c04580ff0477ac */ /* 0x000e240008000800 */
[----:B0-----:R-:W-:-:S07]  /*9860*/  FFMA R14, R29, UR4, R14 ;  /* 0x000000041d0e7c23 */ /* 0x001fce000800000e */
.L_x_402:
[----:B------:R-:W-:Y:S05]  /*9870*/  BSYNC.RECONVERGENT B0 ;  /* 0x0000000000007941 */ /* 0x000fea0003800200 */
.L_x_400:
        /* <DEDUP_REMOVED lines=18> */
.L_x_404:
[----:B------:R-:W-:Y:S05]  /*99a0*/  BSYNC.RECONVERGENT B0 ;  /* 0x0000000000007941 */ /* 0x000fea0003800200 */
.L_x_403:
        /* <DEDUP_REMOVED lines=14> */
.L_x_406:
[----:B------:R-:W0:Y:S01]  /*9a90*/  LDS R3, [R0+0xc4] ;  /* 0x0000c40000037984 */ /* 0x000e220000000800 */
[----:B------:R-:W0:Y:S02]  /*9aa0*/  LDCU UR4, c[0x3][0x234] ;  /* 0x00c04680ff0477ac */ /* 0x000e240008000800 */
[----:B0-----:R-:W-:-:S07]  /*9ab0*/  FFMA R14, R3, UR4, R14 ;  /* 0x00000004030e7c23 */ /* 0x001fce000800000e */
.L_x_407:
[----:B------:R-:W-:Y:S05]  /*9ac0*/  BSYNC.RECONVERGENT B0 ;  /* 0x0000000000007941 */ /* 0x000fea0003800200 */
.L_x_405:
        /* <DEDUP_REMOVED lines=9> */
.L_x_409:
[----:B------:R-:W0:Y:S01]  /*9b60*/  LDS R3, [R0+0xc8] ;  /* 0x0000c80000037984 */ /* 0x000e220000000800 */
[----:B------:R-:W0:Y:S02]  /*9b70*/  LDCU UR4, c[0x3][0x238] ;  /* 0x00c04700ff0477ac */ /* 0x000e240008000800 */
[----:B0-----:R-:W-:-:S07]  /*9b80*/  FFMA R14, R3, UR4, R14 ;  /* 0x00000004030e7c23 */ /* 0x001fce000800000e */
.L_x_410:
[----:B------:R-:W-:Y:S05]  /*9b90*/  BSYNC.RECONVERGENT B0 ;  /* 0x0000000000007941 */ /* 0x000fea0003800200 */
.L_x_408:
        /* <DEDUP_REMOVED lines=10> */
.L_x_412:
[----:B------:R-:W0:Y:S01]  /*9c40*/  LDS R3, [R0+0xcc] ;  /* 0x0000cc0000037984 */ /* 0x000e220000000800 */
[----:B------:R-:W0:Y:S02]  /*9c50*/  LDCU UR4, c[0x3][0x23c] ;  /* 0x00c04780ff0477ac */ /* 0x000e240008000800 */
[----:B0-----:R-:W-:-:S07]  /*9c60*/  FFMA R14, R3, UR4, R14 ;  /* 0x00000004030e7c23 */ /* 0x001fce000800000e */
.L_x_413:
[----:B------:R-:W-:Y:S05]  /*9c70*/  BSYNC.RECONVERGENT B0 ;  /* 0x0000000000007941 */ /* 0x000fea0003800200 */
.L_x_411:
        /* <DEDUP_REMOVED lines=12> */
.L_x_415:
[----:B------:R-:W0:Y:S01]  /*9d40*/  LDS R3, [R0+0xd0] ;  /* 0x0000d00000037984 */ /* 0x000e220000000800 */
[----:B------:R-:W0:Y:S02]  /*9d50*/  LDCU UR4, c[0x3][0x240] ;  /* 0x00c04800ff0477ac */ /* 0x000e240008000800 */
[----:B0-----:R-:W-:-:S07]  /*9d60*/  FFMA R14, R3, UR4, R14 ;  /* 0x00000004030e7c23 */ /* 0x001fce000800000e */
.L_x_416:
[----:B------:R-:W-:Y:S05]  /*9d70*/  BSYNC.RECONVERGENT B0 ;  /* 0x0000000000007941 */ /* 0x000fea0003800200 */
.L_x_414:
        /* <DEDUP_REMOVED lines=12> */
.L_x_418:
[----:B------:R-:W0:Y:S01]  /*9e40*/  LDS R3, [R0+0xd4] ;  /* 0x0000d40000037984 */ /* 0x000e220000000800 */
[----:B------:R-:W0:Y:S02]  /*9e50*/  LDCU UR4, c[0x3][0x244] ;  /* 0x00c04880ff0477ac */ /* 0x000e240008000800 */
[----:B0-----:R-:W-:-:S07]  /*9e60*/  FFMA R14, R3, UR4, R14 ;  /* 0x00000004030e7c23 */ /* 0x001fce000800000e */
.L_x_419:
[----:B------:R-:W-:Y:S05]  /*9e70*/  BSYNC.RECONVERGENT B0 ;  /* 0x0000000000007941 */ /* 0x000fea0003800200 */
.L_x_417:
        /* <DEDUP_REMOVED lines=12> */
.L_x_421:
[----:B------:R-:W0:Y:S01]  /*9f40*/  LDS R3, [R0+0xd8] ;  /* 0x0000d80000037984 */ /* 0x000e220000000800 */
[----:B------:R-:W0:Y:S02]  /*9f50*/  LDCU UR4, c[0x3][0x248] ;  /* 0x00c04900ff0477ac */ /* 0x000e240008000800 */
[----:B0-----:R-:W-:-:S07]  /*9f60*/  FFMA R14, R3, UR4, R14 ;  /* 0x00000004030e7c23 */ /* 0x001fce000800000e */
.L_x_422:
[----:B------:R-:W-:Y:S05]  /*9f70*/  BSYNC.RECONVERGENT B0 ;  /* 0x0000000000007941 */ /* 0x000fea0003800200 */
.L_x_420:
[----:B------:R-:W-:Y:S01]  /*9f80*/  VIADD R37, R35, 0xfffffffd ;  /* 0xfffffffd23257836 */ /* 0x000fe20000000000 */
[----:B------:R-:W-:Y:S01]  /*9f90*/  ISETP.GE.AND P2, PT, R22, UR8, PT ;  /* 0x0000000816007c0c */ /* 0x000fe2000bf46270 */
[----:B------:R-:W-:Y:S01]  /*9fa0*/  VIADD R0, R34, 0x3 ;  /* 0x0000000322007836 */ /* 0x000fe20000000000 */
[----:B------:R-:W-:Y:S01]  /*9fb0*/  BSSY.RECONVERGENT B0, `(.L_x_423) ;  /* 0x0000018000007945 */ /* 0x000fe20003800200 */
[----:B------:R-:W-:Y:S02]  /*9fc0*/  ISETP.NE.AND P4, PT, R16, RZ, PT ;  /* 0x000000ff1000720c */ /* 0x000fe40003f85270 */
[----:B------:R-:W-:Y:S01]  /*9fd0*/  VIMNMX.U32 R37, PT, PT, R34, R37, !PT ;  /* 0x0000002522257248 */ /* 0x000fe20007fe0000 */
[----:B------:R-:W-:Y:S01]  /*9fe0*/  IMAD R0, R0, 0x100, R31 ;  /* 0x0000010000007824 */ /* 0x000fe200078e021f */
[----:B------:R-:W-:Y:S02]  /*9ff0*/  ISETP.GT.AND P2, PT, R22, -0x1, !P2 ;  /* 0xffffffff1600780c */ /* 0x000fe40005744270 */
[----:B------:R-:W-:-:S04]  /*a000*/  VIMNMX.U32 R3, PT, PT, R20, R37, !PT ;  /* 0x0000002514037248 */ /* 0x000fc80007fe0000 */
[----:B------:R-:W-:Y:S01]  /*a010*/  ISETP.GT.U32.AND P3, PT, R3, 0x7, PT ;  /* 0x000000070300780c */ /* 0x000fe20003f64070 */
[----:B------:R-:W-:-:S04]  /*a020*/  IMAD R3, R22, R27, R30 ;  /* 0x0000001b16037224 */ /* 0x000fc800078e021e */
[----:B------:R-:W-:-:S04]  /*a030*/  VIADD R28, R3, 0xfffffffd ;  /* 0xfffffffd031c7836 */ /* 0x000fc80000000000 */
[----:B------:R-:W-:-:S04]  /*a040*/  IMAD R28, R28, R26, R33 ;  /* 0x0000001a1c1c7224 */ /* 0x000fc800078e0221 */
[----:B------:R-:W0:Y:S01]  /*a050*/  @!P3 LDS R29, [R0] ;  /* 0x00000000001db984 */ /* 0x000e220000000800 */
        /* <DEDUP_REMOVED lines=13> */
.L_x_424:
[----:B------:R-:W-:Y:S05]  /*a130*/  BSYNC.RECONVERGENT B0 ;  /* 0x0000000000007941 */ /* 0x000fea0003800200 */
.L_x_423:
[----:B------:R-:W-:Y:S01]  /*a140*/  ISETP.GE.U32.AND P3, PT, R37, 0x8, PT ;  /* 0x000000082500780c */ /* 0x000fe20003f66070 */
[----:B------:R-:W-:Y:S01]  /*a150*/  BSSY.RECONVERGENT B0, `(.L_x_425) ;  /* 0x0000013000007945 */ /* 0x000fe20003800200 */
[----:B------:R-:W-:Y:S02]  /*a160*/  ISETP.LT.U32.AND P5, PT, R18, 0x8, PT ;  /* 0x000000081200780c */ /* 0x000fe40003fa1070 */
[----:B------:R-:W-:-:S11]  /*a170*/  PLOP3.LUT P4, PT, P2, P4, PT, 0x80, 0x8 ;  /* 0x000000000008781c */ /* 0x000fd60001789070 */
        /* <DEDUP_REMOVED lines=13> */
.L_x_426:
[----:B------:R-:W0:Y:S01]  /*a250*/  LDS R37, [R0+0x4] ;  /* 0x0000040000257984 */ /* 0x000e220000000800 */
[----:B------:R-:W0:Y:S02]  /*a260*/  LDCU UR4, c[0x3][0x250] ;  /* 0x00c04a00ff0477ac */ /* 0x000e240008000800 */
[----:B0-----:R-:W-:-:S07]  /*a270*/  FFMA R14, R37, UR4, R14 ;  /* 0x00000004250e7c23 */ /* 0x001fce000800000e */
.L_x_427:
[----:B------:R-:W-:Y:S05]  /*a280*/  BSYNC.RECONVERGENT B0 ;  /* 0x0000000000007941 */ /* 0x000fea0003800200 */
.L_x_425:
        /* <DEDUP_REMOVED lines=9> */
.L_x_429:
[----:B------:R-:W0:Y:S01]  /*a320*/  LDS R37, [R0+0x8] ;  /* 0x0000080000257984 */ /* 0x000e220000000800 */
[----:B------:R-:W0:Y:S02]  /*a330*/  LDCU UR4, c[0x3][0x254] ;  /* 0x00c04a80ff0477ac */ /* 0x000e240008000800 */
[----:B0-----:R-:W-:-:S07]  /*a340*/  FFMA R14, R37, UR4, R14 ;  /* 0x00000004250e7c23 */ /* 0x001fce000800000e */
.L_x_430:
[----:B------:R-:W-:Y:S05]  /*a350*/  BSYNC.RECONVERGENT B0 ;  /* 0x0000000000007941 */ /* 0x000fea0003800200 */
.L_x_428:
        /* <DEDUP_REMOVED lines=10> */
.L_x_432:
[----:B------:R-:W0:Y:S01]  /*a400*/  LDS R37, [R0+0xc] ;  /* 0x00000c0000257984 */ /* 0x000e220000000800 */
[----:B------:R-:W0:Y:S02]  /*a410*/  LDCU UR4, c[0x3][0x258] ;  /* 0x00c04b00ff0477ac */ /* 0x000e240008000800 */
[----:B0-----:R-:W-:-:S07]  /*a420*/  FFMA R14, R37, UR4, R14 ;  /* 0x00000004250e7c23 */ /* 0x001fce000800000e */
.L_x_433:
[----:B------:R-:W-:Y:S05]  /*a430*/  BSYNC.RECONVERGENT B0 ;  /* 0x0000000000007941 */ /* 0x000fea0003800200 */
.L_x_431:
        /* <DEDUP_REMOVED lines=13> */
.L_x_435:
[----:B------:R-:W0:Y:S01]  /*a510*/  LDS R37, [R0+0x10] ;  /* 0x0000100000257984 */ /* 0x000e220000000800 */
[----:B------:R-:W0:Y:S02]  /*a520*/  LDCU UR4, c[0x3][0x25c] ;  /* 0x00c04b80ff0477ac */ /* 0x000e240008000800 */
[----:B0-----:R-:W-:-:S07]  /*a530*/  FFMA R14, R37, UR4, R14 ;  /* 0x00000004250e7c23 */ /* 0x001fce000800000e */
.L_x_436:
[----:B------:R-:W-:Y:S05]  /*a540*/  BSYNC.RECONVERGENT B0 ;  /* 0x0000000000007941 */ /* 0x000fea0003800200 */
.L_x_434:
        /* <DEDUP_REMOVED lines=13> */
.L_x_438:
[----:B------:R-:W0:Y:S01]  /*a620*/  LDS R37, [R0+0x14] ;  /* 0x0000140000257984 */ /* 0x000e220000000800 */
[----:B------:R-:W0:Y:S02]  /*a630*/  LDCU UR4, c[0x3][0x260] ;  /* 0x00c04c00ff0477ac */ /* 0x000e240008000800 */
[----:B0-----:R-:W-:-:S07]  /*a640*/  FFMA R14, R37, UR4, R14 ;  /* 0x00000004250e7c23 */ /* 0x001fce000800000e */
.L_x_439:
[----:B------:R-:W-:Y:S05]  /*a650*/  BSYNC.RECONVERGENT B0 ;  /* 0x0000000000007941 */ /* 0x000fea0003800200 */
.L_x_437:
        /* <DEDUP_REMOVED lines=13> */
.L_x_441:
[----:B------:R-:W0:Y:S01]  /*a730*/  LDS R29, [R0+0x18] ;  /* 0x00001800001d7984 */ /* 0x000e220000000800 */
[----:B------:R-:W0:Y:S02]  /*a740*/  LDCU UR4, c[0x3][0x264] ;  /* 0x00c04c80ff0477ac */ /* 0x000e240008000800 */
[----:B0-----:R-:W-:-:S07]  /*a750*/  FFMA R14, R29, UR4, R14 ;  /* 0x000000041d0e7c23 */ /* 0x001fce000800000e */
.L_x_442:
[----:B------:R-:W-:Y:S05]  /*a760*/  BSYNC.RECONVERGENT B0 ;  /* 0x0000000000007941 */ /* 0x000fea0003800200 */
.L_x_440:
[----:B------:R-:W-:Y:S01]  /*a770*/  VIADD R37, R35, 0xfffffffe ;  /* 0xfffffffe23257836 */ /* 0x000fe20000000000 */
[----:B------:R-:W-:Y:S01]  /*a780*/  BSSY.RECONVERGENT B0, `(.L_x_443) ;  /* 0x0000017000007945 */ /* 0x000fe20003800200 */
[----:B------:R-:W-:Y:S01]  /*a790*/  VIADD R36, R3, 0xfffffffd ;  /* 0xfffffffd03247836 */ /* 0x000fe20000000000 */
[----:B------:R-:W-:Y:S02]  /*a7a0*/  ISETP.NE.AND P5, PT, R10, RZ, PT ;  /* 0x000000ff0a00720c */ /* 0x000fe40003fa5270 */
[----:B------:R-:W-:Y:S01]  /*a7b0*/  VIMNMX.U32 R37, PT, PT, R34, R37, !PT ;  /* 0x0000002522257248 */ /* 0x000fe20007fe0000 */
[----:B------:R-:W-:-:S03]  /*a7c0*/  IMAD R29, R36, R26, R33 ;  /* 0x0000001a241d7224 */ /* 0x000fc600078e0221 */
[----:B------:R-:W-:Y:S02]  /*a7d0*/  VIMNMX.U32 R28, PT, PT, R20, R37, !PT ;  /* 0x00000025141c7248 */ /* 0x000fe40007fe0000 */
[----:B------:R-:W-:Y:S02]  /*a7e0*/  ISETP.GE.U32.AND P3, PT, R37, 0x8, PT ;  /* 0x000000082500780c */ /* 0x000fe40003f66070 */
[----:B------:R-:W-:Y:S01]  /*a7f0*/  ISETP.GT.U32.AND P4, PT, R28, 0x7, PT ;  /* 0x000000071c00780c */ /* 0x000fe20003f84070 */
[----:B------:R-:W-:-:S04]  /*a800*/  IMAD.IADD R28, R29, 0x1, R26 ;  /* 0x000000011d1c7824 */ /* 0x000fc800078e021a */
[----:B------:R-:W-:-:S04]  /*a810*/  VIADD R29, R28, 0xfffffffd ;  /* 0xfffffffd1c1d7836 */ /* 0x000fc80000000000 */
[----:B------:R-:W-:-:S04]  /*a820*/  IMAD.WIDE R28, R29, 0x4, R24 ;  /* 0x000000041d1c7825 */ /* 0x000fc800078e0218 */
        /* <DEDUP_REMOVED lines=12> */
.L_x_444:
[----:B------:R-:W-:Y:S05]  /*a8f0*/  BSYNC.RECONVERGENT B0 ;  /* 0x0000000000007941 */ /* 0x000fea0003800200 */
.L_x_443:
        /* <DEDUP_REMOVED lines=16> */
.L_x_446:
[----:B------:R-:W0:Y:S01]  /*aa00*/  LDS R37, [R0+0x24] ;  /* 0x0000240000257984 */ /* 0x000e220000000800 */
[----:B------:R-:W0:Y:S02]  /*aa10*/  LDCU UR4, c[0x3][0x26c] ;  /* 0x00c04d80ff0477ac */ /* 0x000e240008000800 */
[----:B0-----:R-:W-:-:S07]  /*aa20*/  FFMA R14, R37, UR4, R14 ;  /* 0x00000004250e7c23 */ /* 0x001fce000800000e */
.L_x_447:
[----:B------:R-:W-:Y:S05]  /*aa30*/  BSYNC.RECONVERGENT B0 ;  /* 0x0000000000007941 */ /* 0x000fea0003800200 */
.L_x_445:
        /* <DEDUP_REMOVED lines=9> */
.L_x_449:
[----:B------:R-:W0:Y:S01]  /*aad0*/  LDS R37, [R0+0x28] ;  /* 0x0000280000257984 */ /* 0x000e220000000800 */
[----:B------:R-:W0:Y:S02]  /*aae0*/  LDCU UR4, c[0x3][0x270] ;  /* 0x00c04e00ff0477ac */ /* 0x000e240008000800 */
[----:B0-----:R-:W-:-:S07]  /*aaf0*/  FFMA R14, R37, UR4, R14 ;  /* 0x00000004250e7c23 */ /* 0x001fce000800000e */
.L_x_450:
[----:B------:R-:W-:Y:S05]  /*ab00*/  BSYNC.RECONVERGENT B0 ;  /* 0x0000000000007941 */ /* 0x000fea0003800200 */
.L_x_448:
        /* <DEDUP_REMOVED lines=10> */
.L_x_452:
[----:B------:R-:W0:Y:S01]  /*abb0*/  LDS R37, [R0+0x2c] ;  /* 0x00002c0000257984 */ /* 0x000e220000000800 */
[----:B------:R-:W0:Y:S02]  /*abc0*/  LDCU UR4, c[0x3][0x274] ;  /* 0x00c04e80ff0477ac */ /* 0x000e240008000800 */
[----:B0-----:R-:W-:-:S07]  /*abd0*/  FFMA R14, R37, UR4, R14 ;  /* 0x00000004250e7c23 */ /* 0x001fce000800000e */
.L_x_453:
[----:B------:R-:W-:Y:S05]  /*abe0*/  BSYNC.RECONVERGENT B0 ;  /* 0x0000000000007941 */ /* 0x000fea0003800200 */
.L_x_451:
        /* <DEDUP_REMOVED lines=13> */
.L_x_455:
[----:B------:R-:W0:Y:S01]  /*acc0*/  LDS R37, [R0+0x30] ;  /* 0x0000300000257984 */ /* 0x000e220000000800 */
[----:B------:R-:W0:Y:S02]  /*acd0*/  LDCU UR4, c[0x3][0x278] ;  /* 0x00c04f00ff0477ac */ /* 0x000e240008000800 */
[----:B0-----:R-:W-:-:S07]  /*ace0*/  FFMA R14, R37, UR4, R14 ;  /* 0x00000004250e7c23 */ /* 0x001fce000800000e */
.L_x_456:
[----:B------:R-:W-:Y:S05]  /*acf0*/  BSYNC.RECONVERGENT B0 ;  /* 0x0000000000007941 */ /* 0x000fea0003800200 */
.L_x_454:
        /* <DEDUP_REMOVED lines=13> */
.L_x_458:
[----:B------:R-:W0:Y:S01]  /*add0*/  LDS R37, [R0+0x34] ;  /* 0x0000340000257984 */ /* 0x000e220000000800 */
[----:B------:R-:W0:Y:S02]  /*ade0*/  LDCU UR4, c[0x3][0x27c] ;  /* 0x00c04f80ff0477ac */ /* 0x000e240008000800 */
[----:B0-----:R-:W-:-:S07]  /*adf0*/  FFMA R14, R37, UR4, R14 ;  /* 0x00000004250e7c23 */ /* 0x001fce000800000e */
.L_x_459:
[----:B------:R-:W-:Y:S05]  /*ae00*/  BSYNC.RECONVERGENT B0 ;  /* 0x0000000000007941 */ /* 0x000fea0003800200 */
.L_x_457:
        /* <DEDUP_REMOVED lines=13> */
.L_x_461:
[----:B------:R-:W0:Y:S01]  /*aee0*/  LDS R29, [R0+0x38] ;  /* 0x00003800001d7984 */ /* 0x000e220000000800 */
[----:B------:R-:W0:Y:S02]  /*aef0*/  LDCU UR4, c[0x3][0x280] ;  /* 0x00c05000ff0477ac */ /* 0x000e240008000800 */
[----:B0-----:R-:W-:-:S07]  /*af00*/  FFMA R14, R29, UR4, R14 ;  /* 0x000000041d0e7c23 */ /* 0x001fce000800000e */
.L_x_462:
[----:B------:R-:W-:Y:S05]  /*af10*/  BSYNC.RECONVERGENT B0 ;  /* 0x0000000000007941 */ /* 0x000fea0003800200 */
.L_x_460:
[----:B------:R-:W-:Y:S01]  /*af20*/  VIADD R37, R35, 0xffffffff ;  /* 0xffffffff23257836 */ /* 0x000fe20000000000 */
[----:B------:R-:W-:Y:S01]  /*af30*/  BSSY.RECONVERGENT B0, `(.L_x_463) ;  /* 0x0000017000007945 */ /* 0x000fe20003800200 */
[----:B------:R-:W-:Y:S01]  /*af40*/  IMAD R29, R36, R26, R33 ;  /* 0x0000001a241d7224 */ /* 0x000fe200078e0221 */
[----:B------:R-:W-:Y:S02]  /*af50*/  ISETP.NE.AND P5, PT, R8, RZ, PT ;  /* 0x000000ff0800720c */ /* 0x000fe40003fa5270 */
[----:B------:R-:W-:Y:S01]  /*af60*/  VIMNMX.U32 R37, PT, PT, R34, R37, !PT ;  /* 0x0000002522257248 */ /* 0x000fe20007fe0000 */
[----:B------:R-:W-:-:S03]  /*af70*/  IMAD.IADD R29, R29, 0x1, R26 ;  /* 0x000000011d1d7824 */ /* 0x000fc600078e021a */
        /* <DEDUP_REMOVED lines=18> */
.L_x_464:
[----:B------:R-:W-:Y:S05]  /*b0a0*/  BSYNC.RECONVERGENT B0 ;  /* 0x0000000000007941 */ /* 0x000fea0003800200 */
.L_x_463:
        /* <DEDUP_REMOVED lines=16> */
.L_x_466:
[----:B------:R-:W0:Y:S01]  /*b1b0*/  LDS R37, [R0+0x44] ;  /* 0x0000440000257984 */ /* 0x000e220000000800 */
[----:B------:R-:W0:Y:S02]  /*b1c0*/  LDCU UR4, c[0x3][0x288] ;  /* 0x00c05100ff0477ac */ /* 0x000e240008000800 */
[----:B0-----:R-:W-:-:S07]  /*b1d0*/  FFMA R14, R37, UR4, R14 ;  /* 0x00000004250e7c23 */ /* 0x001fce000800000e */
.L_x_467:
[----:B------:R-:W-:Y:S05]  /*b1e0*/  BSYNC.RECONVERGENT B0 ;  /* 0x0000000000007941 */ /* 0x000fea0003800200 */
.L_x_465:
        /* <DEDUP_REMOVED lines=9> */
.L_x_469:
[----:B------:R-:W0:Y:S01]  /*b280*/  LDS R37, [R0+0x48] ;  /* 0x0000480000257984 */ /* 0x000e220000000800 */
[----:B------:R-:W0:Y:S02]  /*b290*/  LDCU UR4, c[0x3][0x28c] ;  /* 0x00c05180ff0477ac */ /* 0x000e240008000800 */
[----:B0-----:R-:W-:-:S07]  /*b2a0*/  FFMA R14, R37, UR4, R14 ;  /* 0x00000004250e7c23 */ /* 0x001fce000800000e */
.L_x_470:
[----:B------:R-:W-:Y:S05]  /*b2b0*/  BSYNC.RECONVERGENT B0 ;  /* 0x0000000000007941 */ /* 0x000fea0003800200 */
.L_x_468:
        /* <DEDUP_REMOVED lines=10> */
.L_x_472:
[----:B------:R-:W0:Y:S01]  /*b360*/  LDS R37, [R0+0x4c] ;  /* 0x00004c0000257984 */ /* 0x000e220000000800 */
[----:B------:R-:W0:Y:S02]  /*b370*/  LDCU UR4, c[0x3][0x290] ;  /* 0x00c05200ff0477ac */ /* 0x000e240008000800 */
[----:B0-----:R-:W-:-:S07]  /*b380*/  FFMA R14, R37, UR4, R14 ;  /* 0x00000004250e7c23 */ /* 0x001fce000800000e */
.L_x_473:
[----:B------:R-:W-:Y:S05]  /*b390*/  BSYNC.RECONVERGENT B0 ;  /* 0x0000000000007941 */ /* 0x000fea0003800200 */
.L_x_471:
        /* <DEDUP_REMOVED lines=13> */
.L_x_475:
[----:B------:R-:W0:Y:S01]  /*b470*/  LDS R37, [R0+0x50] ;  /* 0x0000500000257984 */ /* 0x000e220000000800 */
[----:B------:R-:W0:Y:S02]  /*b480*/  LDCU UR4, c[0x3][0x294] ;  /* 0x00c05280ff0477ac */ /* 0x000e240008000800 */
[----:B0-----:R-:W-:-:S07]  /*b490*/  FFMA R14, R37, UR4, R14 ;  /* 0x00000004250e7c23 */ /* 0x001fce000800000e */
.L_x_476:
[----:B------:R-:W-:Y:S05]  /*b4a0*/  BSYNC.RECONVERGENT B0 ;  /* 0x0000000000007941 */ /* 0x000fea0003800200 */
.L_x_474:
        /* <DEDUP_REMOVED lines=13> */
.L_x_478:
[----:B------:R-:W0:Y:S01]  /*b580*/  LDS R37, [R0+0x54] ;  /* 0x0000540000257984 */ /* 0x000e220000000800 */
[----:B------:R-:W0:Y:S02]  /*b590*/  LDCU UR4, c[0x3][0x298] ;  /* 0x00c05300ff0477ac */ /* 0x000e240008000800 */
[----:B0-----:R-:W-:-:S07]  /*b5a0*/  FFMA R14, R37, UR4, R14 ;  /* 0x00000004250e7c23 */ /* 0x001fce000800000e */
.L_x_479:
[----:B------:R-:W-:Y:S05]  /*b5b0*/  BSYNC.RECONVERGENT B0 ;  /* 0x0000000000007941 */ /* 0x000fea0003800200 */
.L_x_477:
        /* <DEDUP_REMOVED lines=13> */
.L_x_481:
[----:B------:R-:W0:Y:S01]  /*b690*/  LDS R29, [R0+0x58] ;  /* 0x00005800001d7984 */ /* 0x000e220000000800 */
[----:B------:R-:W0:Y:S02]  /*b6a0*/  LDCU UR4, c[0x3][0x29c] ;  /* 0x00c05380ff0477ac */ /* 0x000e240008000800 */
[----:B0-----:R-:W-:-:S07]  /*b6b0*/  FFMA R14, R29, UR4, R14 ;  /* 0x000000041d0e7c23 */ /* 0x001fce000800000e */
.L_x_482:
[----:B------:R-:W-:Y:S05]  /*b6c0*/  BSYNC.RECONVERGENT B0 ;  /* 0x0000000000007941 */ /* 0x000fea0003800200 */
.L_x_480:
[----:B------:R-:W-:Y:S01]  /*b6d0*/  VIMNMX.U32 R37, PT, PT, R34, R35, !PT ;  /* 0x0000002322257248 */ /* 0x000fe20007fe0000 */
[----:B------:R-:W-:Y:S01]  /*b6e0*/  IMAD R29, R36, R26, R33 ;  /* 0x0000001a241d7224 */ /* 0x000fe200078e0221 */
[----:B------:R-:W-:Y:S01]  /*b6f0*/  BSSY.RECONVERGENT B0, `(.L_x_483) ;  /* 0x0000016000007945 */ /* 0x000fe20003800200 */
[----:B------:R-:W-:Y:S02]  /*b700*/  ISETP.NE.AND P5, PT, R6, RZ, PT ;  /* 0x000000ff0600720c */ /* 0x000fe40003fa5270 */
[----:B------:R-:W-:Y:S01]  /*b710*/  VIMNMX.U32 R28, PT, PT, R20, R37, !PT ;  /* 0x00000025141c7248 */ /* 0x000fe20007fe0000 */
[--C-:B------:R-:W-:Y:S01]  /*b720*/  IMAD.IADD R29, R29, 0x1, R26.reuse ;  /* 0x000000011d1d7824 */ /* 0x100fe200078e021a */
[----:B------:R-:W-:Y:S02]  /*b730*/  ISETP.GE.U32.AND P3, PT, R37, 0x8, PT ;  /* 0x000000082500780c */ /* 0x000fe40003f66070 */
[----:B------:R-:W-:Y:S01]  /*b740*/  ISETP.GT.U32.AND P4, PT, R28, 0x7, PT ;  /* 0x000000071c00780c */ /* 0x000fe20003f84070 */
[----:B------:R-:W-:-:S04]  /*b750*/  IMAD.IADD R29, R29, 0x1, R26 ;  /* 0x000000011d1d7824 */ /* 0x000fc800078e021a */
[----:B------:R-:W-:-:S04]  /*b760*/  IMAD.IADD R28, R29, 0x1, R26 ;  /* 0x000000011d1c7824 */ /* 0x000fc800078e021a */
[----:B------:R-:W-:-:S04]  /*b770*/  VIADD R29, R28, 0xfffffffd ;  /* 0xfffffffd1c1d7836 */ /* 0x000fc80000000000 */
[----:B------:R-:W0:Y:S01]  /*b780*/  @!P4 LDS R39, [R0+0x60] ;  /* 0x000060000027c984 */ /* 0x000e220000000800 */
[----:B------:R-:W0:Y:S01]  /*b790*/  @!P4 LDC R38, c[0x3][0x2a0] ;  /* 0x00c0a800ff26cb82 */ /* 0x000e220000000800 */
        /* <DEDUP_REMOVED lines=11> */
.L_x_484:
[----:B------:R-:W-:Y:S05]  /*b850*/  BSYNC.RECONVERGENT B0 ;  /* 0x0000000000007941 */ /* 0x000fea0003800200 */
.L_x_483:
        /* <DEDUP_REMOVED lines=16> */
.L_x_486:
[----:B------:R-:W0:Y:S01]  /*b960*/  LDS R37, [R0+0x64] ;  /* 0x0000640000257984 */ /* 0x000e220000000800 */
[----:B------:R-:W0:Y:S02]  /*b970*/  LDCU UR4, c[0x3][0x2a4] ;  /* 0x00c05480ff0477ac */ /* 0x000e240008000800 */
[----:B0-----:R-:W-:-:S07]  /*b980*/  FFMA R14, R37, UR4, R14 ;  /* 0x00000004250e7c23 */ /* 0x001fce000800000e */
.L_x_487:
[----:B------:R-:W-:Y:S05]  /*b990*/  BSYNC.RECONVERGENT B0 ;  /* 0x0000000000007941 */ /* 0x000fea0003800200 */
.L_x_485:
        /* <DEDUP_REMOVED lines=9> */
.L_x_489:
[----:B------:R-:W0:Y:S01]  /*ba30*/  LDS R37, [R0+0x68] ;  /* 0x0000680000257984 */ /* 0x000e220000000800 */
[----:B------:R-:W0:Y:S02]  /*ba40*/  LDCU UR4, c[0x3][0x2a8] ;  /* 0x00c05500ff0477ac */ /* 0x000e240008000800 */
[----:B0-----:R-:W-:-:S07]  /*ba50*/  FFMA R14, R37, UR4, R14 ;  /* 0x00000004250e7c23 */ /* 0x001fce000800000e */
.L_x_490:
[----:B------:R-:W-:Y:S05]  /*ba60*/  BSYNC.RECONVERGENT B0 ;  /* 0x0000000000007941 */ /* 0x000fea0003800200 */
.L_x_488:
        /* <DEDUP_REMOVED lines=10> */
.L_x_492:
[----:B------:R-:W0:Y:S01]  /*bb10*/  LDS R37, [R0+0x6c] ;  /* 0x00006c0000257984 */ /* 0x000e220000000800 */
[----:B------:R-:W0:Y:S02]  /*bb20*/  LDCU UR4, c[0x3][0x2ac] ;  /* 0x00c05580ff0477ac */ /* 0x000e240008000800 */
[----:B0-----:R-:W-:-:S07]  /*bb30*/  FFMA R14, R37, UR4, R14 ;  /* 0x00000004250e7c23 */ /* 0x001fce000800000e */
.L_x_493:
[----:B------:R-:W-:Y:S05]  /*bb40*/  BSYNC.RECONVERGENT B0 ;  /* 0x0000000000007941 */ /* 0x000fea0003800200 */
.L_x_491:
        /* <DEDUP_REMOVED lines=13> */
.L_x_495:
[----:B------:R-:W0:Y:S01]  /*bc20*/  LDS R37, [R0+0x70] ;  /* 0x0000700000257984 */ /* 0x000e220000000800 */
[----:B------:R-:W0:Y:S02]  /*bc30*/  LDCU UR4, c[0x3][0x2b0] ;  /* 0x00c05600ff0477ac */ /* 0x000e240008000800 */
[----:B0-----:R-:W-:-:S07]  /*bc40*/  FFMA R14, R37, UR4, R14 ;  /* 0x00000004250e7c23 */ /* 0x001fce000800000e */
.L_x_496:
[----:B------:R-:W-:Y:S05]  /*bc50*/  BSYNC.RECONVERGENT B0 ;  /* 0x0000000000007941 */ /* 0x000fea0003800200 */
.L_x_494:
        /* <DEDUP_REMOVED lines=13> */
.L_x_498:
[----:B------:R-:W0:Y:S01]  /*bd30*/  LDS R37, [R0+0x74] ;  /* 0x0000740000257984 */ /* 0x000e220000000800 */
[----:B------:R-:W0:Y:S02]  /*bd40*/  LDCU UR4, c[0x3][0x2b4] ;  /* 0x00c05680ff0477ac */ /* 0x000e240008000800 */
[----:B0-----:R-:W-:-:S07]  /*bd50*/  FFMA R14, R37, UR4, R14 ;  /* 0x00000004250e7c23 */ /* 0x001fce000800000e */
.L_x_499:
[----:B------:R-:W-:Y:S05]  /*bd60*/  BSYNC.RECONVERGENT B0 ;  /* 0x0000000000007941 */ /* 0x000fea0003800200 */
.L_x_497:
        /* <DEDUP_REMOVED lines=13> */
.L_x_501:
[----:B------:R-:W0:Y:S01]  /*be40*/  LDS R29, [R0+0x78] ;  /* 0x00007800001d7984 */ /* 0x000e220000000800 */
[----:B------:R-:W0:Y:S02]  /*be50*/  LDCU UR4, c[0x3][0x2b8] ;  /* 0x00c05700ff0477ac */ /* 0x000e240008000800 */
[----:B0-----:R-:W-:-:S07]  /*be60*/  FFMA R14, R29, UR4, R14 ;  /* 0x000000041d0e7c23 */ /* 0x001fce000800000e */
.L_x_502:
[----:B------:R-:W-:Y:S05]  /*be70*/  BSYNC.RECONVERGENT B0 ;  /* 0x0000000000007941 */ /* 0x000fea0003800200 */
.L_x_500:
[----:B------:R-:W-:Y:S01]  /*be80*/  VIMNMX.U32 R37, PT, PT, R34, R15, !PT ;  /* 0x0000000f22257248 */ /* 0x000fe20007fe0000 */
[----:B------:R-:W-:Y:S01]  /*be90*/  IMAD R29, R36, R26, R33 ;  /* 0x0000001a241d7224 */ /* 0x000fe200078e0221 */
[----:B------:R-:W-:Y:S02]  /*bea0*/  BSSY.RECONVERGENT B0, `(.L_x_503) ;  /* 0x0000016000007945 */ /* 0x000fe40003800200 */
[----:B------:R-:W-:Y:S01]  /*beb0*/  VIMNMX.U32 R28, PT, PT, R20, R37, !PT ;  /* 0x00000025141c7248 */ /* 0x000fe20007fe0000 */
[--C-:B------:R-:W-:Y:S01]  /*bec0*/  IMAD.IADD R29, R29, 0x1, R26.reuse ;  /* 0x000000011d1d7824 */ /* 0x100fe200078e021a */
[----:B------:R-:W-:Y:S02]  /*bed0*/  ISETP.GE.U32.AND P3, PT, R37, 0x8, PT ;  /* 0x000000082500780c */ /* 0x000fe40003f66070 */
[----:B------:R-:W-:Y:S01]  /*bee0*/  ISETP.GT.U32.AND P4, PT, R28, 0x7, PT ;  /* 0x000000071c00780c */ /* 0x000fe20003f84070 */
[----:B------:R-:W-:-:S04]  /*bef0*/  IMAD.IADD R29, R29, 0x1, R26 ;  /* 0x000000011d1d7824 */ /* 0x000fc800078e021a */
[----:B------:R-:W-:-:S04]  /*bf00*/  IMAD.IADD R29, R29, 0x1, R26 ;  /* 0x000000011d1d7824 */ /* 0x000fc800078e021a */
[----:B------:R-:W-:-:S04]  /*bf10*/  IMAD.IADD R28, R29, 0x1, R26 ;  /* 0x000000011d1c7824 */ /* 0x000fc800078e021a */
[----:B------:R-:W0:Y:S01]  /*bf20*/  @!P4 LDS R39, [R0+0x80] ;  /* 0x000080000027c984 */ /* 0x000e220000000800 */
[----:B------:R-:W0:Y:S01]  /*bf30*/  @!P4 LDC R38, c[0x3][0x2bc] ;  /* 0x00c0af00ff26cb82 */ /* 0x000e220000000800 */
        /* <DEDUP_REMOVED lines=12> */
.L_x_504:
[----:B------:R-:W-:Y:S05]  /*c000*/  BSYNC.RECONVERGENT B0 ;  /* 0x0000000000007941 */ /* 0x000fea0003800200 */
.L_x_503:
        /* <DEDUP_REMOVED lines=13> */
.L_x_506:
[----:B------:R-:W0:Y:S01]  /*c0e0*/  LDS R37, [R0+0x84] ;  /* 0x0000840000257984 */ /* 0x000e220000000800 */
[----:B------:R-:W0:Y:S02]  /*c0f0*/  LDCU UR4, c[0x3][0x2c0] ;  /* 0x00c05800ff0477ac */ /* 0x000e240008000800 */
[----:B0-----:R-:W-:-:S07]  /*c100*/  FFMA R14, R37, UR4, R14 ;  /* 0x00000004250e7c23 */ /* 0x001fce000800000e */
.L_x_507:
[----:B------:R-:W-:Y:S05]  /*c110*/  BSYNC.RECONVERGENT B0 ;  /* 0x0000000000007941 */ /* 0x000fea0003800200 */
.L_x_505:
        /* <DEDUP_REMOVED lines=9> */
.L_x_509:
[----:B------:R-:W0:Y:S01]  /*c1b0*/  LDS R37, [R0+0x88] ;  /* 0x0000880000257984 */ /* 0x000e220000000800 */
[----:B------:R-:W0:Y:S02]  /*c1c0*/  LDCU UR4, c[0x3][0x2c4] ;  /* 0x00c05880ff0477ac */ /* 0x000e240008000800 */
[----:B0-----:R-:W-:-:S07]  /*c1d0*/  FFMA R14, R37, UR4, R14 ;  /* 0x00000004250e7c23 */ /* 0x001fce000800000e */
.L_x_510:
[----:B------:R-:W-:Y:S05]  /*c1e0*/  BSYNC.RECONVERGENT B0 ;  /* 0x0000000000007941 */ /* 0x000fea0003800200 */
.L_x_508:
        /* <DEDUP_REMOVED lines=10> */
.L_x_512:
[----:B------:R-:W0:Y:S01]  /*c290*/  LDS R37, [R0+0x8c] ;  /* 0x00008c0000257984 */ /* 0x000e220000000800 */
[----:B------:R-:W0:Y:S02]  /*c2a0*/  LDCU UR4, c[0x3][0x2c8] ;  /* 0x00c05900ff0477ac */ /* 0x000e240008000800 */
[----:B0-----:R-:W-:-:S07]  /*c2b0*/  FFMA R14, R37, UR4, R14 ;  /* 0x00000004250e7c23 */ /* 0x001fce000800000e */
.L_x_513:
[----:B------:R-:W-:Y:S05]  /*c2c0*/  BSYNC.RECONVERGENT B0 ;  /* 0x0000000000007941 */ /* 0x000fea0003800200 */
.L_x_511:
        /* <DEDUP_REMOVED lines=12> */
.L_x_515:
[----:B------:R-:W0:Y:S01]  /*c390*/  LDS R37, [R0+0x90] ;  /* 0x0000900000257984 */ /* 0x000e220000000800 */
[----:B------:R-:W0:Y:S02]  /*c3a0*/  LDCU UR4, c[0x3][0x2cc] ;  /* 0x00c05980ff0477ac */ /* 0x000e240008000800 */
[----:B0-----:R-:W-:-:S07]  /*c3b0*/  FFMA R14, R37, UR4, R14 ;  /* 0x00000004250e7c23 */ /* 0x001fce000800000e */
.L_x_516:
[----:B------:R-:W-:Y:S05]  /*c3c0*/  BSYNC.RECONVERGENT B0 ;  /* 0x0000000000007941 */ /* 0x000fea0003800200 */
.L_x_514:
        /* <DEDUP_REMOVED lines=12> */
.L_x_518:
[----:B------:R-:W0:Y:S01]  /*c490*/  LDS R37, [R0+0x94] ;  /* 0x0000940000257984 */ /* 0x000e220000000800 */
[----:B------:R-:W0:Y:S02]  /*c4a0*/  LDCU UR4, c[0x3][0x2d0] ;  /* 0x00c05a00ff0477ac */ /* 0x000e240008000800 */
[----:B0-----:R-:W-:-:S07]  /*c4b0*/  FFMA R14, R37, UR4, R14 ;  /* 0x00000004250e7c23 */ /* 0x001fce000800000e */
.L_x_519:
[----:B------:R-:W-:Y:S05]  /*c4c0*/  BSYNC.RECONVERGENT B0 ;  /* 0x0000000000007941 */ /* 0x000fea0003800200 */
.L_x_517:
        /* <DEDUP_REMOVED lines=12> */
.L_x_521:
[----:B------:R-:W0:Y:S01]  /*c590*/  LDS R29, [R0+0x98] ;  /* 0x00009800001d7984 */ /* 0x000e220000000800 */
[----:B------:R-:W0:Y:S02]  /*c5a0*/  LDCU UR4, c[0x3][0x2d4] ;  /* 0x00c05a80ff0477ac */ /* 0x000e240008000800 */
[----:B0-----:R-:W-:-:S07]  /*c5b0*/  FFMA R14, R29, UR4, R14 ;  /* 0x000000041d0e7c23 */ /* 0x001fce000800000e */
.L_x_522:
[----:B------:R-:W-:Y:S05]  /*c5c0*/  BSYNC.RECONVERGENT B0 ;  /* 0x0000000000007941 */ /* 0x000fea0003800200 */
.L_x_520:
        /* <DEDUP_REMOVED lines=25> */
.L_x_524:
[----:B------:R-:W-:Y:S05]  /*c760*/  BSYNC.RECONVERGENT B0 ;  /* 0x0000000000007941 */ /* 0x000fea0003800200 */
.L_x_523:
        /* <DEDUP_REMOVED lines=13> */
.L_x_526:
[----:B------:R-:W0:Y:S01]  /*c840*/  LDS R39, [R0+0xa4] ;  /* 0x0000a40000277984 */ /* 0x000e220000000800 */
[----:B------:R-:W0:Y:S02]  /*c850*/  LDCU UR4, c[0x3][0x2dc] ;  /* 0x00c05b80ff0477ac */ /* 0x000e240008000800 */
[----:B0-----:R-:W-:-:S07]  /*c860*/  FFMA R14, R39, UR4, R14 ;  /* 0x00000004270e7c23 */ /* 0x001fce000800000e */
.L_x_527:
[----:B------:R-:W-:Y:S05]  /*c870*/  BSYNC.RECONVERGENT B0 ;  /* 0x0000000000007941 */ /* 0x000fea0003800200 */
.L_x_525:
        /* <DEDUP_REMOVED lines=9> */
.L_x_529:
[----:B------:R-:W0:Y:S01]  /*c910*/  LDS R39, [R0+0xa8] ;  /* 0x0000a80000277984 */ /* 0x000e220000000800 */
[----:B------:R-:W0:Y:S02]  /*c920*/  LDCU UR4, c[0x3][0x2e0] ;  /* 0x00c05c00ff0477ac */ /* 0x000e240008000800 */
[----:B0-----:R-:W-:-:S07]  /*c930*/  FFMA R14, R39, UR4, R14 ;  /* 0x00000004270e7c23 */ /* 0x001fce000800000e */
.L_x_530:
[----:B------:R-:W-:Y:S05]  /*c940*/  BSYNC.RECONVERGENT B0 ;  /* 0x0000000000007941 */ /* 0x000fea0003800200 */
.L_x_528:
        /* <DEDUP_REMOVED lines=10> */
.L_x_532:
[----:B------:R-:W0:Y:S01]  /*c9f0*/  LDS R39, [R0+0xac] ;  /* 0x0000ac0000277984 */ /* 0x000e220000000800 */
[----:B------:R-:W0:Y:S02]  /*ca00*/  LDCU UR4, c[0x3][0x2e4] ;  /* 0x00c05c80ff0477ac */ /* 0x000e240008000800 */
[----:B0-----:R-:W-:-:S07]  /*ca10*/  FFMA R14, R39, UR4, R14 ;  /* 0x00000004270e7c23 */ /* 0x001fce000800000e */
.L_x_533:
[----:B------:R-:W-:Y:S05]  /*ca20*/  BSYNC.RECONVERGENT B0 ;  /* 0x0000000000007941 */ /* 0x000fea0003800200 */
.L_x_531:
        /* <DEDUP_REMOVED lines=12> */
.L_x_535:
[----:B------:R-:W0:Y:S01]  /*caf0*/  LDS R39, [R0+0xb0] ;  /* 0x0000b00000277984 */ /* 0x000e220000000800 */
[----:B------:R-:W0:Y:S02]  /*cb00*/  LDCU UR4, c[0x3][0x2e8] ;  /* 0x00c05d00ff0477ac */ /* 0x000e240008000800 */
[----:B0-----:R-:W-:-:S07]  /*cb10*/  FFMA R14, R39, UR4, R14 ;  /* 0x00000004270e7c23 */ /* 0x001fce000800000e */
.L_x_536:
[----:B------:R-:W-:Y:S05]  /*cb20*/  BSYNC.RECONVERGENT B0 ;  /* 0x0000000000007941 */ /* 0x000fea0003800200 */
.L_x_534:
        /* <DEDUP_REMOVED lines=12> */
.L_x_538:
[----:B------:R-:W0:Y:S01]  /*cbf0*/  LDS R39, [R0+0xb4] ;  /* 0x0000b40000277984 */ /* 0x000e220000000800 */
[----:B------:R-:W0:Y:S02]  /*cc00*/  LDCU UR4, c[0x3][0x2ec] ;  /* 0x00c05d80ff0477ac */ /* 0x000e240008000800 */
[----:B0-----:R-:W-:-:S07]  /*cc10*/  FFMA R14, R39, UR4, R14 ;  /* 0x00000004270e7c23 */ /* 0x001fce000800000e */
.L_x_539:
[----:B------:R-:W-:Y:S05]  /*cc20*/  BSYNC.RECONVERGENT B0 ;  /* 0x0000000000007941 */ /* 0x000fea0003800200 */
.L_x_537:
        /* <DEDUP_REMOVED lines=12> */
.L_x_541:
[----:B------:R-:W0:Y:S01]  /*ccf0*/  LDS R29, [R0+0xb8] ;  /* 0x0000b800001d7984 */ /* 0x000e220000000800 */
[----:B------:R-:W0:Y:S02]  /*cd00*/  LDCU UR4, c[0x3][0x2f0] ;  /* 0x00c05e00ff0477ac */ /* 0x000e240008000800 */
[----:B0-----:R-:W-:-:S07]  /*cd10*/  FFMA R14, R29, UR4, R14 ;  /* 0x000000041d0e7c23 */ /* 0x001fce000800000e */
.L_x_542:
[----:B------:R-:W-:Y:S05]  /*cd20*/  BSYNC.RECONVERGENT B0 ;  /* 0x0000000000007941 */ /* 0x000fea0003800200 */
.L_x_540:
        /* <DEDUP_REMOVED lines=18> */
.L_x_544:
[----:B------:R-:W-:Y:S05]  /*ce50*/  BSYNC.RECONVERGENT B0 ;  /* 0x0000000000007941 */ /* 0x000fea0003800200 */
.L_x_543:
        /* <DEDUP_REMOVED lines=14> */
.L_x_546:
[----:B------:R-:W0:Y:S01]  /*cf40*/  LDS R37, [R0+0xc4] ;  /* 0x0000c40000257984 */ /* 0x000e220000000800 */
[----:B------:R-:W0:Y:S02]  /*cf50*/  LDCU UR4, c[0x3][0x2f8] ;  /* 0x00c05f00ff0477ac */ /* 0x000e240008000800 */
[----:B0-----:R-:W-:-:S07]  /*cf60*/  FFMA R14, R37, UR4, R14 ;  /* 0x00000004250e7c23 */ /* 0x001fce000800000e */
.L_x_547:
[----:B------:R-:W-:Y:S05]  /*cf70*/  BSYNC.RECONVERGENT B0 ;  /* 0x0000000000007941 */ /* 0x000fea0003800200 */
.L_x_545:
        /* <DEDUP_REMOVED lines=9> */
.L_x_549:
[----:B------:R-:W0:Y:S01]  /*d010*/  LDS R37, [R0+0xc8] ;  /* 0x0000c80000257984 */ /* 0x000e220000000800 */
[----:B------:R-:W0:Y:S02]  /*d020*/  LDCU UR4, c[0x3][0x2fc] ;  /* 0x00c05f80ff0477ac */ /* 0x000e240008000800 */
[----:B0-----:R-:W-:-:S07]  /*d030*/  FFMA R14, R37, UR4, R14 ;  /* 0x00000004250e7c23 */ /* 0x001fce000800000e */
.L_x_550:
[----:B------:R-:W-:Y:S05]  /*d040*/  BSYNC.RECONVERGENT B0 ;  /* 0x0000000000007941 */ /* 0x000fea0003800200 */
.L_x_548:
        /* <DEDUP_REMOVED lines=10> */
.L_x_552:
[----:B------:R-:W0:Y:S01]  /*d0f0*/  LDS R37, [R0+0xcc] ;  /* 0x0000cc0000257984 */ /* 0x000e220000000800 */
[----:B------:R-:W0:Y:S02]  /*d100*/  LDCU UR4, c[0x3][0x300] ;  /* 0x00c06000ff0477ac */ /* 0x000e240008000800 */
[----:B0-----:R-:W-:-:S07]  /*d110*/  FFMA R14, R37, UR4, R14 ;  /* 0x00000004250e7c23 */ /* 0x001fce000800000e */
.L_x_553:
[----:B------:R-:W-:Y:S05]  /*d120*/  BSYNC.RECONVERGENT B0 ;  /* 0x0000000000007941 */ /* 0x000fea0003800200 */
.L_x_551:
        /* <DEDUP_REMOVED lines=12> */
.L_x_555:
[----:B------:R-:W0:Y:S01]  /*d1f0*/  LDS R37, [R0+0xd0] ;  /* 0x0000d00000257984 */ /* 0x000e220000000800 */
[----:B------:R-:W0:Y:S02]  /*d200*/  LDCU UR4, c[0x3][0x304] ;  /* 0x00c06080ff0477ac */ /* 0x000e240008000800 */
[----:B0-----:R-:W-:-:S07]  /*d210*/  FFMA R14, R37, UR4, R14 ;  /* 0x00000004250e7c23 */ /* 0x001fce000800000e */
.L_x_556:
[----:B------:R-:W-:Y:S05]  /*d220*/  BSYNC.RECONVERGENT B0 ;  /* 0x0000000000007941 */ /* 0x000fea0003800200 */
.L_x_554:
        /* <DEDUP_REMOVED lines=12> */
.L_x_558:
[----:B------:R-:W0:Y:S01]  /*d2f0*/  LDS R37, [R0+0xd4] ;  /* 0x0000d40000257984 */ /* 0x000e220000000800 */
[----:B------:R-:W0:Y:S02]  /*d300*/  LDCU UR4, c[0x3][0x308] ;  /* 0x00c06100ff0477ac */ /* 0x000e240008000800 */
[----:B0-----:R-:W-:-:S07]  /*d310*/  FFMA R14, R37, UR4, R14 ;  /* 0x00000004250e7c23 */ /* 0x001fce000800000e */
.L_x_559:
[----:B------:R-:W-:Y:S05]  /*d320*/  BSYNC.RECONVERGENT B0 ;  /* 0x0000000000007941 */ /* 0x000fea0003800200 */
.L_x_557:
        /* <DEDUP_REMOVED lines=12> */
.L_x_561:
[----:B------:R-:W0:Y:S01]  /*d3f0*/  LDS R29, [R0+0xd8] ;  /* 0x0000d800001d7984 */ /* 0x000e220000000800 */
[----:B------:R-:W0:Y:S02]  /*d400*/  LDCU UR4, c[0x3][0x30c] ;  /* 0x00c06180ff0477ac */ /* 0x000e240008000800 */
[----:B0-----:R-:W-:-:S07]  /*d410*/  FFMA R14, R29, UR4, R14 ;  /* 0x000000041d0e7c23 */ /* 0x001fce000800000e */
.L_x_562:
[----:B------:R-:W-:Y:S05]  /*d420*/  BSYNC.RECONVERGENT B0 ;  /* 0x0000000000007941 */ /* 0x000fea0003800200 */
.L_x_560:
[----:B------:R-:W-:Y:S01]  /*d430*/  VIADD R37, R35, 0xfffffffd ;  /* 0xfffffffd23257836 */ /* 0x000fe20000000000 */
[----:B------:R-:W-:Y:S01]  /*d440*/  BSSY.RECONVERGENT B0, `(.L_x_563) ;  /* 0x000001b000007945 */ /* 0x000fe20003800200 */
[----:B------:R-:W-:Y:S01]  /*d450*/  VIADD R0, R34, 0x4 ;  /* 0x0000000422007836 */ /* 0x000fe20000000000 */
[----:B------:R-:W-:Y:S02]  /*d460*/  ISETP.NE.AND P4, PT, R16, RZ, PT ;  /* 0x000000ff1000720c */ /* 0x000fe40003f85270 */
[----:B------:R-:W-:Y:S01]  /*d470*/  VIMNMX.U32 R37, PT, PT, R37, R4, !PT ;  /* 0x0000000425257248 */ /* 0x000fe20007fe0000 */
[----:B------:R-:W-:-:S03]  /*d480*/  IMAD R0, R0, 0x100, R31 ;  /* 0x0000010000007824 */ /* 0x000fc600078e021f */
[----:B------:R-:W-:-:S04]  /*d490*/  VIMNMX.U32 R28, PT, PT, R20, R37, !PT ;  /* 0x00000025141c7248 */ /* 0x000fc80007fe0000 */
        /* <DEDUP_REMOVED lines=21> */
.L_x_564:
[----:B------:R-:W-:Y:S05]  /*d5f0*/  BSYNC.RECONVERGENT B0 ;  /* 0x0000000000007941 */ /* 0x000fea0003800200 */
.L_x_563:
        /* <DEDUP_REMOVED lines=17> */
.L_x_566:
[----:B------:R-:W0:Y:S01]  /*d710*/  LDS R37, [R0+0x4] ;  /* 0x0000040000257984 */ /* 0x000e220000000800 */
[----:B------:R-:W0:Y:S02]  /*d720*/  LDCU UR4, c[0x3][0x314] ;  /* 0x00c06280ff0477ac */ /* 0x000e240008000800 */
[----:B0-----:R-:W-:-:S07]  /*d730*/  FFMA R14, R37, UR4, R14 ;  /* 0x00000004250e7c23 */ /* 0x001fce000800000e */
.L_x_567:
[----:B------:R-:W-:Y:S05]  /*d740*/  BSYNC.RECONVERGENT B0 ;  /* 0x0000000000007941 */ /* 0x000fea0003800200 */
.L_x_565:
        /* <DEDUP_REMOVED lines=9> */
.L_x_569:
[----:B------:R-:W0:Y:S01]  /*d7e0*/  LDS R37, [R0+0x8] ;  /* 0x0000080000257984 */ /* 0x000e220000000800 */
[----:B------:R-:W0:Y:S02]  /*d7f0*/  LDCU UR4, c[0x3][0x318] ;  /* 0x00c06300ff0477ac */ /* 0x000e240008000800 */
[----:B0-----:R-:W-:-:S07]  /*d800*/  FFMA R14, R37, UR4, R14 ;  /* 0x00000004250e7c23 */ /* 0x001fce000800000e */
.L_x_570:
[----:B------:R-:W-:Y:S05]  /*d810*/  BSYNC.RECONVERGENT B0 ;  /* 0x0000000000007941 */ /* 0x000fea0003800200 */
.L_x_568:
        /* <DEDUP_REMOVED lines=10> */
.L_x_572:
[----:B------:R-:W0:Y:S01]  /*d8c0*/  LDS R37, [R0+0xc] ;  /* 0x00000c0000257984 */ /* 0x000e220000000800 */
[----:B------:R-:W0:Y:S02]  /*d8d0*/  LDCU UR4, c[0x3][0x31c] ;  /* 0x00c06380ff0477ac */ /* 0x000e240008000800 */
[----:B0-----:R-:W-:-:S07]  /*d8e0*/  FFMA R14, R37, UR4, R14 ;  /* 0x00000004250e7c23 */ /* 0x001fce000800000e */
.L_x_573:
[----:B------:R-:W-:Y:S05]  /*d8f0*/  BSYNC.RECONVERGENT B0 ;  /* 0x0000000000007941 */ /* 0x000fea0003800200 */
.L_x_571:
        /* <DEDUP_REMOVED lines=13> */
.L_x_575:
[----:B------:R-:W0:Y:S01]  /*d9d0*/  LDS R37, [R0+0x10] ;  /* 0x0000100000257984 */ /* 0x000e220000000800 */
[----:B------:R-:W0:Y:S02]  /*d9e0*/  LDCU UR4, c[0x3][0x320] ;  /* 0x00c06400ff0477ac */ /* 0x000e240008000800 */
[----:B0-----:R-:W-:-:S07]  /*d9f0*/  FFMA R14, R37, UR4, R14 ;  /* 0x00000004250e7c23 */ /* 0x001fce000800000e */
.L_x_576:
[----:B------:R-:W-:Y:S05]  /*da00*/  BSYNC.RECONVERGENT B0 ;  /* 0x0000000000007941 */ /* 0x000fea0003800200 */
.L_x_574:
        /* <DEDUP_REMOVED lines=13> */
.L_x_578:
[----:B------:R-:W0:Y:S01]  /*dae0*/  LDS R37, [R0+0x14] ;  /* 0x0000140000257984 */ /* 0x000e220000000800 */
[----:B------:R-:W0:Y:S02]  /*daf0*/  LDCU UR4, c[0x3][0x324] ;  /* 0x00c06480ff0477ac */ /* 0x000e240008000800 */
[----:B0-----:R-:W-:-:S07]  /*db00*/  FFMA R14, R37, UR4, R14 ;  /* 0x00000004250e7c23 */ /* 0x001fce000800000e */
.L_x_579:
[----:B------:R-:W-:Y:S05]  /*db10*/  BSYNC.RECONVERGENT B0 ;  /* 0x0000000000007941 */ /* 0x000fea0003800200 */
.L_x_577:
        /* <DEDUP_REMOVED lines=13> */
.L_x_581:
[----:B------:R-:W0:Y:S01]  /*dbf0*/  LDS R29, [R0+0x18] ;  /* 0x00001800001d7984 */ /* 0x000e220000000800 */
[----:B------:R-:W0:Y:S02]  /*dc00*/  LDCU UR4, c[0x3][0x328] ;  /* 0x00c06500ff0477ac */ /* 0x000e240008000800 */
[----:B0-----:R-:W-:-:S07]  /*dc10*/  FFMA R14, R29, UR4, R14 ;  /* 0x000000041d0e7c23 */ /* 0x001fce000800000e */
.L_x_582:
[----:B------:R-:W-:Y:S05]  /*dc20*/  BSYNC.RECONVERGENT B0 ;  /* 0x0000000000007941 */ /* 0x000fea0003800200 */
.L_x_580:
[----:B------:R-:W-:Y:S01]  /*dc30*/  VIADD R37, R35, 0xfffffffe ;  /* 0xfffffffe23257836 */ /* 0x000fe20000000000 */
[----:B------:R-:W-:Y:S01]  /*dc40*/  BSSY.RECONVERGENT B0, `(.L_x_583) ;  /* 0x0000019000007945 */ /* 0x000fe20003800200 */
[----:B------:R-:W-:Y:S01]  /*dc50*/  VIADD R36, R22, 0x1 ;  /* 0x0000000116247836 */ /* 0x000fe20000000000 */
[----:B------:R-:W-:Y:S02]  /*dc60*/  ISETP.NE.AND P5, PT, R10, RZ, PT ;  /* 0x000000ff0a00720c */ /* 0x000fe40003fa5270 */
[----:B------:R-:W-:-:S04]  /*dc70*/  VIMNMX.U32 R37, PT, PT, R37, R4, !PT ;  /* 0x0000000425257248 */ /* 0x000fc80007fe0000 */
[----:B------:R-:W-:Y:S02]  /*dc80*/  VIMNMX.U32 R28, PT, PT, R20, R37, !PT ;  /* 0x00000025141c7248 */ /* 0x000fe40007fe0000 */
[----:B------:R-:W-:Y:S02]  /*dc90*/  ISETP.GE.U32.AND P3, PT, R37, 0x8, PT ;  /* 0x000000082500780c */ /* 0x000fe40003f66070 */
[----:B------:R-:W-:Y:S01]  /*dca0*/  ISETP.GT.U32.AND P4, PT, R28, 0x7, PT ;  /* 0x000000071c00780c */ /* 0x000fe20003f84070 */
[----:B------:R-:W-:-:S04]  /*dcb0*/  IMAD R28, R36, R27, R30 ;  /* 0x0000001b241c7224 */ /* 0x000fc800078e021e */
[----:B------:R-:W-:-:S04]  /*dcc0*/  VIADD R28, R28, 0xfffffffd ;  /* 0xfffffffd1c1c7836 */ /* 0x000fc80000000000 */
[----:B------:R-:W-:-:S04]  /*dcd0*/  IMAD R29, R28, R26, R33 ;  /* 0x0000001a1c1d7224 */ /* 0x000fc800078e0221 */
[----:B------:R-:W0:Y:S01]  /*dce0*/  @!P4 LDS R39, [R0+0x20] ;  /* 0x000020000027c984 */ /* 0x000e220000000800 */
[----:B------:R-:W0:Y:S01]  /*dcf0*/  @!P4 LDC R38, c[0x3][0x32c] ;  /* 0x00c0cb00ff26cb82 */ /* 0x000e220000000800 */
        /* <DEDUP_REMOVED lines=13> */
.L_x_584:
[----:B------:R-:W-:Y:S05]  /*ddd0*/  BSYNC.RECONVERGENT B0 ;  /* 0x0000000000007941 */ /* 0x000fea0003800200 */
.L_x_583:
        /* <DEDUP_REMOVED lines=16> */
.L_x_586:
[----:B------:R-:W0:Y:S01]  /*dee0*/  LDS R37, [R0+0x24] ;  /* 0x0000240000257984 */ /* 0x000e220000000800 */
[----:B------:R-:W0:Y:S02]  /*def0*/  LDCU UR4, c[0x3][0x330] ;  /* 0x00c06600ff0477ac */ /* 0x000e240008000800 */
[----:B0-----:R-:W-:-:S07]  /*df00*/  FFMA R14, R37, UR4, R14 ;  /* 0x00000004250e7c23 */ /* 0x001fce000800000e */
.L_x_587:
[----:B------:R-:W-:Y:S05]  /*df10*/  BSYNC.RECONVERGENT B0 ;  /* 0x0000000000007941 */ /* 0x000fea0003800200 */
.L_x_585:
        /* <DEDUP_REMOVED lines=9> */
.L_x_589:
[----:B------:R-:W0:Y:S01]  /*dfb0*/  LDS R37, [R0+0x28] ;  /* 0x0000280000257984 */ /* 0x000e220000000800 */
[----:B------:R-:W0:Y:S02]  /*dfc0*/  LDCU UR4, c[0x3][0x334] ;  /* 0x00c06680ff0477ac */ /* 0x000e240008000800 */
[----:B0-----:R-:W-:-:S07]  /*dfd0*/  FFMA R14, R37, UR4, R14 ;  /* 0x00000004250e7c23 */ /* 0x001fce000800000e */
.L_x_590:
[----:B------:R-:W-:Y:S05]  /*dfe0*/  BSYNC.RECONVERGENT B0 ;  /* 0x0000000000007941 */ /* 0x000fea0003800200 */
.L_x_588:
        /* <DEDUP_REMOVED lines=10> */
.L_x_592:
[----:B------:R-:W0:Y:S01]  /*e090*/  LDS R37, [R0+0x2c] ;  /* 0x00002c0000257984 */ /* 0x000e220000000800 */
[----:B------:R-:W0:Y:S02]  /*e0a0*/  LDCU UR4, c[0x3][0x338] ;  /* 0x00c06700ff0477ac */ /* 0x000e240008000800 */
[----:B0-----:R-:W-:-:S07]  /*e0b0*/  FFMA R14, R37, UR4, R14 ;  /* 0x00000004250e7c23 */ /* 0x001fce000800000e */
.L_x_593:
[----:B------:R-:W-:Y:S05]  /*e0c0*/  BSYNC.RECONVERGENT B0 ;  /* 0x0000000000007941 */ /* 0x000fea0003800200 */
.L_x_591:
        /* <DEDUP_REMOVED lines=13> */
.L_x_595:
[----:B------:R-:W0:Y:S01]  /*e1a0*/  LDS R37, [R0+0x30] ;  /* 0x0000300000257984 */ /* 0x000e220000000800 */
[----:B------:R-:W0:Y:S02]  /*e1b0*/  LDCU UR4, c[0x3][0x33c] ;  /* 0x00c06780ff0477ac */ /* 0x000e240008000800 */
[----:B0-----:R-:W-:-:S07]  /*e1c0*/  FFMA R14, R37, UR4, R14 ;  /* 0x00000004250e7c23 */ /* 0x001fce000800000e */
.L_x_596:
[----:B------:R-:W-:Y:S05]  /*e1d0*/  BSYNC.RECONVERGENT B0 ;  /* 0x0000000000007941 */ /* 0x000fea0003800200 */
.L_x_594:
        /* <DEDUP_REMOVED lines=13> */
.L_x_598:
[----:B------:R-:W0:Y:S01]  /*e2b0*/  LDS R37, [R0+0x34] ;  /* 0x0000340000257984 */ /* 0x000e220000000800 */
[----:B------:R-:W0:Y:S02]  /*e2c0*/  LDCU UR4, c[0x3][0x340] ;  /* 0x00c06800ff0477ac */ /* 0x000e240008000800 */
[----:B0-----:R-:W-:-:S07]  /*e2d0*/  FFMA R14, R37, UR4, R14 ;  /* 0x00000004250e7c23 */ /* 0x001fce000800000e */
.L_x_599:
[----:B------:R-:W-:Y:S05]  /*e2e0*/  BSYNC.RECONVERGENT B0 ;  /* 0x0000000000007941 */ /* 0x000fea0003800200 */
.L_x_597:
        /* <DEDUP_REMOVED lines=13> */
.L_x_601:
[----:B------:R-:W0:Y:S01]  /*e3c0*/  LDS R29, [R0+0x38] ;  /* 0x00003800001d7984 */ /* 0x000e220000000800 */
[----:B------:R-:W0:Y:S02]  /*e3d0*/  LDCU UR4, c[0x3][0x344] ;  /* 0x00c06880ff0477ac */ /* 0x000e240008000800 */
[----:B0-----:R-:W-:-:S07]  /*e3e0*/  FFMA R14, R29, UR4, R14 ;  /* 0x000000041d0e7c23 */ /* 0x001fce000800000e */
.L_x_602:
[----:B------:R-:W-:Y:S05]  /*e3f0*/  BSYNC.RECONVERGENT B0 ;  /* 0x0000000000007941 */ /* 0x000fea0003800200 */
.L_x_600:
[----:B------:R-:W-:Y:S01]  /*e400*/  VIADD R37, R35, 0xffffffff ;  /* 0xffffffff23257836 */ /* 0x000fe20000000000 */
[----:B------:R-:W-:Y:S01]  /*e410*/  BSSY.RECONVERGENT B0, `(.L_x_603) ;  /* 0x0000019000007945 */ /* 0x000fe20003800200 */
[----:B------:R-:W-:-:S03]  /*e420*/  ISETP.NE.AND P5, PT, R8, RZ, PT ;  /* 0x000000ff0800720c */ /* 0x000fc60003fa5270 */
        /* <DEDUP_REMOVED lines=23> */
.L_x_604:
[----:B------:R-:W-:Y:S05]  /*e5a0*/  BSYNC.RECONVERGENT B0 ;  /* 0x0000000000007941 */ /* 0x000fea0003800200 */
.L_x_603:
        /* <DEDUP_REMOVED lines=16> */
.L_x_606:
[----:B------:R-:W0:Y:S01]  /*e6b0*/  LDS R37, [R0+0x44] ;  /* 0x0000440000257984 */ /* 0x000e220000000800 */
[----:B------:R-:W0:Y:S02]  /*e6c0*/  LDCU UR4, c[0x3][0x34c] ;  /* 0x00c06980ff0477ac */ /* 0x000e240008000800 */
[----:B0-----:R-:W-:-:S07]  /*e6d0*/  FFMA R14, R37, UR4, R14 ;  /* 0x00000004250e7c23 */ /* 0x001fce000800000e */
.L_x_607:
[----:B------:R-:W-:Y:S05]  /*e6e0*/  BSYNC.RECONVERGENT B0 ;  /* 0x0000000000007941 */ /* 0x000fea0003800200 */
.L_x_605:
        /* <DEDUP_REMOVED lines=9> */
.L_x_609:
[----:B------:R-:W0:Y:S01]  /*e780*/  LDS R37, [R0+0x48] ;  /* 0x0000480000257984 */ /* 0x000e220000000800 */
[----:B------:R-:W0:Y:S02]  /*e790*/  LDCU UR4, c[0x3][0x350] ;  /* 0x00c06a00ff0477ac */ /* 0x000e240008000800 */
[----:B0-----:R-:W-:-:S07]  /*e7a0*/  FFMA R14, R37, UR4, R14 ;  /* 0x00000004250e7c23 */ /* 0x001fce000800000e */
.L_x_610:
[----:B------:R-:W-:Y:S05]  /*e7b0*/  BSYNC.RECONVERGENT B0 ;  /* 0x0000000000007941 */ /* 0x000fea0003800200 */
.L_x_608:
        /* <DEDUP_REMOVED lines=10> */
.L_x_612:
[----:B------:R-:W0:Y:S01]  /*e860*/  LDS R37, [R0+0x4c] ;  /* 0x00004c0000257984 */ /* 0x000e220000000800 */
[----:B------:R-:W0:Y:S02]  /*e870*/  LDCU UR4, c[0x3][0x354] ;  /* 0x00c06a80ff0477ac */ /* 0x000e240008000800 */
[----:B0-----:R-:W-:-:S07]  /*e880*/  FFMA R14, R37, UR4, R14 ;  /* 0x00000004250e7c23 */ /* 0x001fce000800000e */
.L_x_613:
[----:B------:R-:W-:Y:S05]  /*e890*/  BSYNC.RECONVERGENT B0 ;  /* 0x0000000000007941 */ /* 0x000fea0003800200 */
.L_x_611:
        /* <DEDUP_REMOVED lines=13> */
.L_x_615:
[----:B------:R-:W0:Y:S01]  /*e970*/  LDS R37, [R0+0x50] ;  /* 0x0000500000257984 */ /* 0x000e220000000800 */
[----:B------:R-:W0:Y:S02]  /*e980*/  LDCU UR4, c[0x3][0x358] ;  /* 0x00c06b00ff0477ac */ /* 0x000e240008000800 */
[----:B0-----:R-:W-:-:S07]  /*e990*/  FFMA R14, R37, UR4, R14 ;  /* 0x00000004250e7c23 */ /* 0x001fce000800000e */
.L_x_616:
[----:B------:R-:W-:Y:S05]  /*e9a0*/  BSYNC.RECONVERGENT B0 ;  /* 0x0000000000007941 */ /* 0x000fea0003800200 */
.L_x_614:
        /* <DEDUP_REMOVED lines=13> */
.L_x_618:
[----:B------:R-:W0:Y:S01]  /*ea80*/  LDS R37, [R0+0x54] ;  /* 0x0000540000257984 */ /* 0x000e220000000800 */
[----:B------:R-:W0:Y:S02]  /*ea90*/  LDCU UR4, c[0x3][0x35c] ;  /* 0x00c06b80ff0477ac */ /* 0x000e240008000800 */
[----:B0-----:R-:W-:-:S07]  /*eaa0*/  FFMA R14, R37, UR4, R14 ;  /* 0x00000004250e7c23 */ /* 0x001fce000800000e */
.L_x_619:
[----:B------:R-:W-:Y:S05]  /*eab0*/  BSYNC.RECONVERGENT B0 ;  /* 0x0000000000007941 */ /* 0x000fea0003800200 */
.L_x_617:
        /* <DEDUP_REMOVED lines=13> */
.L_x_621:
[----:B------:R-:W0:Y:S01]  /*eb90*/  LDS R29, [R0+0x58] ;  /* 0x00005800001d7984 */ /* 0x000e220000000800 */
[----:B------:R-:W0:Y:S02]  /*eba0*/  LDCU UR4, c[0x3][0x360] ;  /* 0x00c06c00ff0477ac */ /* 0x000e240008000800 */
[----:B0-----:R-:W-:-:S07]  /*ebb0*/  FFMA R14, R29, UR4, R14 ;  /* 0x000000041d0e7c23 */ /* 0x001fce000800000e */
.L_x_622:
[----:B------:R-:W-:Y:S05]  /*ebc0*/  BSYNC.RECONVERGENT B0 ;  /* 0x0000000000007941 */ /* 0x000fea0003800200 */
.L_x_620:
[----:B------:R-:W-:Y:S01]  /*ebd0*/  VIMNMX.U32 R39, PT, PT, R35, R4, !PT ;  /* 0x0000000423277248 */ /* 0x000fe20007fe0000 */
[----:B------:R-:W-:Y:S01]  /*ebe0*/  IMAD R36, R36, R27, R30 ;  /* 0x0000001b24247224 */ /* 0x000fe200078e021e */
[----:B------:R-:W-:Y:S01]  /*ebf0*/  BSSY.RECONVERGENT B0, `(.L_x_623) ;  /* 0x0000018000007945 */ /* 0x000fe20003800200 */
[----:B------:R-:W-:Y:S02]  /*ec00*/  ISETP.NE.AND P5, PT, R6, RZ, PT ;  /* 0x000000ff0600720c */ /* 0x000fe40003fa5270 */
[----:B------:R-:W-:Y:S01]  /*ec10*/  VIMNMX.U32 R28, PT, PT, R20, R39, !PT ;  /* 0x00000027141c7248 */ /* 0x000fe20007fe0000 */
[----:B------:R-:W-:Y:S01]  /*ec20*/  VIADD R36, R36, 0xfffffffd ;  /* 0xfffffffd24247836 */ /* 0x000fe20000000000 */
[----:B------:R-:W-:Y:S02]  /*ec30*/  ISETP.GE.U32.AND P3, PT, R39, 0x8, PT ;  /* 0x000000082700780c */ /* 0x000fe40003f66070 */
[----:B------:R-:W-:Y:S01]  /*ec40*/  ISETP.GT.U32.AND P4, PT, R28, 0x7, PT ;  /* 0x000000071c00780c */ /* 0x000fe20003f84070 */
[----:B------:R-:W-:-:S04]  /*ec50*/  IMAD R37, R36, R26, R33 ;  /* 0x0000001a24257224 */ /* 0x000fc800078e0221 */
        /* <DEDUP_REMOVED lines=17> */
.L_x_624:
[----:B------:R-:W-:Y:S05]  /*ed70*/  BSYNC.RECONVERGENT B0 ;  /* 0x0000000000007941 */ /* 0x000fea0003800200 */
.L_x_623:
        /* <DEDUP_REMOVED lines=16> */
.L_x_626:
[----:B------:R-:W0:Y:S01]  /*ee80*/  LDS R39, [R0+0x64] ;  /* 0x0000640000277984 */ /* 0x000e220000000800 */
[----:B------:R-:W0:Y:S02]  /*ee90*/  LDCU UR4, c[0x3][0x368] ;  /* 0x00c06d00ff0477ac */ /* 0x000e240008000800 */
[----:B0-----:R-:W-:-:S07]  /*eea0*/  FFMA R14, R39, UR4, R14 ;  /* 0x00000004270e7c23 */ /* 0x001fce000800000e */
.L_x_627:
[----:B------:R-:W-:Y:S05]  /*eeb0*/  BSYNC.RECONVERGENT B0 ;  /* 0x0000000000007941 */ /* 0x000fea0003800200 */
.L_x_625:
        /* <DEDUP_REMOVED lines=9> */
.L_x_629:
[----:B------:R-:W0:Y:S01]  /*ef50*/  LDS R39, [R0+0x68] ;  /* 0x0000680000277984 */ /* 0x000e220000000800 */
[----:B------:R-:W0:Y:S02]  /*ef60*/  LDCU UR4, c[0x3][0x36c] ;  /* 0x00c06d80ff0477ac */ /* 0x000e240008000800 */
[----:B0-----:R-:W-:-:S07]  /*ef70*/  FFMA R14, R39, UR4, R14 ;  /* 0x00000004270e7c23 */ /* 0x001fce000800000e */
.L_x_630:
[----:B------:R-:W-:Y:S05]  /*ef80*/  BSYNC.RECONVERGENT B0 ;  /* 0x0000000000007941 */ /* 0x000fea0003800200 */
.L_x_628:
        /* <DEDUP_REMOVED lines=10> */
.L_x_632:
[----:B------:R-:W0:Y:S01]  /*f030*/  LDS R39, [R0+0x6c] ;  /* 0x00006c0000277984 */ /* 0x000e220000000800 */
[----:B------:R-:W0:Y:S02]  /*f040*/  LDCU UR4, c[0x3][0x370] ;  /* 0x00c06e00ff0477ac */ /* 0x000e240008000800 */
[----:B0-----:R-:W-:-:S07]  /*f050*/  FFMA R14, R39, UR4, R14 ;  /* 0x00000004270e7c23 */ /* 0x001fce000800000e */
.L_x_633:
[----:B------:R-:W-:Y:S05]  /*f060*/  BSYNC.RECONVERGENT B0 ;  /* 0x0000000000007941 */ /* 0x000fea0003800200 */
.L_x_631:
        /* <DEDUP_REMOVED lines=13> */
.L_x_635:
[----:B------:R-:W0:Y:S01]  /*f140*/  LDS R39, [R0+0x70] ;  /* 0x0000700000277984 */ /* 0x000e220000000800 */
[----:B------:R-:W0:Y:S02]  /*f150*/  LDCU UR4, c[0x3][0x374] ;  /* 0x00c06e80ff0477ac */ /* 0x000e240008000800 */
[----:B0-----:R-:W-:-:S07]  /*f160*/  FFMA R14, R39, UR4, R14 ;  /* 0x00000004270e7c23 */ /* 0x001fce000800000e */
.L_x_636:
[----:B------:R-:W-:Y:S05]  /*f170*/  BSYNC.RECONVERGENT B0 ;  /* 0x0000000000007941 */ /* 0x000fea0003800200 */
.L_x_634:
        /* <DEDUP_REMOVED lines=13> */
.L_x_638:
[----:B------:R-:W0:Y:S01]  /*f250*/  LDS R39, [R0+0x74] ;  /* 0x0000740000277984 */ /* 0x000e220000000800 */
[----:B------:R-:W0:Y:S02]  /*f260*/  LDCU UR4, c[0x3][0x378] ;  /* 0x00c06f00ff0477ac */ /* 0x000e240008000800 */
[----:B0-----:R-:W-:-:S07]  /*f270*/  FFMA R14, R39, UR4, R14 ;  /* 0x00000004270e7c23 */ /* 0x001fce000800000e */
.L_x_639:
[----:B------:R-:W-:Y:S05]  /*f280*/  BSYNC.RECONVERGENT B0 ;  /* 0x0000000000007941 */ /* 0x000fea0003800200 */
.L_x_637:
        /* <DEDUP_REMOVED lines=13> */
.L_x_641:
[----:B------:R-:W0:Y:S01]  /*f360*/  LDS R29, [R0+0x78] ;  /* 0x00007800001d7984 */ /* 0x000e220000000800 */
[----:B------:R-:W0:Y:S02]  /*f370*/  LDCU UR4, c[0x3][0x37c] ;  /* 0x00c06f80ff0477ac */ /* 0x000e240008000800 */
[----:B0-----:R-:W-:-:S07]  /*f380*/  FFMA R14, R29, UR4, R14 ;  /* 0x000000041d0e7c23 */ /* 0x001fce000800000e */
.L_x_642:
[----:B------:R-:W-:Y:S05]  /*f390*/  BSYNC.RECONVERGENT B0 ;  /* 0x0000000000007941 */ /* 0x000fea0003800200 */
.L_x_640:
        /* <DEDUP_REMOVED lines=20> */
.L_x_644:
[----:B------:R-:W-:Y:S05]  /*f4e0*/  BSYNC.RECONVERGENT B0 ;  /* 0x0000000000007941 */ /* 0x000fea0003800200 */
.L_x_643:
        /* <DEDUP_REMOVED lines=13> */
.L_x_646:
[----:B------:R-:W0:Y:S01]  /*f5c0*/  LDS R39, [R0+0x84] ;  /* 0x0000840000277984 */ /* 0x000e220000000800 */
[----:B------:R-:W0:Y:S02]  /*f5d0*/  LDCU UR4, c[0x3][0x384] ;  /* 0x00c07080ff0477ac */ /* 0x000e240008000800 */
[----:B0-----:R-:W-:-:S07]  /*f5e0*/  FFMA R14, R39, UR4, R14 ;  /* 0x00000004270e7c23 */ /* 0x001fce000800000e */
.L_x_647:
[----:B------:R-:W-:Y:S05]  /*f5f0*/  BSYNC.RECONVERGENT B0 ;  /* 0x0000000000007941 */ /* 0x000fea0003800200 */
.L_x_645:
        /* <DEDUP_REMOVED lines=9> */
.L_x_649:
[----:B------:R-:W0:Y:S01]  /*f690*/  LDS R39, [R0+0x88] ;  /* 0x0000880000277984 */ /* 0x000e220000000800 */
[----:B------:R-:W0:Y:S02]  /*f6a0*/  LDCU UR4, c[0x3][0x388] ;  /* 0x00c07100ff0477ac */ /* 0x000e240008000800 */
[----:B0-----:R-:W-:-:S07]  /*f6b0*/  FFMA R14, R39, UR4, R14 ;  /* 0x00000004270e7c23 */ /* 0x001fce000800000e */
.L_x_650:
[----:B------:R-:W-:Y:S05]  /*f6c0*/  BSYNC.RECONVERGENT B0 ;  /* 0x0000000000007941 */ /* 0x000fea0003800200 */
.L_x_648:
        /* <DEDUP_REMOVED lines=10> */
.L_x_652:
[----:B------:R-:W0:Y:S01]  /*f770*/  LDS R39, [R0+0x8c] ;  /* 0x00008c0000277984 */ /* 0x000e220000000800 */
[----:B------:R-:W0:Y:S02]  /*f780*/  LDCU UR4, c[0x3][0x38c] ;  /* 0x00c07180ff0477ac */ /* 0x000e240008000800 */
[----:B0-----:R-:W-:-:S07]  /*f790*/  FFMA R14, R39, UR4, R14 ;  /* 0x00000004270e7c23 */ /* 0x001fce000800000e */
.L_x_653:
[----:B------:R-:W-:Y:S05]  /*f7a0*/  BSYNC.RECONVERGENT B0 ;  /* 0x0000000000007941 */ /* 0x000fea0003800200 */
.L_x_651:
        /* <DEDUP_REMOVED lines=12> */
.L_x_655:
[----:B------:R-:W0:Y:S01]  /*f870*/  LDS R39, [R0+0x90] ;  /* 0x0000900000277984 */ /* 0x000e220000000800 */
[----:B------:R-:W0:Y:S02]  /*f880*/  LDCU UR4, c[0x3][0x390] ;  /* 0x00c07200ff0477ac */ /* 0x000e240008000800 */
[----:B0-----:R-:W-:-:S07]  /*f890*/  FFMA R14, R39, UR4, R14 ;  /* 0x00000004270e7c23 */ /* 0x001fce000800000e */
.L_x_656:
[----:B------:R-:W-:Y:S05]  /*f8a0*/  BSYNC.RECONVERGENT B0 ;  /* 0x0000000000007941 */ /* 0x000fea0003800200 */
.L_x_654:
        /* <DEDUP_REMOVED lines=12> */
.L_x_658:
[----:B------:R-:W0:Y:S01]  /*f970*/  LDS R39, [R0+0x94] ;  /* 0x0000940000277984 */ /* 0x000e220000000800 */
[----:B------:R-:W0:Y:S02]  /*f980*/  LDCU UR4, c[0x3][0x394] ;  /* 0x00c07280ff0477ac */ /* 0x000e240008000800 */
[----:B0-----:R-:W-:-:S07]  /*f990*/  FFMA R14, R39, UR4, R14 ;  /* 0x00000004270e7c23 */ /* 0x001fce000800000e */
.L_x_659:
[----:B------:R-:W-:Y:S05]  /*f9a0*/  BSYNC.RECONVERGENT B0 ;  /* 0x0000000000007941 */ /* 0x000fea0003800200 */
.L_x_657:
        /* <DEDUP_REMOVED lines=12> */
.L_x_661:
[----:B------:R-:W0:Y:S01]  /*fa70*/  LDS R29, [R0+0x98] ;  /* 0x00009800001d7984 */ /* 0x000e220000000800 */
[----:B------:R-:W0:Y:S02]  /*fa80*/  LDCU UR4, c[0x3][0x398] ;  /* 0x00c07300ff0477ac */ /* 0x000e240008000800 */
[----:B0-----:R-:W-:-:S07]  /*fa90*/  FFMA R14, R29, UR4, R14 ;  /* 0x000000041d0e7c23 */ /* 0x001fce000800000e */
.L_x_662:
[----:B------:R-:W-:Y:S05]  /*faa0*/  BSYNC.RECONVERGENT B0 ;  /* 0x0000000000007941 */ /* 0x000fea0003800200 */
.L_x_660:
        /* <DEDUP_REMOVED lines=20> */
.L_x_664:
[----:B------:R-:W-:Y:S05]  /*fbf0*/  BSYNC.RECONVERGENT B0 ;  /* 0x0000000000007941 */ /* 0x000fea0003800200 */
.L_x_663:
        /* <DEDUP_REMOVED lines=13> */
.L_x_666:
[----:B------:R-:W0:Y:S01]  /*fcd0*/  LDS R39, [R0+0xa4] ;  /* 0x0000a40000277984 */ /* 0x000e220000000800 */
[----:B------:R-:W0:Y:S02]  /*fce0*/  LDCU UR4, c[0x3][0x3a0] ;  /* 0x00c07400ff0477ac */ /* 0x000e240008000800 */
[----:B0-----:R-:W-:-:S07]  /*fcf0*/  FFMA R14, R39, UR4, R14 ;  /* 0x00000004270e7c23 */ /* 0x001fce000800000e */
.L_x_667:
[----:B------:R-:W-:Y:S05]  /*fd00*/  BSYNC.RECONVERGENT B0 ;  /* 0x0000000000007941 */ /* 0x000fea0003800200 */
.L_x_665:
        /* <DEDUP_REMOVED lines=9> */
.L_x_669:
[----:B------:R-:W0:Y:S01]  /*fda0*/  LDS R39, [R0+0xa8] ;  /* 0x0000a80000277984 */ /* 0x000e220000000800 */
[----:B------:R-:W0:Y:S02]  /*fdb0*/  LDCU UR4, c[0x3][0x3a4] ;  /* 0x00c07480ff0477ac */ /* 0x000e240008000800 */
[----:B0-----:R-:W-:-:S07]  /*fdc0*/  FFMA R14, R39, UR4, R14 ;  /* 0x00000004270e7c23 */ /* 0x001fce000800000e */
.L_x_670:
[----:B------:R-:W-:Y:S05]  /*fdd0*/  BSYNC.RECONVERGENT B0 ;  /* 0x0000000000007941 */ /* 0x000fea0003800200 */
.L_x_668:
        /* <DEDUP_REMOVED lines=10> */
.L_x_672:
[----:B------:R-:W0:Y:S01]  /*fe80*/  LDS R39, [R0+0xac] ;  /* 0x0000ac0000277984 */ /* 0x000e220000000800 */
[----:B------:R-:W0:Y:S02]  /*fe90*/  LDCU UR4, c[0x3][0x3a8] ;  /* 0x00c07500ff0477ac */ /* 0x000e240008000800 */
[----:B0-----:R-:W-:-:S07]  /*fea0*/  FFMA R14, R39, UR4, R14 ;  /* 0x00000004270e7c23 */ /* 0x001fce000800000e */
.L_x_673:
[----:B------:R-:W-:Y:S05]  /*feb0*/  BSYNC.RECONVERGENT B0 ;  /* 0x0000000000007941 */ /* 0x000fea0003800200 */
.L_x_671:
        /* <DEDUP_REMOVED lines=12> */
.L_x_675:
[----:B------:R-:W0:Y:S01]  /*ff80*/  LDS R39, [R0+0xb0] ;  /* 0x0000b00000277984 */ /* 0x000e220000000800 */
[----:B------:R-:W0:Y:S02]  /*ff90*/  LDCU UR4, c[0x3][0x3ac] ;  /* 0x00c07580ff0477ac */ /* 0x000e240008000800 */
[----:B0-----:R-:W-:-:S07]  /*ffa0*/  FFMA R14, R39, UR4, R14 ;  /* 0x00000004270e7c23 */ /* 0x001fce000800000e */
.L_x_676:
[----:B------:R-:W-:Y:S05]  /*ffb0*/  BSYNC.RECONVERGENT B0 ;  /* 0x0000000000007941 */ /* 0x000fea0003800200 */
.L_x_674:
        /* <DEDUP_REMOVED lines=12> */
.L_x_678:
[----:B------:R-:W0:Y:S01]  /*10080*/  LDS R39, [R0+0xb4] ;  /* 0x0000b40000277984 */ /* 0x000e220000000800 */
[----:B------:R-:W0:Y:S02]  /*10090*/  LDCU UR4, c[0x3][0x3b0] ;  /* 0x00c07600ff0477ac */ /* 0x000e240008000800 */
[----:B0-----:R-:W-:-:S07]  /*100a0*/  FFMA R14, R39, UR4, R14 ;  /* 0x00000004270e7c23 */ /* 0x001fce000800000e */
.L_x_679:
[----:B------:R-:W-:Y:S05]  /*100b0*/  BSYNC.RECONVERGENT B0 ;  /* 0x0000000000007941 */ /* 0x000fea0003800200 */
.L_x_677:
        /* <DEDUP_REMOVED lines=12> */
.L_x_681:
[----:B------:R-:W0:Y:S01]  /*10180*/  LDS R29, [R0+0xb8] ;  /* 0x0000b800001d7984 */ /* 0x000e220000000800 */
[----:B------:R-:W0:Y:S02]  /*10190*/  LDCU UR4, c[0x3][0x3b4] ;  /* 0x00c07680ff0477ac */ /* 0x000e240008000800 */
[----:B0-----:R-:W-:-:S07]  /*101a0*/  FFMA R14, R29, UR4, R14 ;  /* 0x000000041d0e7c23 */ /* 0x001fce000800000e */
.L_x_682:
[----:B------:R-:W-:Y:S05]  /*101b0*/  BSYNC.RECONVERGENT B0 ;  /* 0x0000000000007941 */ /* 0x000fea0003800200 */
.L_x_680:
        /* <DEDUP_REMOVED lines=18> */
.L_x_684:
[----:B------:R-:W-:Y:S05]  /*102e0*/  BSYNC.RECONVERGENT B0 ;  /* 0x0000000000007941 */ /* 0x000fea0003800200 */
.L_x_683:
        /* <DEDUP_REMOVED lines=14> */
.L_x_686:
[----:B------:R-:W0:Y:S01]  /*103d0*/  LDS R37, [R0+0xc4] ;  /* 0x0000c40000257984 */ /* 0x000e220000000800 */
[----:B------:R-:W0:Y:S02]  /*103e0*/  LDCU UR4, c[0x3][0x3bc] ;  /* 0x00c07780ff0477ac */ /* 0x000e240008000800 */
[----:B0-----:R-:W-:-:S07]  /*103f0*/  FFMA R14, R37, UR4, R14 ;  /* 0x00000004250e7c23 */ /* 0x001fce000800000e */
.L_x_687:
[----:B------:R-:W-:Y:S05]  /*10400*/  BSYNC.RECONVERGENT B0 ;  /* 0x0000000000007941 */ /* 0x000fea0003800200 */
.L_x_685:
        /* <DEDUP_REMOVED lines=9> */
.L_x_689:
[----:B------:R-:W0:Y:S01]  /*104a0*/  LDS R37, [R0+0xc8] ;  /* 0x0000c80000257984 */ /* 0x000e220000000800 */
[----:B------:R-:W0:Y:S02]  /*104b0*/  LDCU UR4, c[0x3][0x3c0] ;  /* 0x00c07800ff0477ac */ /* 0x000e240008000800 */
[----:B0-----:R-:W-:-:S07]  /*104c0*/  FFMA R14, R37, UR4, R14 ;  /* 0x00000004250e7c23 */ /* 0x001fce000800000e */
.L_x_690:
[----:B------:R-:W-:Y:S05]  /*104d0*/  BSYNC.RECONVERGENT B0 ;  /* 0x0000000000007941 */ /* 0x000fea0003800200 */
.L_x_688:
        /* <DEDUP_REMOVED lines=10> */
.L_x_692:
[----:B------:R-:W0:Y:S01]  /*10580*/  LDS R37, [R0+0xcc] ;  /* 0x0000cc0000257984 */ /* 0x000e220000000800 */
[----:B------:R-:W0:Y:S02]  /*10590*/  LDCU UR4, c[0x3][0x3c4] ;  /* 0x00c07880ff0477ac */ /* 0x000e240008000800 */
[----:B0-----:R-:W-:-:S07]  /*105a0*/  FFMA R14, R37, UR4, R14 ;  /* 0x00000004250e7c23 */ /* 0x001fce000800000e */
.L_x_693:
[----:B------:R-:W-:Y:S05]  /*105b0*/  BSYNC.RECONVERGENT B0 ;  /* 0x0000000000007941 */ /* 0x000fea0003800200 */
.L_x_691:
        /* <DEDUP_REMOVED lines=12> */
.L_x_695:
[----:B------:R-:W0:Y:S01]  /*10680*/  LDS R37, [R0+0xd0] ;  /* 0x0000d00000257984 */ /* 0x000e220000000800 */
[----:B------:R-:W0:Y:S02]  /*10690*/  LDCU UR4, c[0x3][0x3c8] ;  /* 0x00c07900ff0477ac */ /* 0x000e240008000800 */
[----:B0-----:R-:W-:-:S07]  /*106a0*/  FFMA R14, R37, UR4, R14 ;  /* 0x00000004250e7c23 */ /* 0x001fce000800000e */
.L_x_696:
[----:B------:R-:W-:Y:S05]  /*106b0*/  BSYNC.RECONVERGENT B0 ;  /* 0x0000000000007941 */ /* 0x000fea0003800200 */
.L_x_694:
        /* <DEDUP_REMOVED lines=12> */
.L_x_698:
[----:B------:R-:W0:Y:S01]  /*10780*/  LDS R37, [R0+0xd4] ;  /* 0x0000d40000257984 */ /* 0x000e220000000800 */
[----:B------:R-:W0:Y:S02]  /*10790*/  LDCU UR4, c[0x3][0x3cc] ;  /* 0x00c07980ff0477ac */ /* 0x000e240008000800 */
[----:B0-----:R-:W-:-:S07]  /*107a0*/  FFMA R14, R37, UR4, R14 ;  /* 0x00000004250e7c23 */ /* 0x001fce000800000e */
.L_x_699:
[----:B------:R-:W-:Y:S05]  /*107b0*/  BSYNC.RECONVERGENT B0 ;  /* 0x0000000000007941 */ /* 0x000fea0003800200 */
.L_x_697:
        /* <DEDUP_REMOVED lines=12> */
.L_x_701:
[----:B------:R-:W0:Y:S01]  /*10880*/  LDS R29, [R0+0xd8] ;  /* 0x0000d800001d7984 */ /* 0x000e220000000800 */
[----:B------:R-:W0:Y:S02]  /*10890*/  LDCU UR4, c[0x3][0x3d0] ;  /* 0x00c07a00ff0477ac */ /* 0x000e240008000800 */
[----:B0-----:R-:W-:-:S07]  /*108a0*/  FFMA R14, R29, UR4, R14 ;  /* 0x000000041d0e7c23 */ /* 0x001fce000800000e */
.L_x_702:
[----:B------:R-:W-:Y:S05]  /*108b0*/  BSYNC.RECONVERGENT B0 ;  /* 0x0000000000007941 */ /* 0x000fea0003800200 */
.L_x_700:
        /* <DEDUP_REMOVED lines=15> */
[----:B------:R-:W-:Y:S02]  /*109b0*/  IMAD R28, R28, R26, R33 ;  /* 0x0000001a1c1c7224 */ /* 0x000fe400078e0221 */
        /* <DEDUP_REMOVED lines=12> */
.L_x_704:
[----:B------:R-:W-:Y:S05]  /*10a80*/  BSYNC.RECONVERGENT B0 ;  /* 0x0000000000007941 */ /* 0x000fea0003800200 */
.L_x_703:
[----:B------:R-:W-:Y:S01]  /*10a90*/  ISETP.LT.U32.AND P5, PT, R18, 0x8, PT ;  /* 0x000000081200780c */ /* 0x000fe20003fa1070 */
[----:B------:R-:W-:Y:S01]  /*10aa0*/  BSSY.RECONVERGENT B0, `(.L_x_705) ;  /* 0x0000013000007945 */ /* 0x000fe20003800200 */
[----:B------:R-:W-:Y:S02]  /*10ab0*/  ISETP.GE.U32.AND P3, PT, R37, 0x8, PT ;  /* 0x000000082500780c */ /* 0x000fe40003f66070 */
        /* <DEDUP_REMOVED lines=14> */
.L_x_706:
[----:B------:R-:W0:Y:S01]  /*10ba0*/  LDS R37, [R0+0x4] ;  /* 0x0000040000257984 */ /* 0x000e220000000800 */
[----:B------:R-:W0:Y:S02]  /*10bb0*/  LDCU UR4, c[0x3][0x3d8] ;  /* 0x00c07b00ff0477ac */ /* 0x000e240008000800 */
[----:B0-----:R-:W-:-:S07]  /*10bc0*/  FFMA R14, R37, UR4, R14 ;  /* 0x00000004250e7c23 */ /* 0x001fce000800000e */
.L_x_707:
[----:B------:R-:W-:Y:S05]  /*10bd0*/  BSYNC.RECONVERGENT B0 ;  /* 0x0000000000007941 */ /* 0x000fea0003800200 */
.L_x_705:
        /* <DEDUP_REMOVED lines=9> */
.L_x_709:
[----:B------:R-:W0:Y:S01]  /*10c70*/  LDS R37, [R0+0x8] ;  /* 0x0000080000257984 */ /* 0x000e220000000800 */
[----:B------:R-:W0:Y:S02]  /*10c80*/  LDCU UR4, c[0x3][0x3dc] ;  /* 0x00c07b80ff0477ac */ /* 0x000e240008000800 */
[----:B0-----:R-:W-:-:S07]  /*10c90*/  FFMA R14, R37, UR4, R14 ;  /* 0x00000004250e7c23 */ /* 0x001fce000800000e */
.L_x_710:
[----:B------:R-:W-:Y:S05]  /*10ca0*/  BSYNC.RECONVERGENT B0 ;  /* 0x0000000000007941 */ /* 0x000fea0003800200 */
.L_x_708:
        /* <DEDUP_REMOVED lines=10> */
.L_x_712:
[----:B------:R-:W0:Y:S01]  /*10d50*/  LDS R37, [R0+0xc] ;  /* 0x00000c0000257984 */ /* 0x000e220000000800 */
[----:B------:R-:W0:Y:S02]  /*10d60*/  LDCU UR4, c[0x3][0x3e0] ;  /* 0x00c07c00ff0477ac */ /* 0x000e240008000800 */
[----:B0-----:R-:W-:-:S07]  /*10d70*/  FFMA R14, R37, UR4, R14 ;  /* 0x00000004250e7c23 */ /* 0x001fce000800000e */
.L_x_713:
[----:B------:R-:W-:Y:S05]  /*10d80*/  BSYNC.RECONVERGENT B0 ;  /* 0x0000000000007941 */ /* 0x000fea0003800200 */
.L_x_711:
        /* <DEDUP_REMOVED lines=13> */
.L_x_715:
[----:B------:R-:W0:Y:S01]  /*10e60*/  LDS R37, [R0+0x10] ;  /* 0x0000100000257984 */ /* 0x000e220000000800 */
[----:B------:R-:W0:Y:S02]  /*10e70*/  LDCU UR4, c[0x3][0x3e4] ;  /* 0x00c07c80ff0477ac */ /* 0x000e240008000800 */
[----:B0-----:R-:W-:-:S07]  /*10e80*/  FFMA R14, R37, UR4, R14 ;  /* 0x00000004250e7c23 */ /* 0x001fce000800000e */
.L_x_716:
[----:B------:R-:W-:Y:S05]  /*10e90*/  BSYNC.RECONVERGENT B0 ;  /* 0x0000000000007941 */ /* 0x000fea0003800200 */
.L_x_714:
        /* <DEDUP_REMOVED lines=13> */
.L_x_718:
[----:B------:R-:W0:Y:S01]  /*10f70*/  LDS R37, [R0+0x14] ;  /* 0x0000140000257984 */ /* 0x000e220000000800 */
[----:B------:R-:W0:Y:S02]  /*10f80*/  LDCU UR4, c[0x3][0x3e8] ;  /* 0x00c07d00ff0477ac */ /* 0x000e240008000800 */
[----:B0-----:R-:W-:-:S07]  /*10f90*/  FFMA R14, R37, UR4, R14 ;  /* 0x00000004250e7c23 */ /* 0x001fce000800000e */
.L_x_719:
[----:B------:R-:W-:Y:S05]  /*10fa0*/  BSYNC.RECONVERGENT B0 ;  /* 0x0000000000007941 */ /* 0x000fea0003800200 */
.L_x_717:
        /* <DEDUP_REMOVED lines=13> */
.L_x_721:
[----:B------:R-:W0:Y:S01]  /*11080*/  LDS R29, [R0+0x18] ;  /* 0x00001800001d7984 */ /* 0x000e220000000800 */
[----:B------:R-:W0:Y:S02]  /*11090*/  LDCU UR4, c[0x3][0x3ec] ;  /* 0x00c07d80ff0477ac */ /* 0x000e240008000800 */
[----:B0-----:R-:W-:-:S07]  /*110a0*/  FFMA R14, R29, UR4, R14 ;  /* 0x000000041d0e7c23 */ /* 0x001fce000800000e */
.L_x_722:
[----:B------:R-:W-:Y:S05]  /*110b0*/  BSYNC.RECONVERGENT B0 ;  /* 0x0000000000007941 */ /* 0x000fea0003800200 */
.L_x_720:
[----:B------:R-:W-:Y:S01]  /*110c0*/  VIADD R37, R35, 0xfffffffe ;  /* 0xfffffffe23257836 */ /* 0x000fe20000000000 */
[----:B------:R-:W-:Y:S01]  /*110d0*/  BSSY.RECONVERGENT B0, `(.L_x_723) ;  /* 0x0000018000007945 */ /* 0x000fe20003800200 */
[----:B------:R-:W-:-:S03]  /*110e0*/  ISETP.NE.AND P4, PT, R10, RZ, PT ;  /* 0x000000ff0a00720c */ /* 0x000fc60003f85270 */
[----:B------:R-:W-:-:S04]  /*110f0*/  VIMNMX.U32 R37, PT, PT, R37, R2, !PT ;  /* 0x0000000225257248 */ /* 0x000fc80007fe0000 */
[----:B------:R-:W-:-:S04]  /*11100*/  VIMNMX.U32 R4, PT, PT, R20, R37, !PT ;  /* 0x0000002514047248 */ /* 0x000fc80007fe0000 */
        /* <DEDUP_REMOVED lines=20> */
.L_x_724:
[----:B------:R-:W-:Y:S05]  /*11250*/  BSYNC.RECONVERGENT B0 ;  /* 0x0000000000007941 */ /* 0x000fea0003800200 */
.L_x_723:
        /* <DEDUP_REMOVED lines=17> */
.L_x_726:
[----:B------:R-:W0:Y:S01]  /*11370*/  LDS R37, [R0+0x24] ;  /* 0x0000240000257984 */ /* 0x000e220000000800 */
[----:B------:R-:W0:Y:S02]  /*11380*/  LDCU UR4, c[0x3][0x3f4] ;  /* 0x00c07e80ff0477ac */ /* 0x000e240008000800 */
[----:B0-----:R-:W-:-:S07]  /*11390*/  FFMA R14, R37, UR4, R14 ;  /* 0x00000004250e7c23 */ /* 0x001fce000800000e */
.L_x_727:
[----:B------:R-:W-:Y:S05]  /*113a0*/  BSYNC.RECONVERGENT B0 ;  /* 0x0000000000007941 */ /* 0x000fea0003800200 */
.L_x_725:
        /* <DEDUP_REMOVED lines=9> */
.L_x_729:
[----:B------:R-:W0:Y:S01]  /*11440*/  LDS R37, [R0+0x28] ;  /* 0x0000280000257984 */ /* 0x000e220000000800 */
[----:B------:R-:W0:Y:S02]  /*11450*/  LDCU UR4, c[0x3][0x3f8] ;  /* 0x00c07f00ff0477ac */ /* 0x000e240008000800 */
[----:B0-----:R-:W-:-:S07]  /*11460*/  FFMA R14, R37, UR4, R14 ;  /* 0x00000004250e7c23 */ /* 0x001fce000800000e */
.L_x_730:
[----:B------:R-:W-:Y:S05]  /*11470*/  BSYNC.RECONVERGENT B0 ;  /* 0x0000000000007941 */ /* 0x000fea0003800200 */
.L_x_728:
        /* <DEDUP_REMOVED lines=10> */
.L_x_732:
[----:B------:R-:W0:Y:S01]  /*11520*/  LDS R37, [R0+0x2c] ;  /* 0x00002c0000257984 */ /* 0x000e220000000800 */
[----:B------:R-:W0:Y:S02]  /*11530*/  LDCU UR4, c[0x3][0x3fc] ;  /* 0x00c07f80ff0477ac */ /* 0x000e240008000800 */
[----:B0-----:R-:W-:-:S07]  /*11540*/  FFMA R14, R37, UR4, R14 ;  /* 0x00000004250e7c23 */ /* 0x001fce000800000e */
.L_x_733:
[----:B------:R-:W-:Y:S05]  /*11550*/  BSYNC.RECONVERGENT B0 ;  /* 0x0000000000007941 */ /* 0x000fea0003800200 */
.L_x_731:
        /* <DEDUP_REMOVED lines=13> */
.L_x_735:
[----:B------:R-:W0:Y:S01]  /*11630*/  LDS R37, [R0+0x30] ;  /* 0x0000300000257984 */ /* 0x000e220000000800 */
[----:B------:R-:W0:Y:S02]  /*11640*/  LDCU UR4, c[0x3][0x400] ;  /* 0x00c08000ff0477ac */ /* 0x000e240008000800 */
[----:B0-----:R-:W-:-:S07]  /*11650*/  FFMA R14, R37, UR4, R14 ;  /* 0x00000004250e7c23 */ /* 0x001fce000800000e */
.L_x_736:
[----:B------:R-:W-:Y:S05]  /*11660*/  BSYNC.RECONVERGENT B0 ;  /* 0x0000000000007941 */ /* 0x000fea0003800200 */
.L_x_734:
        /* <DEDUP_REMOVED lines=13> */
.L_x_738:
[----:B------:R-:W0:Y:S01]  /*11740*/  LDS R37, [R0+0x34] ;  /* 0x0000340000257984 */ /* 0x000e220000000800 */
[----:B------:R-:W0:Y:S02]  /*11750*/  LDCU UR4, c[0x3][0x404] ;  /* 0x00c08080ff0477ac */ /* 0x000e240008000800 */
[----:B0-----:R-:W-:-:S07]  /*11760*/  FFMA R14, R37, UR4, R14 ;  /* 0x00000004250e7c23 */ /* 0x001fce000800000e */
.L_x_739:
[----:B------:R-:W-:Y:S05]  /*11770*/  BSYNC.RECONVERGENT B0 ;  /* 0x0000000000007941 */ /* 0x000fea0003800200 */
.L_x_737:
        /* <DEDUP_REMOVED lines=13> */
.L_x_741:
[----:B------:R-:W0:Y:S01]  /*11850*/  LDS R29, [R0+0x38] ;  /* 0x00003800001d7984 */ /* 0x000e220000000800 */
[----:B------:R-:W0:Y:S02]  /*11860*/  LDCU UR4, c[0x3][0x408] ;  /* 0x00c08100ff0477ac */ /* 0x000e240008000800 */
[----:B0-----:R-:W-:-:S07]  /*11870*/  FFMA R14, R29, UR4, R14 ;  /* 0x000000041d0e7c23 */ /* 0x001fce000800000e */
.L_x_742:
[----:B------:R-:W-:Y:S05]  /*11880*/  BSYNC.RECONVERGENT B0 ;  /* 0x0000000000007941 */ /* 0x000fea0003800200 */
.L_x_740:
[----:B------:R-:W-:Y:S01]  /*11890*/  VIADD R37, R35, 0xffffffff ;  /* 0xffffffff23257836 */ /* 0x000fe20000000000 */
[----:B------:R-:W-:Y:S01]  /*118a0*/  BSSY.RECONVERGENT B0, `(.L_x_743) ;  /* 0x0000018000007945 */ /* 0x000fe20003800200 */
[----:B------:R-:W-:Y:S01]  /*118b0*/  VIADD R4, R4, 0xfffffffd ;  /* 0xfffffffd04047836 */ /* 0x000fe20000000000 */
[----:B------:R-:W-:Y:S02]  /*118c0*/  ISETP.NE.AND P5, PT, R8, RZ, PT ;  /* 0x000000ff0800720c */ /* 0x000fe40003fa5270 */
[----:B------:R-:W-:Y:S01]  /*118d0*/  VIMNMX.U32 R41, PT, PT, R37, R2, !PT ;  /* 0x0000000225297248 */ /* 0x000fe20007fe0000 */
[----:B------:R-:W-:-:S03]  /*118e0*/  IMAD R39, R4, R26, R33 ;  /* 0x0000001a04277224 */ /* 0x000fc600078e0221 */
[----:B------:R-:W-:Y:S01]  /*118f0*/  VIMNMX.U32 R28, PT, PT, R20, R41, !PT ;  /* 0x00000029141c7248 */ /* 0x000fe20007fe0000 */
[--C-:B------:R-:W-:Y:S01]  /*11900*/  IMAD.IADD R39, R39, 0x1, R26.reuse ;  /* 0x0000000127277824 */ /* 0x100fe200078e021a */
[----:B------:R-:W-:Y:S02]  /*11910*/  ISETP.GE.U32.AND P3, PT, R41, 0x8, PT ;  /* 0x000000082900780c */ /* 0x000fe40003f66070 */
[----:B------:R-:W-:Y:S01]  /*11920*/  ISETP.GT.U32.AND P4, PT, R28, 0x7, PT ;  /* 0x000000071c00780c */ /* 0x000fe20003f84070 */
[----:B------:R-:W-:-:S12]  /*11930*/  IMAD.IADD R39, R39, 0x1, R26 ;  /* 0x0000000127277824 */ /* 0x000fd800078e021a */
        /* <DEDUP_REMOVED lines=14> */
.L_x_744:
[----:B------:R-:W-:Y:S05]  /*11a20*/  BSYNC.RECONVERGENT B0 ;  /* 0x0000000000007941 */ /* 0x000fea0003800200 */
.L_x_743:
        /* <DEDUP_REMOVED lines=16> */
.L_x_746:
[----:B------:R-:W0:Y:S01]  /*11b30*/  LDS R41, [R0+0x44] ;  /* 0x0000440000297984 */ /* 0x000e220000000800 */
[----:B------:R-:W0:Y:S02]  /*11b40*/  LDCU UR4, c[0x3][0x410] ;  /* 0x00c08200ff0477ac */ /* 0x000e240008000800 */
[----:B0-----:R-:W-:-:S07]  /*11b50*/  FFMA R14, R41, UR4, R14 ;  /* 0x00000004290e7c23 */ /* 0x001fce000800000e */
.L_x_747:
[----:B------:R-:W-:Y:S05]  /*11b60*/  BSYNC.RECONVERGENT B0 ;  /* 0x0000000000007941 */ /* 0x000fea0003800200 */
.L_x_745:
        /* <DEDUP_REMOVED lines=9> */
.L_x_749:
[----:B------:R-:W0:Y:S01]  /*11c00*/  LDS R41, [R0+0x48] ;  /* 0x0000480000297984 */ /* 0x000e220000000800 */
[----:B------:R-:W0:Y:S02]  /*11c10*/  LDCU UR4, c[0x3][0x414] ;  /* 0x00c08280ff0477ac */ /* 0x000e240008000800 */
[----:B0-----:R-:W-:-:S07]  /*11c20*/  FFMA R14, R41, UR4, R14 ;  /* 0x00000004290e7c23 */ /* 0x001fce000800000e */
.L_x_750:
[----:B------:R-:W-:Y:S05]  /*11c30*/  BSYNC.RECONVERGENT B0 ;  /* 0x0000000000007941 */ /* 0x000fea0003800200 */
.L_x_748:
        /* <DEDUP_REMOVED lines=10> */
.L_x_752:
[----:B------:R-:W0:Y:S01]  /*11ce0*/  LDS R41, [R0+0x4c] ;  /* 0x00004c0000297984 */ /* 0x000e220000000800 */
[----:B------:R-:W0:Y:S02]  /*11cf0*/  LDCU UR4, c[0x3][0x418] ;  /* 0x00c08300ff0477ac */ /* 0x000e240008000800 */
[----:B0-----:R-:W-:-:S07]  /*11d00*/  FFMA R14, R41, UR4, R14 ;  /* 0x00000004290e7c23 */ /* 0x001fce000800000e */
.L_x_753:
[----:B------:R-:W-:Y:S05]  /*11d10*/  BSYNC.RECONVERGENT B0 ;  /* 0x0000000000007941 */ /* 0x000fea0003800200 */
.L_x_751:
        /* <DEDUP_REMOVED lines=13> */
.L_x_755:
[----:B------:R-:W0:Y:S01]  /*11df0*/  LDS R41, [R0+0x50] ;  /* 0x0000500000297984 */ /* 0x000e220000000800 */
[----:B------:R-:W0:Y:S02]  /*11e00*/  LDCU UR4, c[0x3][0x41c] ;  /* 0x00c08380ff0477ac */ /* 0x000e240008000800 */
[----:B0-----:R-:W-:-:S07]  /*11e10*/  FFMA R14, R41, UR4, R14 ;  /* 0x00000004290e7c23 */ /* 0x001fce000800000e */
.L_x_756:
[----:B------:R-:W-:Y:S05]  /*11e20*/  BSYNC.RECONVERGENT B0 ;  /* 0x0000000000007941 */ /* 0x000fea0003800200 */
.L_x_754:
        /* <DEDUP_REMOVED lines=13> */
.L_x_758:
[----:B------:R-:W0:Y:S01]  /*11f00*/  LDS R41, [R0+0x54] ;  /* 0x0000540000297984 */ /* 0x000e220000000800 */
[----:B------:R-:W0:Y:S02]  /*11f10*/  LDCU UR4, c[0x3][0x420] ;  /* 0x00c08400ff0477ac */ /* 0x000e240008000800 */
[----:B0-----:R-:W-:-:S07]  /*11f20*/  FFMA R14, R41, UR4, R14 ;  /* 0x00000004290e7c23 */ /* 0x001fce000800000e */
.L_x_759:
[----:B------:R-:W-:Y:S05]  /*11f30*/  BSYNC.RECONVERGENT B0 ;  /* 0x0000000000007941 */ /* 0x000fea0003800200 */
.L_x_757:
        /* <DEDUP_REMOVED lines=13> */
.L_x_761:
[----:B------:R-:W0:Y:S01]  /*12010*/  LDS R29, [R0+0x58] ;  /* 0x00005800001d7984 */ /* 0x000e220000000800 */
[----:B------:R-:W0:Y:S02]  /*12020*/  LDCU UR4, c[0x3][0x424] ;  /* 0x00c08480ff0477ac */ /* 0x000e240008000800 */
[----:B0-----:R-:W-:-:S07]  /*12030*/  FFMA R14, R29, UR4, R14 ;  /* 0x000000041d0e7c23 */ /* 0x001fce000800000e */
.L_x_762:
[----:B------:R-:W-:Y:S05]  /*12040*/  BSYNC.RECONVERGENT B0 ;  /* 0x0000000000007941 */ /* 0x000fea0003800200 */
.L_x_760:
        /* <DEDUP_REMOVED lines=21> */
.L_x_764:
[----:B------:R-:W-:Y:S05]  /*121a0*/  BSYNC.RECONVERGENT B0 ;  /* 0x0000000000007941 */ /* 0x000fea0003800200 */
.L_x_763:
        /* <DEDUP_REMOVED lines=16> */
.L_x_766:
[----:B------:R-:W0:Y:S01]  /*122b0*/  LDS R41, [R0+0x64] ;  /* 0x0000640000297984 */ /* 0x000e220000000800 */
[----:B------:R-:W0:Y:S02]  /*122c0*/  LDCU UR4, c[0x3][0x42c] ;  /* 0x00c08580ff0477ac */ /* 0x000e240008000800 */
[----:B0-----:R-:W-:-:S07]  /*122d0*/  FFMA R14, R41, UR4, R14 ;  /* 0x00000004290e7c23 */ /* 0x001fce000800000e */
.L_x_767:
[----:B------:R-:W-:Y:S05]  /*122e0*/  BSYNC.RECONVERGENT B0 ;  /* 0x0000000000007941 */ /* 0x000fea0003800200 */
.L_x_765:
        /* <DEDUP_REMOVED lines=9> */
.L_x_769:
[----:B------:R-:W0:Y:S01]  /*12380*/  LDS R41, [R0+0x68] ;  /* 0x0000680000297984 */ /* 0x000e220000000800 */
[----:B------:R-:W0:Y:S02]  /*12390*/  LDCU UR4, c[0x3][0x430] ;  /* 0x00c08600ff0477ac */ /* 0x000e240008000800 */
[----:B0-----:R-:W-:-:S07]  /*123a0*/  FFMA R14, R41, UR4, R14 ;  /* 0x00000004290e7c23 */ /* 0x001fce000800000e */
.L_x_770:
[----:B------:R-:W-:Y:S05]  /*123b0*/  BSYNC.RECONVERGENT B0 ;  /* 0x0000000000007941 */ /* 0x000fea0003800200 */
.L_x_768:
        /* <DEDUP_REMOVED lines=10> */
.L_x_772:
[----:B------:R-:W0:Y:S01]  /*12460*/  LDS R41, [R0+0x6c] ;  /* 0x00006c0000297984 */ /* 0x000e220000000800 */
[----:B------:R-:W0:Y:S02]  /*12470*/  LDCU UR4, c[0x3][0x434] ;  /* 0x00c08680ff0477ac */ /* 0x000e240008000800 */
[----:B0-----:R-:W-:-:S07]  /*12480*/  FFMA R14, R41, UR4, R14 ;  /* 0x00000004290e7c23 */ /* 0x001fce000800000e */
.L_x_773:
[----:B------:R-:W-:Y:S05]  /*12490*/  BSYNC.RECONVERGENT B0 ;  /* 0x0000000000007941 */ /* 0x000fea0003800200 */
.L_x_771:
        /* <DEDUP_REMOVED lines=13> */
.L_x_775:
[----:B------:R-:W0:Y:S01]  /*12570*/  LDS R41, [R0+0x70] ;  /* 0x0000700000297984 */ /* 0x000e220000000800 */
[----:B------:R-:W0:Y:S02]  /*12580*/  LDCU UR4, c[0x3][0x438] ;  /* 0x00c08700ff0477ac */ /* 0x000e240008000800 */
[----:B0-----:R-:W-:-:S07]  /*12590*/  FFMA R14, R41, UR4, R14 ;  /* 0x00000004290e7c23 */ /* 0x001fce000800000e */
.L_x_776:
[----:B------:R-:W-:Y:S05]  /*125a0*/  BSYNC.RECONVERGENT B0 ;  /* 0x0000000000007941 */ /* 0x000fea0003800200 */
.L_x_774:
        /* <DEDUP_REMOVED lines=13> */
.L_x_778:
[----:B------:R-:W0:Y:S01]  /*12680*/  LDS R41, [R0+0x74] ;  /* 0x0000740000297984 */ /* 0x000e220000000800 */
[----:B------:R-:W0:Y:S02]  /*12690*/  LDCU UR4, c[0x3][0x43c] ;  /* 0x00c08780ff0477ac */ /* 0x000e240008000800 */
[----:B0-----:R-:W-:-:S07]  /*126a0*/  FFMA R14, R41, UR4, R14 ;  /* 0x00000004290e7c23 */ /* 0x001fce000800000e */
.L_x_779:
[----:B------:R-:W-:Y:S05]  /*126b0*/  BSYNC.RECONVERGENT B0 ;  /* 0x0000000000007941 */ /* 0x000fea0003800200 */
.L_x_777:
        /* <DEDUP_REMOVED lines=13> */
.L_x_781:
[----:B------:R-:W0:Y:S01]  /*12790*/  LDS R29, [R0+0x78] ;  /* 0x00007800001d7984 */ /* 0x000e220000000800 */
[----:B------:R-:W0:Y:S02]  /*127a0*/  LDCU UR4, c[0x3][0x440] ;  /* 0x00c08800ff0477ac */ /* 0x000e240008000800 */
[----:B0-----:R-:W-:-:S07]  /*127b0*/  FFMA R14, R29, UR4, R14 ;  /* 0x000000041d0e7c23 */ /* 0x001fce000800000e */
.L_x_782:
[----:B------:R-:W-:Y:S05]  /*127c0*/  BSYNC.RECONVERGENT B0 ;  /* 0x0000000000007941 */ /* 0x000fea0003800200 */
.L_x_780:
        /* <DEDUP_REMOVED lines=20> */
.L_x_784:
[----:B------:R-:W-:Y:S05]  /*12910*/  BSYNC.RECONVERGENT B0 ;  /* 0x0000000000007941 */ /* 0x000fea0003800200 */
.L_x_783:
        /* <DEDUP_REMOVED lines=13> */
.L_x_786:
[----:B------:R-:W0:Y:S01]  /*129f0*/  LDS R41, [R0+0x84] ;  /* 0x0000840000297984 */ /* 0x000e220000000800 */
[----:B------:R-:W0:Y:S02]  /*12a00*/  LDCU UR4, c[0x3][0x448] ;  /* 0x00c08900ff0477ac */ /* 0x000e240008000800 */
[----:B0-----:R-:W-:-:S07]  /*12a10*/  FFMA R14, R41, UR4, R14 ;  /* 0x00000004290e7c23 */ /* 0x001fce000800000e */
.L_x_787:
[----:B------:R-:W-:Y:S05]  /*12a20*/  BSYNC.RECONVERGENT B0 ;  /* 0x0000000000007941 */ /* 0x000fea0003800200 */
.L_x_785:
        /* <DEDUP_REMOVED lines=9> */
.L_x_789:
[----:B------:R-:W0:Y:S01]  /*12ac0*/  LDS R41, [R0+0x88] ;  /* 0x0000880000297984 */ /* 0x000e220000000800 */
[----:B------:R-:W0:Y:S02]  /*12ad0*/  LDCU UR4, c[0x3][0x44c] ;  /* 0x00c08980ff0477ac */ /* 0x000e240008000800 */
[----:B0-----:R-:W-:-:S07]  /*12ae0*/  FFMA R14, R41, UR4, R14 ;  /* 0x00000004290e7c23 */ /* 0x001fce000800000e */
.L_x_790:
[----:B------:R-:W-:Y:S05]  /*12af0*/  BSYNC.RECONVERGENT B0 ;  /* 0x0000000000007941 */ /* 0x000fea0003800200 */
.L_x_788:
        /* <DEDUP_REMOVED lines=10> */
.L_x_792:
[----:B------:R-:W0:Y:S01]  /*12ba0*/  LDS R41, [R0+0x8c] ;  /* 0x00008c0000297984 */ /* 0x000e220000000800 */
[----:B------:R-:W0:Y:S02]  /*12bb0*/  LDCU UR4, c[0x3][0x450] ;  /* 0x00c08a00ff0477ac */ /* 0x000e240008000800 */
[----:B0-----:R-:W-:-:S07]  /*12bc0*/  FFMA R14, R41, UR4, R14 ;  /* 0x00000004290e7c23 */ /* 0x001fce000800000e */
.L_x_793:
[----:B------:R-:W-:Y:S05]  /*12bd0*/  BSYNC.RECONVERGENT B0 ;  /* 0x0000000000007941 */ /* 0x000fea0003800200 */
.L_x_791:
        /* <DEDUP_REMOVED lines=12> */
.L_x_795:
[----:B------:R-:W0:Y:S01]  /*12ca0*/  LDS R41, [R0+0x90] ;  /* 0x0000900000297984 */ /* 0x000e220000000800 */
[----:B------:R-:W0:Y:S02]  /*12cb0*/  LDCU UR4, c[0x3][0x454] ;  /* 0x00c08a80ff0477ac */ /* 0x000e240008000800 */
[----:B0-----:R-:W-:-:S07]  /*12cc0*/  FFMA R14, R41, UR4, R14 ;  /* 0x00000004290e7c23 */ /* 0x001fce000800000e */
.L_x_796:
[----:B------:R-:W-:Y:S05]  /*12cd0*/  BSYNC.RECONVERGENT B0 ;  /* 0x0000000000007941 */ /* 0x000fea0003800200 */
.L_x_794:
        /* <DEDUP_REMOVED lines=12> */
.L_x_798:
[----:B------:R-:W0:Y:S01]  /*12da0*/  LDS R41, [R0+0x94] ;  /* 0x0000940000297984 */ /* 0x000e220000000800 */
[----:B------:R-:W0:Y:S02]  /*12db0*/  LDCU UR4, c[0x3][0x458] ;  /* 0x00c08b00ff0477ac */ /* 0x000e240008000800 */
[----:B0-----:R-:W-:-:S07]  /*12dc0*/  FFMA R14, R41, UR4, R14 ;  /* 0x00000004290e7c23 */ /* 0x001fce000800000e */
.L_x_799:
[----:B------:R-:W-:Y:S05]  /*12dd0*/  BSYNC.RECONVERGENT B0 ;  /* 0x0000000000007941 */ /* 0x000fea0003800200 */
.L_x_797:
        /* <DEDUP_REMOVED lines=12> */
.L_x_801:
[----:B------:R-:W0:Y:S01]  /*12ea0*/  LDS R29, [R0+0x98] ;  /* 0x00009800001d7984 */ /* 0x000e220000000800 */
[----:B------:R-:W0:Y:S02]  /*12eb0*/  LDCU UR4, c[0x3][0x45c] ;  /* 0x00c08b80ff0477ac */ /* 0x000e240008000800 */
[----:B0-----:R-:W-:-:S07]  /*12ec0*/  FFMA R14, R29, UR4, R14 ;  /* 0x000000041d0e7c23 */ /* 0x001fce000800000e */
.L_x_802:
[----:B------:R-:W-:Y:S05]  /*12ed0*/  BSYNC.RECONVERGENT B0 ;  /* 0x0000000000007941 */ /* 0x000fea0003800200 */
.L_x_800:
        /* <DEDUP_REMOVED lines=20> */
.L_x_804:
[----:B------:R-:W-:Y:S05]  /*13020*/  BSYNC.RECONVERGENT B0 ;  /* 0x0000000000007941 */ /* 0x000fea0003800200 */
.L_x_803:
        /* <DEDUP_REMOVED lines=13> */
.L_x_806:
[----:B------:R-:W0:Y:S01]  /*13100*/  LDS R41, [R0+0xa4] ;  /* 0x0000a40000297984 */ /* 0x000e220000000800 */
[----:B------:R-:W0:Y:S02]  /*13110*/  LDCU UR4, c[0x3][0x464] ;  /* 0x00c08c80ff0477ac */ /* 0x000e240008000800 */
[----:B0-----:R-:W-:-:S07]  /*13120*/  FFMA R14, R41, UR4, R14 ;  /* 0x00000004290e7c23 */ /* 0x001fce000800000e */
.L_x_807:
[----:B------:R-:W-:Y:S05]  /*13130*/  BSYNC.RECONVERGENT B0 ;  /* 0x0000000000007941 */ /* 0x000fea0003800200 */
.L_x_805:
        /* <DEDUP_REMOVED lines=9> */
.L_x_809:
[----:B------:R-:W0:Y:S01]  /*131d0*/  LDS R41, [R0+0xa8] ;  /* 0x0000a80000297984 */ /* 0x000e220000000800 */
[----:B------:R-:W0:Y:S02]  /*131e0*/  LDCU UR4, c[0x3][0x468] ;  /* 0x00c08d00ff0477ac */ /* 0x000e240008000800 */
[----:B0-----:R-:W-:-:S07]  /*131f0*/  FFMA R14, R41, UR4, R14 ;  /* 0x00000004290e7c23 */ /* 0x001fce000800000e */
.L_x_810:
[----:B------:R-:W-:Y:S05]  /*13200*/  BSYNC.RECONVERGENT B0 ;  /* 0x0000000000007941 */ /* 0x000fea0003800200 */
.L_x_808:
        /* <DEDUP_REMOVED lines=10> */
.L_x_812:
[----:B------:R-:W0:Y:S01]  /*132b0*/  LDS R41, [R0+0xac] ;  /* 0x0000ac0000297984 */ /* 0x000e220000000800 */
[----:B------:R-:W0:Y:S02]  /*132c0*/  LDCU UR4, c[0x3][0x46c] ;  /* 0x00c08d80ff0477ac */ /* 0x000e240008000800 */
[----:B0-----:R-:W-:-:S07]  /*132d0*/  FFMA R14, R41, UR4, R14 ;  /* 0x00000004290e7c23 */ /* 0x001fce000800000e */
.L_x_813:
[----:B------:R-:W-:Y:S05]  /*132e0*/  BSYNC.RECONVERGENT B0 ;  /* 0x0000000000007941 */ /* 0x000fea0003800200 */
.L_x_811:
        /* <DEDUP_REMOVED lines=12> */
.L_x_815:
[----:B------:R-:W0:Y:S01]  /*133b0*/  LDS R41, [R0+0xb0] ;  /* 0x0000b00000297984 */ /* 0x000e220000000800 */
[----:B------:R-:W0:Y:S02]  /*133c0*/  LDCU UR4, c[0x3][0x470] ;  /* 0x00c08e00ff0477ac */ /* 0x000e240008000800 */
[----:B0-----:R-:W-:-:S07]  /*133d0*/  FFMA R14, R41, UR4, R14 ;  /* 0x00000004290e7c23 */ /* 0x001fce000800000e */
.L_x_816:
[----:B------:R-:W-:Y:S05]  /*133e0*/  BSYNC.RECONVERGENT B0 ;  /* 0x0000000000007941 */ /* 0x000fea0003800200 */
.L_x_814:
        /* <DEDUP_REMOVED lines=12> */
.L_x_818:
[----:B------:R-:W0:Y:S01]  /*134b0*/  LDS R41, [R0+0xb4] ;  /* 0x0000b40000297984 */ /* 0x000e220000000800 */
[----:B------:R-:W0:Y:S02]  /*134c0*/  LDCU UR4, c[0x3][0x474] ;  /* 0x00c08e80ff0477ac */ /* 0x000e240008000800 */
[----:B0-----:R-:W-:-:S07]  /*134d0*/  FFMA R14, R41, UR4, R14 ;  /* 0x00000004290e7c23 */ /* 0x001fce000800000e */
.L_x_819:
[----:B------:R-:W-:Y:S05]  /*134e0*/  BSYNC.RECONVERGENT B0 ;  /* 0x0000000000007941 */ /* 0x000fea0003800200 */
.L_x_817:
        /* <DEDUP_REMOVED lines=12> */
.L_x_821:
[----:B------:R-:W0:Y:S01]  /*135b0*/  LDS R29, [R0+0xb8] ;  /* 0x0000b800001d7984 */ /* 0x000e220000000800 */
[----:B------:R-:W0:Y:S02]  /*135c0*/  LDCU UR4, c[0x3][0x478] ;  /* 0x00c08f00ff0477ac */ /* 0x000e240008000800 */
[----:B0-----:R-:W-:-:S07]  /*135d0*/  FFMA R14, R29, UR4, R14 ;  /* 0x000000041d0e7c23 */ /* 0x001fce000800000e */
.L_x_822:
[----:B------:R-:W-:Y:S05]  /*135e0*/  BSYNC.RECONVERGENT B0 ;  /* 0x0000000000007941 */ /* 0x000fea0003800200 */
.L_x_820:
[----:B------:R-:W-:Y:S01]  /*135f0*/  VIMNMX.U32 R41, PT, PT, R7, R2, !PT ;  /* 0x0000000207297248 */ /* 0x000fe20007fe0000 */
[----:B------:R-:W-:Y:S01]  /*13600*/  BSSY.RECONVERGENT B0, `(.L_x_823) ;  /* 0x0000011000007945 */ /* 0x000fe20003800200 */
[----:B------:R-:W-:Y:S02]  /*13610*/  IADD3 R29, PT, PT, R39, -0x3, R26 ;  /* 0xfffffffd271d7810 */ /* 0x000fe40007ffe01a */
[----:B------:R-:W-:-:S03]  /*13620*/  VIMNMX.U32 R4, PT, PT, R20, R41, !PT ;  /* 0x0000002914047248 */ /* 0x000fc60007fe0000 */
[----:B------:R-:W-:Y:S01]  /*13630*/  IMAD.WIDE R28, R29, 0x4, R24 ;  /* 0x000000041d1c7825 */ /* 0x000fe200078e0218 */
[----:B------:R-:W-:-:S13]  /*13640*/  ISETP.GT.U32.AND P3, PT, R4, 0x7, PT ;  /* 0x000000070400780c */ /* 0x000fda0003f64070 */
        /* <DEDUP_REMOVED lines=12> */
.L_x_824:
[----:B------:R-:W-:Y:S05]  /*13710*/  BSYNC.RECONVERGENT B0 ;  /* 0x0000000000007941 */ /* 0x000fea0003800200 */
.L_x_823:
        /* <DEDUP_REMOVED lines=14> */
.L_x_826:
[----:B------:R-:W0:Y:S01]  /*13800*/  LDS R39, [R0+0xc4] ;  /* 0x0000c40000277984 */ /* 0x000e220000000800 */
[----:B------:R-:W0:Y:S02]  /*13810*/  LDCU UR4, c[0x3][0x480] ;  /* 0x00c09000ff0477ac */ /* 0x000e240008000800 */
[----:B0-----:R-:W-:-:S07]  /*13820*/  FFMA R14, R39, UR4, R14 ;  /* 0x00000004270e7c23 */ /* 0x001fce000800000e */
.L_x_827:
[----:B------:R-:W-:Y:S05]  /*13830*/  BSYNC.RECONVERGENT B0 ;  /* 0x0000000000007941 */ /* 0x000fea0003800200 */
.L_x_825:
        /* <DEDUP_REMOVED lines=9> */
.L_x_829:
[----:B------:R-:W0:Y:S01]  /*138d0*/  LDS R39, [R0+0xc8] ;  /* 0x0000c80000277984 */ /* 0x000e220000000800 */
[----:B------:R-:W0:Y:S02]  /*138e0*/  LDCU UR4, c[0x3][0x484] ;  /* 0x00c09080ff0477ac */ /* 0x000e240008000800 */
[----:B0-----:R-:W-:-:S07]  /*138f0*/  FFMA R14, R39, UR4, R14 ;  /* 0x00000004270e7c23 */ /* 0x001fce000800000e */
.L_x_830:
[----:B------:R-:W-:Y:S05]  /*13900*/  BSYNC.RECONVERGENT B0 ;  /* 0x0000000000007941 */ /* 0x000fea0003800200 */
.L_x_828:
        /* <DEDUP_REMOVED lines=10> */
.L_x_832:
[----:B------:R-:W0:Y:S01]  /*139b0*/  LDS R39, [R0+0xcc] ;  /* 0x0000cc0000277984 */ /* 0x000e220000000800 */
[----:B------:R-:W0:Y:S02]  /*139c0*/  LDCU UR4, c[0x3][0x488] ;  /* 0x00c09100ff0477ac */ /* 0x000e240008000800 */
[----:B0-----:R-:W-:-:S07]  /*139d0*/  FFMA R14, R39, UR4, R14 ;  /* 0x00000004270e7c23 */ /* 0x001fce000800000e */
.L_x_833:
[----:B------:R-:W-:Y:S05]  /*139e0*/  BSYNC.RECONVERGENT B0 ;  /* 0x0000000000007941 */ /* 0x000fea0003800200 */
.L_x_831:
        /* <DEDUP_REMOVED lines=12> */
.L_x_835:
[----:B------:R-:W0:Y:S01]  /*13ab0*/  LDS R39, [R0+0xd0] ;  /* 0x0000d00000277984 */ /* 0x000e220000000800 */
[----:B------:R-:W0:Y:S02]  /*13ac0*/  LDCU UR4, c[0x3][0x48c] ;  /* 0x00c09180ff0477ac */ /* 0x000e240008000800 */
[----:B0-----:R-:W-:-:S07]  /*13ad0*/  FFMA R14, R39, UR4, R14 ;  /* 0x00000004270e7c23 */ /* 0x001fce000800000e */
.L_x_836:
[----:B------:R-:W-:Y:S05]  /*13ae0*/  BSYNC.RECONVERGENT B0 ;  /* 0x0000000000007941 */ /* 0x000fea0003800200 */
.L_x_834:
        /* <DEDUP_REMOVED lines=12> */
.L_x_838:
[----:B------:R-:W0:Y:S01]  /*13bb0*/  LDS R39, [R0+0xd4] ;  /* 0x0000d40000277984 */ /* 0x000e220000000800 */
[----:B------:R-:W0:Y:S02]  /*13bc0*/  LDCU UR4, c[0x3][0x490] ;  /* 0x00c09200ff0477ac */ /* 0x000e240008000800 */
[----:B0-----:R-:W-:-:S07]  /*13bd0*/  FFMA R14, R39, UR4, R14 ;  /* 0x00000004270e7c23 */ /* 0x001fce000800000e */
.L_x_839:
[----:B------:R-:W-:Y:S05]  /*13be0*/  BSYNC.RECONVERGENT B0 ;  /* 0x0000000000007941 */ /* 0x000fea0003800200 */
.L_x_837:
        /* <DEDUP_REMOVED lines=12> */
.L_x_841:
[----:B------:R-:W0:Y:S01]  /*13cb0*/  LDS R29, [R0+0xd8] ;  /* 0x0000d800001d7984 */ /* 0x000e220000000800 */
[----:B------:R-:W0:Y:S02]  /*13cc0*/  LDCU UR4, c[0x3][0x494] ;  /* 0x00c09280ff0477ac */ /* 0x000e240008000800 */
[----:B0-----:R-:W-:-:S07]  /*13cd0*/  FFMA R14, R29, UR4, R14 ;  /* 0x000000041d0e7c23 */ /* 0x001fce000800000e */
.L_x_842:
[----:B------:R-:W-:Y:S05]  /*13ce0*/  BSYNC.RECONVERGENT B0 ;  /* 0x0000000000007941 */ /* 0x000fea0003800200 */
.L_x_840:
[----:B------:R-:W0:Y:S01]  /*13cf0*/  S2R R0, SR_TID.Z ;  /* 0x0000000000007919 */ /* 0x000e220000002300 */
[----:B------:R-:W-:Y:S01]  /*13d00*/  VIADD R39, R35, 0xfffffffd ;  /* 0xfffffffd23277836 */ /* 0x000fe20000000000 */
[----:B------:R-:W-:Y:S01]  /*13d10*/  BSSY.RECONVERGENT B0, `(.L_x_843) ;  /* 0x000001c000007945 */ /* 0x000fe20003800200 */
[----:B------:R-:W-:Y:S01]  /*13d20*/  VIADD R34, R34, 0x6 ;  /* 0x0000000622227836 */ /* 0x000fe20000000000 */
[----:B------:R-:W-:Y:S01]  /*13d30*/  ISETP.NE.AND P4, PT, R16, RZ, PT ;  /* 0x000000ff1000720c */ /* 0x000fe20003f85270 */
[----:B------:R-:W-:Y:S02]  /*13d40*/  VIADD R22, R22, 0x3 ;  /* 0x0000000316167836 */ /* 0x000fe40000000000 */
[----:B------:R-:W-:Y:S02]  /*13d50*/  IMAD R31, R34, 0x100, R31 ;  /* 0x00000100221f7824 */ /* 0x000fe400078e021f */
[C---:B------:R-:W-:Y:S01]  /*13d60*/  IMAD R27, R22.reuse, R27, R30 ;  /* 0x0000001b161b7224 */ /* 0x040fe200078e021e */
[----:B------:R-:W-:-:S03]  /*13d70*/  ISETP.GE.AND P2, PT, R22, UR8, PT ;  /* 0x0000000816007c0c */ /* 0x000fc6000bf46270 */
[----:B------:R-:W-:Y:S01]  /*13d80*/  VIADD R27, R27, 0xfffffffd ;  /* 0xfffffffd1b1b7836 */ /* 0x000fe20000000000 */
[----:B------:R-:W-:-:S03]  /*13d90*/  ISETP.GT.AND P2, PT, R22, -0x1, !P2 ;  /* 0xffffffff1600780c */ /* 0x000fc60005744270 */
[----:B------:R-:W-:-:S04]  /*13da0*/  IMAD R27, R27, R26, R33 ;  /* 0x0000001a1b1b7224 */ /* 0x000fc800078e0221 */
[----:B------:R-:W-:-:S04]  /*13db0*/  VIADD R29, R27, 0xfffffffd ;  /* 0xfffffffd1b1d7836 */ /* 0x000fc80000000000 */
[----:B------:R-:W-:-:S04]  /*13dc0*/  IMAD.WIDE R28, R29, 0x4, R24 ;  /* 0x000000041d1c7825 */ /* 0x000fc800078e0218 */
[----:B0-----:R-:W-:-:S05]  /*13dd0*/  VIADD R0, R0, 0x3 ;  /* 0x0000000300007836 */ /* 0x001fca0000000000 */
[----:B------:R-:W-:-:S04]  /*13de0*/  VIMNMX.U32 R39, PT, PT, R39, R0, !PT ;  /* 0x0000000027277248 */ /* 0x000fc80007fe0000 */
[----:B------:R-:W-:-:S04]  /*13df0*/  VIMNMX.U32 R2, PT, PT, R20, R39, !PT ;  /* 0x0000002714027248 */ /* 0x000fc80007fe0000 */
[----:B------:R-:W-:-:S13]  /*13e00*/  ISETP.GT.U32.AND P3, PT, R2, 0x7, PT ;  /* 0x000000070200780c */ /* 0x000fda0003f64070 */
[----:B------:R-:W0:Y:S01]  /*13e10*/  @!P3 LDS R41, [R31] ;  /* 0x000000001f29b984 */ /* 0x000e220000000800 */
        /* <DEDUP_REMOVED lines=11> */
.L_x_844:
[----:B------:R-:W-:Y:S05]  /*13ed0*/  BSYNC.RECONVERGENT B0 ;  /* 0x0000000000007941 */ /* 0x000fea0003800200 */
.L_x_843:
        /* <DEDUP_REMOVED lines=17> */
.L_x_846:
[----:B------:R-:W0:Y:S01]  /*13ff0*/  LDS R39, [R31+0x4] ;  /* 0x000004001f277984 */ /* 0x000e220000000800 */
[----:B------:R-:W0:Y:S02]  /*14000*/  LDCU UR4, c[0x3][0x49c] ;  /* 0x00c09380ff0477ac */ /* 0x000e240008000800 */
[----:B0-----:R-:W-:-:S07]  /*14010*/  FFMA R14, R39, UR4, R14 ;  /* 0x00000004270e7c23 */ /* 0x001fce000800000e */
.L_x_847:
[----:B------:R-:W-:Y:S05]  /*14020*/  BSYNC.RECONVERGENT B0 ;  /* 0x0000000000007941 */ /* 0x000fea0003800200 */
.L_x_845:
        /* <DEDUP_REMOVED lines=9> */
.L_x_849:
[----:B------:R-:W0:Y:S01]  /*140c0*/  LDS R39, [R31+0x8] ;  /* 0x000008001f277984 */ /* 0x000e220000000800 */
[----:B------:R-:W0:Y:S02]  /*140d0*/  LDCU UR4, c[0x3][0x4a0] ;  /* 0x00c09400ff0477ac */ /* 0x000e240008000800 */
[----:B0-----:R-:W-:-:S07]  /*140e0*/  FFMA R14, R39, UR4, R14 ;  /* 0x00000004270e7c23 */ /* 0x001fce000800000e */
.L_x_850:
[----:B------:R-:W-:Y:S05]  /*140f0*/  BSYNC.RECONVERGENT B0 ;  /* 0x0000000000007941 */ /* 0x000fea0003800200 */
.L_x_848:
        /* <DEDUP_REMOVED lines=10> */
.L_x_852:
[----:B------:R-:W0:Y:S01]  /*141a0*/  LDS R23, [R31+0xc] ;  /* 0x00000c001f177984 */ /* 0x000e220000000800 */
[----:B------:R-:W0:Y:S02]  /*141b0*/  LDCU UR4, c[0x3][0x4a4] ;  /* 0x00c09480ff0477ac */ /* 0x000e240008000800 */
[----:B0-----:R-:W-:-:S07]  /*141c0*/  FFMA R14, R23, UR4, R14 ;  /* 0x00000004170e7c23 */ /* 0x001fce000800000e */
.L_x_853:
[----:B------:R-:W-:Y:S05]  /*141d0*/  BSYNC.RECONVERGENT B0 ;  /* 0x0000000000007941 */ /* 0x000fea0003800200 */
.L_x_851:
        /* <DEDUP_REMOVED lines=13> */
.L_x_855:
[----:B------:R-:W0:Y:S01]  /*142b0*/  LDS R23, [R31+0x10] ;  /* 0x000010001f177984 */ /* 0x000e220000000800 */
[----:B------:R-:W0:Y:S02]  /*142c0*/  LDCU UR4, c[0x3][0x4a8] ;  /* 0x00c09500ff0477ac */ /* 0x000e240008000800 */
[----:B0-----:R-:W-:-:S07]  /*142d0*/  FFMA R14, R23, UR4, R14 ;  /* 0x00000004170e7c23 */ /* 0x001fce000800000e */
.L_x_856:
[----:B------:R-:W-:Y:S05]  /*142e0*/  BSYNC.RECONVERGENT B0 ;  /* 0x0000000000007941 */ /* 0x000fea0003800200 */
.L_x_854:
        /* <DEDUP_REMOVED lines=13> */
.L_x_858:
[----:B------:R-:W0:Y:S01]  /*143c0*/  LDS R23, [R31+0x14] ;  /* 0x000014001f177984 */ /* 0x000e220000000800 */
[----:B------:R-:W0:Y:S02]  /*143d0*/  LDCU UR4, c[0x3][0x4ac] ;  /* 0x00c09580ff0477ac */ /* 0x000e240008000800 */
[----:B0-----:R-:W-:-:S07]  /*143e0*/  FFMA R14, R23, UR4, R14 ;  /* 0x00000004170e7c23 */ /* 0x001fce000800000e */
.L_x_859:
[----:B------:R-:W-:Y:S05]  /*143f0*/  BSYNC.RECONVERGENT B0 ;  /* 0x0000000000007941 */ /* 0x000fea0003800200 */
.L_x_857:
        /* <DEDUP_REMOVED lines=13> */
.L_x_861:
[----:B------:R-:W0:Y:S01]  /*144d0*/  LDS R23, [R31+0x18] ;  /* 0x000018001f177984 */ /* 0x000e220000000800 */
[----:B------:R-:W0:Y:S02]  /*144e0*/  LDCU UR4, c[0x3][0x4b0] ;  /* 0x00c09600ff0477ac */ /* 0x000e240008000800 */
[----:B0-----:R-:W-:-:S07]  /*144f0*/  FFMA R14, R23, UR4, R14 ;  /* 0x00000004170e7c23 */ /* 0x001fce000800000e */
.L_x_862:
[----:B------:R-:W-:Y:S05]  /*14500*/  BSYNC.RECONVERGENT B0 ;  /* 0x0000000000007941 */ /* 0x000fea0003800200 */
.L_x_860:
[----:B------:R-:W-:Y:S01]  /*14510*/  VIADD R29, R35, 0xfffffffe ;  /* 0xfffffffe231d7836 */ /* 0x000fe20000000000 */
[----:B------:R-:W-:Y:S01]  /*14520*/  BSSY.RECONVERGENT B0, `(.L_x_863) ;  /* 0x0000014000007945 */ /* 0x000fe20003800200 */
[----:B------:R-:W-:Y:S01]  /*14530*/  IMAD.IADD R27, R27, 0x1, R26 ;  /* 0x000000011b1b7824 */ /* 0x000fe200078e021a */
[----:B------:R-:W-:Y:S02]  /*14540*/  ISETP.NE.AND P4, PT, R10, RZ, PT ;  /* 0x000000ff0a00720c */ /* 0x000fe40003f85270 */
[----:B------:R-:W-:Y:S01]  /*14550*/  VIMNMX.U32 R29, PT, PT, R29, R0, !PT ;  /* 0x000000001d1d7248 */ /* 0x000fe20007fe0000 */
[----:B------:R-:W-:-:S03]  /*14560*/  VIADD R23, R27, 0xfffffffd ;  /* 0xfffffffd1b177836 */ /* 0x000fc60000000000 */
[----:B------:R-:W-:Y:S01]  /*14570*/  VIMNMX.U32 R2, PT, PT, R20, R29, !PT ;  /* 0x0000001d14027248 */ /* 0x000fe20007fe0000 */
[----:B------:R-:W-:-:S03]  /*14580*/  IMAD.WIDE R22, R23, 0x4, R24 ;  /* 0x0000000417167825 */ /* 0x000fc600078e0218 */
        /* <DEDUP_REMOVED lines=13> */
.L_x_864:
[----:B------:R-:W-:Y:S05]  /*14660*/  BSYNC.RECONVERGENT B0 ;  /* 0x0000000000007941 */ /* 0x000fea0003800200 */
.L_x_863:
[----:B------:R-:W-:Y:S01]  /*14670*/  PLOP3.LUT P3, PT, P2, P4, PT, 0x80, 0x8 ;  /* 0x000000000008781c */ /* 0x000fe20001769070 */
[----:B------:R-:W-:Y:S01]  /*14680*/  BSSY.RECONVERGENT B0, `(.L_x_865) ;  /* 0x0000013000007945 */ /* 0x000fe20003800200 */
[----:B------:R-:W-:Y:S02]  /*14690*/  ISETP.GE.U32.AND P4, PT, R29, 0x8, PT ;  /* 0x000000081d00780c */ /* 0x000fe40003f86070 */
        /* <DEDUP_REMOVED lines=14> */
.L_x_866:
[----:B------:R-:W0:Y:S01]  /*14780*/  LDS R29, [R31+0x24] ;  /* 0x000024001f1d7984 */ /* 0x000e220000000800 */
[----:B------:R-:W0:Y:S02]  /*14790*/  LDCU UR4, c[0x3][0x4b8] ;  /* 0x00c09700ff0477ac */ /* 0x000e240008000800 */
[----:B0-----:R-:W-:-:S07]  /*147a0*/  FFMA R14, R29, UR4, R14 ;  /* 0x000000041d0e7c23 */ /* 0x001fce000800000e */
.L_x_867:
[----:B------:R-:W-:Y:S05]  /*147b0*/  BSYNC.RECONVERGENT B0 ;  /* 0x0000000000007941 */ /* 0x000fea0003800200 */
.L_x_865:
        /* <DEDUP_REMOVED lines=9> */
.L_x_869:
[----:B------:R-:W0:Y:S01]  /*14850*/  LDS R29, [R31+0x28] ;  /* 0x000028001f1d7984 */ /* 0x000e220000000800 */
[----:B------:R-:W0:Y:S02]  /*14860*/  LDCU UR4, c[0x3][0x4bc] ;  /* 0x00c09780ff0477ac */ /* 0x000e240008000800 */
[----:B0-----:R-:W-:-:S07]  /*14870*/  FFMA R14, R29, UR4, R14 ;  /* 0x000000041d0e7c23 */ /* 0x001fce000800000e */
.L_x_870:
[----:B------:R-:W-:Y:S05]  /*14880*/  BSYNC.RECONVERGENT B0 ;  /* 0x0000000000007941 */ /* 0x000fea0003800200 */
.L_x_868:
        /* <DEDUP_REMOVED lines=10> */
.L_x_872:
[----:B------:R-:W0:Y:S01]  /*14930*/  LDS R21, [R31+0x2c] ;  /* 0x00002c001f157984 */ /* 0x000e220000000800 */
[----:B------:R-:W0:Y:S02]  /*14940*/  LDCU UR4, c[0x3][0x4c0] ;  /* 0x00c09800ff0477ac */ /* 0x000e240008000800 */
[----:B0-----:R-:W-:-:S07]  /*14950*/  FFMA R14, R21, UR4, R14 ;  /* 0x00000004150e7c23 */ /* 0x001fce000800000e */
.L_x_873:
[----:B------:R-:W-:Y:S05]  /*14960*/  BSYNC.RECONVERGENT B0 ;  /* 0x0000000000007941 */ /* 0x000fea0003800200 */
.L_x_871:
        /* <DEDUP_REMOVED lines=13> */
.L_x_875:
[----:B------:R-:W0:Y:S01]  /*14a40*/  LDS R21, [R31+0x30] ;  /* 0x000030001f157984 */ /* 0x000e220000000800 */
[----:B------:R-:W0:Y:S02]  /*14a50*/  LDCU UR4, c[0x3][0x4c4] ;  /* 0x00c09880ff0477ac */ /* 0x000e240008000800 */
[----:B0-----:R-:W-:-:S07]  /*14a60*/  FFMA R14, R21, UR4, R14 ;  /* 0x00000004150e7c23 */ /* 0x001fce000800000e */
.L_x_876:
[----:B------:R-:W-:Y:S05]  /*14a70*/  BSYNC.RECONVERGENT B0 ;  /* 0x0000000000007941 */ /* 0x000fea0003800200 */
.L_x_874:
        /* <DEDUP_REMOVED lines=13> */
.L_x_878:
[----:B------:R-:W0:Y:S01]  /*14b50*/  LDS R21, [R31+0x34] ;  /* 0x000034001f157984 */ /* 0x000e220000000800 */
[----:B------:R-:W0:Y:S02]  /*14b60*/  LDCU UR4, c[0x3][0x4c8] ;  /* 0x00c09900ff0477ac */ /* 0x000e240008000800 */
[----:B0-----:R-:W-:-:S07]  /*14b70*/  FFMA R14, R21, UR4, R14 ;  /* 0x00000004150e7c23 */ /* 0x001fce000800000e */
.L_x_879:
[----:B------:R-:W-:Y:S05]  /*14b80*/  BSYNC.RECONVERGENT B0 ;  /* 0x0000000000007941 */ /* 0x000fea0003800200 */
.L_x_877:
        /* <DEDUP_REMOVED lines=13> */
.L_x_881:
[----:B------:R-:W0:Y:S01]  /*14c60*/  LDS R21, [R31+0x38] ;  /* 0x000038001f157984 */ /* 0x000e220000000800 */
[----:B------:R-:W0:Y:S02]  /*14c70*/  LDCU UR4, c[0x3][0x4cc] ;  /* 0x00c09980ff0477ac */ /* 0x000e240008000800 */
[----:B0-----:R-:W-:-:S07]  /*14c80*/  FFMA R14, R21, UR4, R14 ;  /* 0x00000004150e7c23 */ /* 0x001fce000800000e */
.L_x_882:
[----:B------:R-:W-:Y:S05]  /*14c90*/  BSYNC.RECONVERGENT B0 ;  /* 0x0000000000007941 */ /* 0x000fea0003800200 */
.L_x_880:
[----:B------:R-:W-:Y:S01]  /*14ca0*/  VIMNMX.U32 R37, PT, PT, R37, R0, !PT ;  /* 0x0000000025257248 */ /* 0x000fe20007fe0000 */
[----:B------:R-:W-:Y:S01]  /*14cb0*/  IMAD.IADD R27, R27, 0x1, R26 ;  /* 0x000000011b1b7824 */ /* 0x000fe200078e021a */
[----:B------:R-:W-:Y:S01]  /*14cc0*/  ISETP.NE.AND P5, PT, R8, RZ, PT ;  /* 0x000000ff0800720c */ /* 0x000fe20003fa5270 */
[----:B------:R-:W-:Y:S01]  /*14cd0*/  BSSY.RECONVERGENT B0, `(.L_x_883) ;  /* 0x0000012000007945 */ /* 0x000fe20003800200 */
[----:B------:R-:W-:Y:S01]  /*14ce0*/  VIMNMX.U32 R2, PT, PT, R20, R37, !PT ;  /* 0x0000002514027248 */ /* 0x000fe20007fe0000 */
[----:B------:R-:W-:Y:S01]  /*14cf0*/  VIADD R23, R27, 0xfffffffd ;  /* 0xfffffffd1b177836 */ /* 0x000fe20000000000 */
[----:B------:R-:W-:Y:S02]  /*14d00*/  PLOP3.LUT P3, PT, P2, P5, PT, 0x80, 0x8 ;  /* 0x000000000008781c */ /* 0x000fe4000176b070 */
[----:B------:R-:W-:Y:S01]  /*14d10*/  ISETP.GT.U32.AND P4, PT, R2, 0x7, PT ;  /* 0x000000070200780c */ /* 0x000fe20003f84070 */
[----:B------:R-:W-:-:S12]  /*14d20*/  IMAD.WIDE R22, R23, 0x4, R24 ;  /* 0x0000000417167825 */ /* 0x000fd800078e0218 */
        /* <DEDUP_REMOVED lines=12> */
.L_x_884:
[----:B------:R-:W-:Y:S05]  /*14df0*/  BSYNC.RECONVERGENT B0 ;  /* 0x0000000000007941 */ /* 0x000fea0003800200 */
.L_x_883:
[----:B------:R-:W-:Y:S01]  /*14e00*/  ISETP.GE.U32.AND P4, PT, R37, 0x8, PT ;  /* 0x000000082500780c */ /* 0x000fe20003f86070 */
        /* <DEDUP_REMOVED lines=15> */
.L_x_886:
[----:B------:R-:W0:Y:S01]  /*14f00*/  LDS R21, [R31+0x44] ;  /* 0x000044001f157984 */ /* 0x000e220000000800 */
[----:B------:R-:W0:Y:S02]  /*14f10*/  LDCU UR4, c[0x3][0x4d4] ;  /* 0x00c09a80ff0477ac */ /* 0x000e240008000800 */
[----:B0-----:R-:W-:-:S07]  /*14f20*/  FFMA R14, R21, UR4, R14 ;  /* 0x00000004150e7c23 */ /* 0x001fce000800000e */
.L_x_887:
[----:B------:R-:W-:Y:S05]  /*14f30*/  BSYNC.RECONVERGENT B0 ;  /* 0x0000000000007941 */ /* 0x000fea0003800200 */
.L_x_885:
        /* <DEDUP_REMOVED lines=9> */
.L_x_889:
[----:B------:R-:W0:Y:S01]  /*14fd0*/  LDS R21, [R31+0x48] ;  /* 0x000048001f157984 */ /* 0x000e220000000800 */
[----:B------:R-:W0:Y:S02]  /*14fe0*/  LDCU UR4, c[0x3][0x4d8] ;  /* 0x00c09b00ff0477ac */ /* 0x000e240008000800 */
[----:B0-----:R-:W-:-:S07]  /*14ff0*/  FFMA R14, R21, UR4, R14 ;  /* 0x00000004150e7c23 */ /* 0x001fce000800000e */
.L_x_890:
[----:B------:R-:W-:Y:S05]  /*15000*/  BSYNC.RECONVERGENT B0 ;  /* 0x0000000000007941 */ /* 0x000fea0003800200 */
.L_x_888:
        /* <DEDUP_REMOVED lines=10> */
.L_x_892:
[----:B------:R-:W0:Y:S01]  /*150b0*/  LDS R19, [R31+0x4c] ;  /* 0x00004c001f137984 */ /* 0x000e220000000800 */
[----:B------:R-:W0:Y:S02]  /*150c0*/  LDCU UR4, c[0x3][0x4dc] ;  /* 0x00c09b80ff0477ac */ /* 0x000e240008000800 */
[----:B0-----:R-:W-:-:S07]  /*150d0*/  FFMA R14, R19, UR4, R14 ;  /* 0x00000004130e7c23 */ /* 0x001fce000800000e */
.L_x_893:
[----:B------:R-:W-:Y:S05]  /*150e0*/  BSYNC.RECONVERGENT B0 ;  /* 0x0000000000007941 */ /* 0x000fea0003800200 */
.L_x_891:
        /* <DEDUP_REMOVED lines=13> */
.L_x_895:
[----:B------:R-:W0:Y:S01]  /*151c0*/  LDS R19, [R31+0x50] ;  /* 0x000050001f137984 */ /* 0x000e220000000800 */
[----:B------:R-:W0:Y:S02]  /*151d0*/  LDCU UR4, c[0x3][0x4e0] ;  /* 0x00c09c00ff0477ac */ /* 0x000e240008000800 */
[----:B0-----:R-:W-:-:S07]  /*151e0*/  FFMA R14, R19, UR4, R14 ;  /* 0x00000004130e7c23 */ /* 0x001fce000800000e */
.L_x_896:
[----:B------:R-:W-:Y:S05]  /*151f0*/  BSYNC.RECONVERGENT B0 ;  /* 0x0000000000007941 */ /* 0x000fea0003800200 */
.L_x_894:
        /* <DEDUP_REMOVED lines=13> */
.L_x_898:
[----:B------:R-:W0:Y:S01]  /*152d0*/  LDS R19, [R31+0x54] ;  /* 0x000054001f137984 */ /* 0x000e220000000800 */
[----:B------:R-:W0:Y:S02]  /*152e0*/  LDCU UR4, c[0x3][0x4e4] ;  /* 0x00c09c80ff0477ac */ /* 0x000e240008000800 */
[----:B0-----:R-:W-:-:S07]  /*152f0*/  FFMA R14, R19, UR4, R14 ;  /* 0x00000004130e7c23 */ /* 0x001fce000800000e */
.L_x_899:
[----:B------:R-:W-:Y:S05]  /*15300*/  BSYNC.RECONVERGENT B0 ;  /* 0x0000000000007941 */ /* 0x000fea0003800200 */
.L_x_897:
        /* <DEDUP_REMOVED lines=13> */
.L_x_901:
[----:B------:R-:W0:Y:S01]  /*153e0*/  LDS R19, [R31+0x58] ;  /* 0x000058001f137984 */ /* 0x000e220000000800 */
[----:B------:R-:W0:Y:S02]  /*153f0*/  LDCU UR4, c[0x3][0x4e8] ;  /* 0x00c09d00ff0477ac */ /* 0x000e240008000800 */
[----:B0-----:R-:W-:-:S07]  /*15400*/  FFMA R14, R19, UR4, R14 ;  /* 0x00000004130e7c23 */ /* 0x001fce000800000e */
.L_x_902:
[----:B------:R-:W-:Y:S05]  /*15410*/  BSYNC.RECONVERGENT B0 ;  /* 0x0000000000007941 */ /* 0x000fea0003800200 */
.L_x_900:
[----:B------:R-:W-:Y:S01]  /*15420*/  VIMNMX.U32 R35, PT, PT, R35, R0, !PT ;  /* 0x0000000023237248 */ /* 0x000fe20007fe0000 */
[----:B------:R-:W-:Y:S01]  /*15430*/  IMAD.IADD R27, R27, 0x1, R26 ;  /* 0x000000011b1b7824 */ /* 0x000fe200078e021a */
[----:B------:R-:W-:Y:S01]  /*15440*/  ISETP.NE.AND P4, PT, R6, RZ, PT ;  /* 0x000000ff0600720c */ /* 0x000fe20003f85270 */
[----:B------:R-:W-:Y:S01]  /*15450*/  BSSY.RECONVERGENT B0, `(.L_x_903) ;  /* 0x0000016000007945 */ /* 0x000fe20003800200 */
[----:B------:R-:W-:Y:S01]  /*15460*/  VIMNMX.U32 R2, PT, PT, R20, R35, !PT ;  /* 0x0000002314027248 */ /* 0x000fe20007fe0000 */
[----:B------:R-:W-:Y:S01]  /*15470*/  VIADD R23, R27, 0xfffffffd ;  /* 0xfffffffd1b177836 */ /* 0x000fe20000000000 */
[----:B------:R-:W-:Y:S02]  /*15480*/  ISETP.GE.U32.AND P3, PT, R35, 0x8, PT ;  /* 0x000000082300780c */ /* 0x000fe40003f66070 */
[----:B------:R-:W-:Y:S01]  /*15490*/  ISETP.GT.U32.AND P5, PT, R2, 0x7, PT ;  /* 0x000000070200780c */ /* 0x000fe20003fa4070 */
[----:B------:R-:W-:Y:S01]  /*154a0*/  IMAD.WIDE R22, R23, 0x4, R24 ;  /* 0x0000000417167825 */ /* 0x000fe200078e0218 */
[----:B------:R-:W-:-:S11]  /*154b0*/  PLOP3.LUT P4, PT, P2, P4, PT, 0x80, 0x8 ;  /* 0x000000000008781c */ /* 0x000fd60001789070 */
[----:B------:R-:W0:Y:S01]  /*154c0*/  @!P5 LDS R19, [R31+0x60] ;  /* 0x000060001f13d984 */ /* 0x000e220000000800 */
[----:B------:R-:W0:Y:S02]  /*154d0*/  @!P5 LDC R2, c[0x3][0x4ec] ;  /* 0x00c13b00ff02db82 */ /* 0x000e240000000800 */
[----:B0-----:R-:W-:Y:S01]  /*154e0*/  @!P5 FFMA R14, R19, R2, R14 ;  /* 0x00000002130ed223 */ /* 0x001fe2000000000e */
[----:B------:R-:W-:Y:S06]  /*154f0*/  @!P5 BRA `(.L_x_904) ;  /* 0x00000000002cd947 */ /* 0x000fec0003800000 */
        /* <DEDUP_REMOVED lines=10> */
[----:B--2---:R-:W-:-:S07]  /*155a0*/  FFMA R14, R19, UR4, R14 ;  /* 0x00000004130e7c23 */ /* 0x004fce000800000e */
.L_x_904:
[----:B------:R-:W-:Y:S05]  /*155b0*/  BSYNC.RECONVERGENT B0 ;  /* 0x0000000000007941 */ /* 0x000fea0003800200 */
.L_x_903:
[----:B------:R-:W-:Y:S01]  /*155c0*/  ISETP.LT.U32.AND P5, PT, R18, 0x8, PT ;  /* 0x000000081200780c */ /* 0x000fe20003fa1070 */
[----:B------:R-:W-:-:S12]  /*155d0*/  BSSY.RECONVERGENT B0, `(.L_x_905) ;  /* 0x0000011000007945 */ /* 0x000fd80003800200 */
        /* <DEDUP_REMOVED lines=13> */
.L_x_906:
[----:B------:R-:W0:Y:S01]  /*156b0*/  LDS R19, [R31+0x64] ;  /* 0x000064001f137984 */ /* 0x000e220000000800 */
[----:B------:R-:W0:Y:S02]  /*156c0*/  LDCU UR4, c[0x3][0x4f0] ;  /* 0x00c09e00ff0477ac */ /* 0x000e240008000800 */
[----:B0-----:R-:W-:-:S07]  /*156d0*/  FFMA R14, R19, UR4, R14 ;  /* 0x00000004130e7c23 */ /* 0x001fce000800000e */
.L_x_907:
[----:B------:R-:W-:Y:S05]  /*156e0*/  BSYNC.RECONVERGENT B0 ;  /* 0x0000000000007941 */ /* 0x000fea0003800200 */
.L_x_905:
        /* <DEDUP_REMOVED lines=9> */
.L_x_909:
[----:B------:R-:W0:Y:S01]  /*15780*/  LDS R19, [R31+0x68] ;  /* 0x000068001f137984 */ /* 0x000e220000000800 */
[----:B------:R-:W0:Y:S02]  /*15790*/  LDCU UR4, c[0x3][0x4f4] ;  /* 0x00c09e80ff0477ac */ /* 0x000e240008000800 */
[----:B0-----:R-:W-:-:S07]  /*157a0*/  FFMA R14, R19, UR4, R14 ;  /* 0x00000004130e7c23 */ /* 0x001fce000800000e */
.L_x_910:
[----:B------:R-:W-:Y:S05]  /*157b0*/  BSYNC.RECONVERGENT B0 ;  /* 0x0000000000007941 */ /* 0x000fea0003800200 */
.L_x_908:
        /* <DEDUP_REMOVED lines=10> */
.L_x_912:
[----:B------:R-:W0:Y:S01]  /*15860*/  LDS R17, [R31+0x6c] ;  /* 0x00006c001f117984 */ /* 0x000e220000000800 */
[----:B------:R-:W0:Y:S02]  /*15870*/  LDCU UR4, c[0x3][0x4f8] ;  /* 0x00c09f00ff0477ac */ /* 0x000e240008000800 */
[----:B0-----:R-:W-:-:S07]  /*15880*/  FFMA R14, R17, UR4, R14 ;  /* 0x00000004110e7c23 */ /* 0x001fce000800000e */
.L_x_913:
[----:B------:R-:W-:Y:S05]  /*15890*/  BSYNC.RECONVERGENT B0 ;  /* 0x0000000000007941 */ /* 0x000fea0003800200 */
.L_x_911:
        /* <DEDUP_REMOVED lines=13> */
.L_x_915:
[----:B------:R-:W0:Y:S01]  /*15970*/  LDS R17, [R31+0x70] ;  /* 0x000070001f117984 */ /* 0x000e220000000800 */
[----:B------:R-:W0:Y:S02]  /*15980*/  LDCU UR4, c[0x3][0x4fc] ;  /* 0x00c09f80ff0477ac */ /* 0x000e240008000800 */
[----:B0-----:R-:W-:-:S07]  /*15990*/  FFMA R14, R17, UR4, R14 ;  /* 0x00000004110e7c23 */ /* 0x001fce000800000e */
.L_x_916:
[----:B------:R-:W-:Y:S05]  /*159a0*/  BSYNC.RECONVERGENT B0 ;  /* 0x0000000000007941 */ /* 0x000fea0003800200 */
.L_x_914:
        /* <DEDUP_REMOVED lines=13> */
.L_x_918:
[----:B------:R-:W0:Y:S01]  /*15a80*/  LDS R17, [R31+0x74] ;  /* 0x000074001f117984 */ /* 0x000e220000000800 */
[----:B------:R-:W0:Y:S02]  /*15a90*/  LDCU UR4, c[0x3][0x500] ;  /* 0x00c0a000ff0477ac */ /* 0x000e240008000800 */
[----:B0-----:R-:W-:-:S07]  /*15aa0*/  FFMA R14, R17, UR4, R14 ;  /* 0x00000004110e7c23 */ /* 0x001fce000800000e */
.L_x_919:
[----:B------:R-:W-:Y:S05]  /*15ab0*/  BSYNC.RECONVERGENT B0 ;  /* 0x0000000000007941 */ /* 0x000fea0003800200 */
.L_x_917:
        /* <DEDUP_REMOVED lines=13> */
.L_x_921:
[----:B------:R-:W0:Y:S01]  /*15b90*/  LDS R17, [R31+0x78] ;  /* 0x000078001f117984 */ /* 0x000e220000000800 */
[----:B------:R-:W0:Y:S02]  /*15ba0*/  LDCU UR4, c[0x3][0x504] ;  /* 0x00c0a080ff0477ac */ /* 0x000e240008000800 */
[----:B0-----:R-:W-:-:S07]  /*15bb0*/  FFMA R14, R17, UR4, R14 ;  /* 0x00000004110e7c23 */ /* 0x001fce000800000e */
.L_x_922:
[----:B------:R-:W-:Y:S05]  /*15bc0*/  BSYNC.RECONVERGENT B0 ;  /* 0x0000000000007941 */ /* 0x000fea0003800200 */
.L_x_920:
[----:B------:R-:W-:Y:S01]  /*15bd0*/  VIMNMX.U32 R15, PT, PT, R15, R0, !PT ;  /* 0x000000000f0f7248 */ /* 0x000fe20007fe0000 */
[----:B------:R-:W-:Y:S01]  /*15be0*/  IMAD.IADD R27, R27, 0x1, R26 ;  /* 0x000000011b1b7824 */ /* 0x000fe200078e021a */
[----:B------:R-:W-:Y:S01]  /*15bf0*/  BSSY.RECONVERGENT B0, `(.L_x_923) ;  /* 0x0000013000007945 */ /* 0x000fe20003800200 */
[----:B------:R-:W-:Y:S02]  /*15c00*/  PLOP3.LUT P3, PT, P2, P6, PT, 0x80, 0x8 ;  /* 0x000000000008781c */ /* 0x000fe4000176d070 */
[----:B------:R-:W-:Y:S01]  /*15c10*/  VIMNMX.U32 R2, PT, PT, R20, R15, !PT ;  /* 0x0000000f14027248 */ /* 0x000fe20007fe0000 */
[----:B------:R-:W-:Y:S01]  /*15c20*/  VIADD R17, R27, 0xfffffffd ;  /* 0xfffffffd1b117836 */ /* 0x000fe20000000000 */
[----:B------:R-:W-:Y:S02]  /*15c30*/  ISETP.GE.U32.AND P5, PT, R15, 0x8, PT ;  /* 0x000000080f00780c */ /* 0x000fe40003fa6070 */
        /* <DEDUP_REMOVED lines=14> */
.L_x_924:
[----:B------:R-:W-:Y:S05]  /*15d20*/  BSYNC.RECONVERGENT B0 ;  /* 0x0000000000007941 */ /* 0x000fea0003800200 */
.L_x_923:
[----:B------:R-:W-:Y:S01]  /*15d30*/  ISETP.LT.U32.AND P4, PT, R18, 0x8, PT ;  /* 0x000000081200780c */ /* 0x000fe20003f81070 */
[----:B------:R-:W-:-:S12]  /*15d40*/  BSSY.RECONVERGENT B0, `(.L_x_925) ;  /* 0x000000e000007945 */ /* 0x000fd80003800200 */
        /* <DEDUP_REMOVED lines=10> */
.L_x_926:
[----:B------:R-:W0:Y:S01]  /*15df0*/  LDS R15, [R31+0x84] ;  /* 0x000084001f0f7984 */ /* 0x000e220000000800 */
[----:B------:R-:W0:Y:S02]  /*15e00*/  LDCU UR4, c[0x3][0x50c] ;  /* 0x00c0a180ff0477ac */ /* 0x000e240008000800 */
[----:B0-----:R-:W-:-:S07]  /*15e10*/  FFMA R14, R15, UR4, R14 ;  /* 0x000000040f0e7c23 */ /* 0x001fce000800000e */
.L_x_927:
[----:B------:R-:W-:Y:S05]  /*15e20*/  BSYNC.RECONVERGENT B0 ;  /* 0x0000000000007941 */ /* 0x000fea0003800200 */
.L_x_925:
        /* <DEDUP_REMOVED lines=9> */
.L_x_929:
[----:B------:R-:W0:Y:S01]  /*15ec0*/  LDS R15, [R31+0x88] ;  /* 0x000088001f0f7984 */ /* 0x000e220000000800 */
[----:B------:R-:W0:Y:S02]  /*15ed0*/  LDCU UR4, c[0x3][0x510] ;  /* 0x00c0a200ff0477ac */ /* 0x000e240008000800 */
[----:B0-----:R-:W-:-:S07]  /*15ee0*/  FFMA R14, R15, UR4, R14 ;  /* 0x000000040f0e7c23 */ /* 0x001fce000800000e */
.L_x_930:
[----:B------:R-:W-:Y:S05]  /*15ef0*/  BSYNC.RECONVERGENT B0 ;  /* 0x0000000000007941 */ /* 0x000fea0003800200 */
.L_x_928:
        /* <DEDUP_REMOVED lines=10> */
.L_x_932:
[----:B------:R-:W0:Y:S01]  /*15fa0*/  LDS R13, [R31+0x8c] ;  /* 0x00008c001f0d7984 */ /* 0x000e220000000800 */
[----:B------:R-:W0:Y:S02]  /*15fb0*/  LDCU UR4, c[0x3][0x514] ;  /* 0x00c0a280ff0477ac */ /* 0x000e240008000800 */
[----:B0-----:R-:W-:-:S07]  /*15fc0*/  FFMA R14, R13, UR4, R14 ;  /* 0x000000040d0e7c23 */ /* 0x001fce000800000e */
.L_x_933:
[----:B------:R-:W-:Y:S05]  /*15fd0*/  BSYNC.RECONVERGENT B0 ;  /* 0x0000000000007941 */ /* 0x000fea0003800200 */
.L_x_931:
        /* <DEDUP_REMOVED lines=12> */
.L_x_935:
[----:B------:R-:W0:Y:S01]  /*160a0*/  LDS R13, [R31+0x90] ;  /* 0x000090001f0d7984 */ /* 0x000e220000000800 */
[----:B------:R-:W0:Y:S02]  /*160b0*/  LDCU UR4, c[0x3][0x518] ;  /* 0x00c0a300ff0477ac */ /* 0x000e240008000800 */
[----:B0-----:R-:W-:-:S07]  /*160c0*/  FFMA R14, R13, UR4, R14 ;  /* 0x000000040d0e7c23 */ /* 0x001fce000800000e */
.L_x_936:
[----:B------:R-:W-:Y:S05]  /*160d0*/  BSYNC.RECONVERGENT B0 ;  /* 0x0000000000007941 */ /* 0x000fea0003800200 */
.L_x_934:
        /* <DEDUP_REMOVED lines=12> */
.L_x_938:
[----:B------:R-:W0:Y:S01]  /*161a0*/  LDS R13, [R31+0x94] ;  /* 0x000094001f0d7984 */ /* 0x000e220000000800 */
[----:B------:R-:W0:Y:S02]  /*161b0*/  LDCU UR4, c[0x3][0x51c] ;  /* 0x00c0a380ff0477ac */ /* 0x000e240008000800 */
[----:B0-----:R-:W-:-:S07]  /*161c0*/  FFMA R14, R13, UR4, R14 ;  /* 0x000000040d0e7c23 */ /* 0x001fce000800000e */
.L_x_939:
[----:B------:R-:W-:Y:S05]  /*161d0*/  BSYNC.RECONVERGENT B0 ;  /* 0x0000000000007941 */ /* 0x000fea0003800200 */
.L_x_937:
        /* <DEDUP_REMOVED lines=12> */
.L_x_941:
[----:B------:R-:W0:Y:S01]  /*162a0*/  LDS R13, [R31+0x98] ;  /* 0x000098001f0d7984 */ /* 0x000e220000000800 */
[----:B------:R-:W0:Y:S02]  /*162b0*/  LDCU UR4, c[0x3][0x520] ;  /* 0x00c0a400ff0477ac */ /* 0x000e240008000800 */
[----:B0-----:R-:W-:-:S07]  /*162c0*/  FFMA R14, R13, UR4, R14 ;  /* 0x000000040d0e7c23 */ /* 0x001fce000800000e */
.L_x_942:
[----:B------:R-:W-:Y:S05]  /*162d0*/  BSYNC.RECONVERGENT B0 ;  /* 0x0000000000007941 */ /* 0x000fea0003800200 */
.L_x_940:
[----:B------:R-:W-:Y:S01]  /*162e0*/  VIMNMX.U32 R11, PT, PT, R11, R0, !PT ;  /* 0x000000000b0b7248 */ /* 0x000fe20007fe0000 */
[----:B------:R-:W-:Y:S01]  /*162f0*/  IMAD.IADD R27, R27, 0x1, R26 ;  /* 0x000000011b1b7824 */ /* 0x000fe200078e021a */
[----:B------:R-:W-:Y:S01]  /*16300*/  BSSY.RECONVERGENT B0, `(.L_x_943) ;  /* 0x0000014000007945 */ /* 0x000fe20003800200 */
[----:B------:R-:W-:Y:S02]  /*16310*/  PLOP3.LUT P3, PT, P2, P0, PT, 0x80, 0x8 ;  /* 0x000000000008781c */ /* 0x000fe40001761070 */
[----:B------:R-:W-:Y:S02]  /*16320*/  VIMNMX.U32 R2, PT, PT, R20, R11, !PT ;  /* 0x0000000b14027248 */ /* 0x000fe40007fe0000 */
[----:B------:R-:W-:Y:S01]  /*16330*/  ISETP.GE.U32.AND P5, PT, R11, 0x8, PT ;  /* 0x000000080b00780c */ /* 0x000fe20003fa6070 */
[----:B------:R-:W-:Y:S01]  /*16340*/  VIADD R11, R27, 0xfffffffd ;  /* 0xfffffffd1b0b7836 */ /* 0x000fe20000000000 */
[----:B------:R-:W-:Y:S02]  /*16350*/  ISETP.GT.U32.AND P4, PT, R2, 0x7, PT ;  /* 0x000000070200780c */ /* 0x000fe40003f84070 */
[----:B------:R-:W-:Y:S01]  /*16360*/  ISETP.LT.U32.AND P6, PT, R18, 0x8, PT ;  /* 0x000000081200780c */ /* 0x000fe20003fc1070 */
[----:B------:R-:W-:-:S10]  /*16370*/  IMAD.WIDE R10, R11, 0x4, R24 ;  /* 0x000000040b0a7825 */ /* 0x000fd400078e0218 */
        /* <DEDUP_REMOVED lines=12> */
.L_x_944:
[----:B------:R-:W-:Y:S05]  /*16440*/  BSYNC.RECONVERGENT B0 ;  /* 0x0000000000007941 */ /* 0x000fea0003800200 */
.L_x_943:
        /* <DEDUP_REMOVED lines=11> */
.L_x_946:
[----:B------:R-:W0:Y:S01]  /*16500*/  LDS R13, [R31+0xa4] ;  /* 0x0000a4001f0d7984 */ /* 0x000e220000000800 */
[----:B------:R-:W0:Y:S02]  /*16510*/  LDCU UR4, c[0x3][0x528] ;  /* 0x00c0a500ff0477ac */ /* 0x000e240008000800 */
[----:B0-----:R-:W-:-:S07]  /*16520*/  FFMA R14, R13, UR4, R14 ;  /* 0x000000040d0e7c23 */ /* 0x001fce000800000e */
.L_x_947:
[----:B------:R-:W-:Y:S05]  /*16530*/  BSYNC.RECONVERGENT B0 ;  /* 0x0000000000007941 */ /* 0x000fea0003800200 */
.L_x_945:
        /* <DEDUP_REMOVED lines=9> */
.L_x_949:
[----:B------:R-:W0:Y:S01]  /*165d0*/  LDS R13, [R31+0xa8] ;  /* 0x0000a8001f0d7984 */ /* 0x000e220000000800 */
[----:B------:R-:W0:Y:S02]  /*165e0*/  LDCU UR4, c[0x3][0x52c] ;  /* 0x00c0a580ff0477ac */ /* 0x000e240008000800 */
[----:B0-----:R-:W-:-:S07]  /*165f0*/  FFMA R14, R13, UR4, R14 ;  /* 0x000000040d0e7c23 */ /* 0x001fce000800000e */
.L_x_950:
[----:B------:R-:W-:Y:S05]  /*16600*/  BSYNC.RECONVERGENT B0 ;  /* 0x0000000000007941 */ /* 0x000fea0003800200 */
.L_x_948:
        /* <DEDUP_REMOVED lines=10> */
.L_x_952:
[----:B------:R-:W0:Y:S01]  /*166b0*/  LDS R9, [R31+0xac] ;  /* 0x0000ac001f097984 */ /* 0x000e220000000800 */
[----:B------:R-:W0:Y:S02]  /*166c0*/  LDCU UR4, c[0x3][0x530] ;  /* 0x00c0a600ff0477ac */ /* 0x000e240008000800 */
[----:B0-----:R-:W-:-:S07]  /*166d0*/  FFMA R14, R9, UR4, R14 ;  /* 0x00000004090e7c23 */ /* 0x001fce000800000e */
.L_x_953:
[----:B------:R-:W-:Y:S05]  /*166e0*/  BSYNC.RECONVERGENT B0 ;  /* 0x0000000000007941 */ /* 0x000fea0003800200 */
.L_x_951:
        /* <DEDUP_REMOVED lines=12> */
.L_x_955:
[----:B------:R-:W0:Y:S01]  /*167b0*/  LDS R9, [R31+0xb0] ;  /* 0x0000b0001f097984 */ /* 0x000e220000000800 */
[----:B------:R-:W0:Y:S02]  /*167c0*/  LDCU UR4, c[0x3][0x534] ;  /* 0x00c0a680ff0477ac */ /* 0x000e240008000800 */
[----:B0-----:R-:W-:-:S07]  /*167d0*/  FFMA R14, R9, UR4, R14 ;  /* 0x00000004090e7c23 */ /* 0x001fce000800000e */
.L_x_956:
[----:B------:R-:W-:Y:S05]  /*167e0*/  BSYNC.RECONVERGENT B0 ;  /* 0x0000000000007941 */ /* 0x000fea0003800200 */
.L_x_954:
        /* <DEDUP_REMOVED lines=12> */
.L_x_958:
[----:B------:R-:W0:Y:S01]  /*168b0*/  LDS R9, [R31+0xb4] ;  /* 0x0000b4001f097984 */ /* 0x000e220000000800 */
[----:B------:R-:W0:Y:S02]  /*168c0*/  LDCU UR4, c[0x3][0x538] ;  /* 0x00c0a700ff0477ac */ /* 0x000e240008000800 */
[----:B0-----:R-:W-:-:S07]  /*168d0*/  FFMA R14, R9, UR4, R14 ;  /* 0x00000004090e7c23 */ /* 0x001fce000800000e */
.L_x_959:
[----:B------:R-:W-:Y:S05]  /*168e0*/  BSYNC.RECONVERGENT B0 ;  /* 0x0000000000007941 */ /* 0x000fea0003800200 */
.L_x_957:
        /* <DEDUP_REMOVED lines=12> */
.L_x_961:
[----:B------:R-:W0:Y:S01]  /*169b0*/  LDS R9, [R31+0xb8] ;  /* 0x0000b8001f097984 */ /* 0x000e220000000800 */
[----:B------:R-:W0:Y:S02]  /*169c0*/  LDCU UR4, c[0x3][0x53c] ;  /* 0x00c0a780ff0477ac */ /* 0x000e240008000800 */
[----:B0-----:R-:W-:-:S07]  /*169d0*/  FFMA R14, R9, UR4, R14 ;  /* 0x00000004090e7c23 */ /* 0x001fce000800000e */
.L_x_962:
[----:B------:R-:W-:Y:S05]  /*169e0*/  BSYNC.RECONVERGENT B0 ;  /* 0x0000000000007941 */ /* 0x000fea0003800200 */
.L_x_960:
[----:B------:R-:W-:Y:S01]  /*169f0*/  VIMNMX.U32 R7, PT, PT, R7, R0, !PT ;  /* 0x0000000007077248 */ /* 0x000fe20007fe0000 */
[----:B------:R-:W-:Y:S01]  /*16a00*/  BSSY.RECONVERGENT B0, `(.L_x_963) ;  /* 0x0000014000007945 */ /* 0x000fe20003800200 */
[----:B------:R-:W-:Y:S02]  /*16a10*/  IADD3 R27, PT, PT, R27, -0x3, R26 ;  /* 0xfffffffd1b1b7810 */ /* 0x000fe40007ffe01a */
[----:B------:R-:W-:Y:S02]  /*16a20*/  VIMNMX.U32 R20, PT, PT, R20, R7, !PT ;  /* 0x0000000714147248 */ /* 0x000fe40007fe0000 */
[----:B------:R-:W-:Y:S01]  /*16a30*/  ISETP.LT.U32.AND P5, PT, R18, 0x8, PT ;  /* 0x000000081200780c */ /* 0x000fe20003fa1070 */
[----:B------:R-:W-:Y:S01]  /*16a40*/  IMAD.WIDE R24, R27, 0x4, R24 ;  /* 0x000000041b187825 */ /* 0x000fe200078e0218 */
[----:B------:R-:W-:Y:S02]  /*16a50*/  ISETP.GT.U32.AND P3, PT, R20, 0x7, PT ;  /* 0x000000071400780c */ /* 0x000fe40003f64070 */
[----:B------:R-:W-:-:S02]  /*16a60*/  ISETP.GE.U32.AND P4, PT, R7, 0x8, PT ;  /* 0x000000080700780c */ /* 0x000fc40003f86070 */
[----:B------:R-:W-:-:S09]  /*16a70*/  PLOP3.LUT P0, PT, P2, P1, PT, 0x80, 0x8 ;  /* 0x000000000008781c */ /* 0x000fd20001703070 */
        /* <DEDUP_REMOVED lines=12> */
.L_x_964:
[----:B------:R-:W-:Y:S05]  /*16b40*/  BSYNC.RECONVERGENT B0 ;  /* 0x0000000000007941 */ /* 0x000fea0003800200 */
.L_x_963:
        /* <DEDUP_REMOVED lines=11> */
.L_x_966:
[----:B------:R-:W0:Y:S01]  /*16c00*/  LDS R7, [R31+0xc4] ;  /* 0x0000c4001f077984 */ /* 0x000e220000000800 */
[----:B------:R-:W0:Y:S02]  /*16c10*/  LDCU UR4, c[0x3][0x544] ;  /* 0x00c0a880ff0477ac */ /* 0x000e240008000800 */
[----:B0-----:R-:W-:-:S07]  /*16c20*/  FFMA R14, R7, UR4, R14 ;  /* 0x00000004070e7c23 */ /* 0x001fce000800000e */
.L_x_967:
[----:B------:R-:W-:Y:S05]  /*16c30*/  BSYNC.RECONVERGENT B0 ;  /* 0x0000000000007941 */ /* 0x000fea0003800200 */
.L_x_965:
        /* <DEDUP_REMOVED lines=9> */
.L_x_969:
[----:B------:R-:W0:Y:S01]  /*16cd0*/  LDS R7, [R31+0xc8] ;  /* 0x0000c8001f077984 */ /* 0x000e220000000800 */
[----:B------:R-:W0:Y:S02]  /*16ce0*/  LDCU UR4, c[0x3][0x548] ;  /* 0x00c0a900ff0477ac */ /* 0x000e240008000800 */
[----:B0-----:R-:W-:-:S07]  /*16cf0*/  FFMA R14, R7, UR4, R14 ;  /* 0x00000004070e7c23 */ /* 0x001fce000800000e */
.L_x_970:
[----:B------:R-:W-:Y:S05]  /*16d00*/  BSYNC.RECONVERGENT B0 ;  /* 0x0000000000007941 */ /* 0x000fea0003800200 */
.L_x_968:
        /* <DEDUP_REMOVED lines=10> */
.L_x_972:
[----:B------:R-:W0:Y:S01]  /*16db0*/  LDS R5, [R31+0xcc] ;  /* 0x0000cc001f057984 */ /* 0x000e220000000800 */
[----:B------:R-:W0:Y:S02]  /*16dc0*/  LDCU UR4, c[0x3][0x54c] ;  /* 0x00c0a980ff0477ac */ /* 0x000e240008000800 */
[----:B0-----:R-:W-:-:S07]  /*16dd0*/  FFMA R14, R5, UR4, R14 ;  /* 0x00000004050e7c23 */ /* 0x001fce000800000e */
.L_x_973:
[----:B------:R-:W-:Y:S05]  /*16de0*/  BSYNC.RECONVERGENT B0 ;  /* 0x0000000000007941 */ /* 0x000fea0003800200 */
.L_x_971:
        /* <DEDUP_REMOVED lines=12> */
.L_x_975:
[----:B------:R-:W0:Y:S01]  /*16eb0*/  LDS R5, [R31+0xd0] ;  /* 0x0000d0001f057984 */ /* 0x000e220000000800 */
[----:B------:R-:W0:Y:S02]  /*16ec0*/  LDCU UR4, c[0x3][0x550] ;  /* 0x00c0aa00ff0477ac */ /* 0x000e240008000800 */
[----:B0-----:R-:W-:-:S07]  /*16ed0*/  FFMA R14, R5, UR4, R14 ;  /* 0x00000004050e7c23 */ /* 0x001fce000800000e */
.L_x_976:
[----:B------:R-:W-:Y:S05]  /*16ee0*/  BSYNC.RECONVERGENT B0 ;  /* 0x0000000000007941 */ /* 0x000fea0003800200 */
.L_x_974:
        /* <DEDUP_REMOVED lines=12> */
.L_x_978:
[----:B------:R-:W0:Y:S01]  /*16fb0*/  LDS R5, [R31+0xd4] ;  /* 0x0000d4001f057984 */ /* 0x000e220000000800 */
[----:B------:R-:W0:Y:S02]  /*16fc0*/  LDCU UR4, c[0x3][0x554] ;  /* 0x00c0aa80ff0477ac */ /* 0x000e240008000800 */
[----:B0-----:R-:W-:-:S07]  /*16fd0*/  FFMA R14, R5, UR4, R14 ;  /* 0x00000004050e7c23 */ /* 0x001fce000800000e */
.L_x_979:
[----:B------:R-:W-:Y:S05]  /*16fe0*/  BSYNC.RECONVERGENT B0 ;  /* 0x0000000000007941 */ /* 0x000fea0003800200 */
.L_x_977:
        /* <DEDUP_REMOVED lines=12> */
.L_x_981:
[----:B------:R-:W0:Y:S01]  /*170b0*/  LDS R31, [R31+0xd8] ;  /* 0x0000d8001f1f7984 */ /* 0x000e220000000800 */
[----:B------:R-:W0:Y:S02]  /*170c0*/  LDCU UR4, c[0x3][0x558] ;  /* 0x00c0ab00ff0477ac */ /* 0x000e240008000800 */
[----:B0-----:R-:W-:-:S07]  /*170d0*/  FFMA R14, R31, UR4, R14 ;  /* 0x000000041f0e7c23 */ /* 0x001fce000800000e */
.L_x_982:
[----:B------:R-:W-:Y:S05]  /*170e0*/  BSYNC.RECONVERGENT B0 ;  /* 0x0000000000007941 */ /* 0x000fea0003800200 */
.L_x_980:
[----:B------:R-:W0:Y:S01]  /*170f0*/  LDC.64 R4, c[0x0][0x388] ;  /* 0x0000e200ff047b82 */ /* 0x000e220000000a00 */
[----:B------:R-:W-:-:S04]  /*17100*/  IMAD R3, R3, R26, R33 ;  /* 0x0000001a03037224 */ /* 0x000fc800078e0221 */
[----:B0-----:R-:W-:-:S05]  /*17110*/  IMAD.WIDE R2, R3, 0x4, R4 ;  /* 0x0000000403027825 */ /* 0x001fca00078e0204 */
[----:B------:R-:W-:Y:S01]  /*17120*/  STG.E desc[UR6][R2.64], R14 ;  /* 0x0000000e02007986 */ /* 0x000fe2000c101906 */
[----:B------:R-:W-:Y:S05]  /*17130*/  EXIT ;  /* 0x000000000000794d */ /* 0x000fea0003800000 */
.L_x_983:
[----:B------:R-:W-:-:S00]  /*17140*/  BRA `(.L_x_983) ;  /* 0xfffffffc00fc7947 */ /* 0x000fc0000383ffff */
[----:B------:R-:W-:-:S00]  /*17150*/  NOP ;  /* 0x0000000000007918 */ /* 0x000fc00000000000 */
        /* <DEDUP_REMOVED lines=10> */
.L_x_996:


//--------------------- .text._Z34conv3DTiledConstantMemFilterKernelPfS_iii --------------------------
	.section	.text._Z34conv3DTiledConstantMemFilterKernelPfS_iii,"ax",@progbits
	.align	128
        .global         _Z34conv3DTiledConstantMemFilterKernelPfS_iii
        .type           _Z34conv3DTiledConstantMemFilterKernelPfS_iii,@function
        .size           _Z34conv3DTiledConstantMemFilterKernelPfS_iii,(.L_x_997 - _Z34conv3DTiledConstantMemFilterKernelPfS_iii)
        .other          _Z34conv3DTiledConstantMemFilterKernelPfS_iii,@"STO_CUDA_ENTRY STV_DEFAULT"
_Z34conv3DTiledConstantMemFilterKernelPfS_iii:
.text._Z34conv3DTiledConstantMemFilterKernelPfS_iii:
[----:B------:R-:W-:Y:S01]  /*0000*/  LDC R1, c[0x0][0x37c] ;  /* 0x0000df00ff017b82 */ /* 0x000fe20000000800 */
[----:B------:R-:W0:Y:S01]  /*0010*/  S2R R2, SR_CTAID.Y ;  /* 0x0000000000027919 */ /* 0x000e220000002600 */
[----:B------:R-:W1:Y:S01]  /*0020*/  LDCU.64 UR6, c[0x0][0x390] ;  /* 0x00007200ff0677ac */ /* 0x000e620008000a00 */
[----:B------:R-:W0:Y:S01]  /*0030*/  S2R R3, SR_TID.Y ;  /* 0x0000000000037919 */ /* 0x000e220000002200 */
[----:B------:R-:W2:Y:S01]  /*0040*/  LDCU UR4, c[0x0][0x398] ;  /* 0x00007300ff0477ac */ /* 0x000ea20008000800 */
[----:B------:R-:W3:Y:S01]  /*0050*/  S2R R5, SR_CTAID.Z ;  /* 0x0000000000057919 */ /* 0x000ee20000002700 */
[----:B------:R-:W4:Y:S01]  /*0060*/  LDCU.64 UR8, c[0x0][0x358] ;  /* 0x00006b00ff0877ac */ /* 0x000f220008000a00 */
[----:B------:R-:W3:Y:S01]  /*0070*/  S2R R6, SR_TID.Z ;  /* 0x0000000000067919 */ /* 0x000ee20000002300 */
[----:B------:R-:W5:Y:S01]  /*0080*/  S2R R9, SR_CTAID.X ;  /* 0x0000000000097919 */ /* 0x000f620000002500 */
[----:B------:R-:W5:Y:S01]  /*0090*/  S2R R0, SR_TID.X ;  /* 0x0000000000007919 */ /* 0x000f620000002100 */
[----:B0-----:R-:W-:-:S04]  /*00a0*/  LEA R7, R2, R3, 0x2 ;  /* 0x0000000302077211 */ /* 0x001fc800078e10ff */
[----:B------:R-:W-:Y:S02]  /*00b0*/  IADD3 R2, PT, PT, R7, -0x3, RZ ;  /* 0xfffffffd07027810 */ /* 0x000fe40007ffe0ff */
[----:B---3--:R-:W-:Y:S02]  /*00c0*/  LEA R4, R5, R6, 0x2 ;  /* 0x0000000605047211 */ /* 0x008fe400078e10ff */
[----:B-1----:R-:W-:Y:S02]  /*00d0*/  ISETP.GE.AND P0, PT, R2, UR7, PT ;  /* 0x0000000702007c0c */ /* 0x002fe4000bf06270 */
[C---:B------:R-:W-:Y:S02]  /*00e0*/  IADD3 R5, PT, PT, R4.reuse, -0x3, RZ ;  /* 0xfffffffd04057810 */ /* 0x040fe40007ffe0ff */
[----:B------:R-:W-:Y:S02]  /*00f0*/  VIMNMX.U32 R7, PT, PT, R4, R7, PT ;  /* 0x0000000704077248 */ /* 0x000fe40003fe0000 */
[----:B--2---:R-:W-:-:S02]  /*0100*/  ISETP.LT.AND P0, PT, R5, UR4, !P0 ;  /* 0x0000000405007c0c */ /* 0x004fc4000c701270 */
[----:B-----5:R-:W-:Y:S02]  /*0110*/  LEA R4, R9, R0, 0x2 ;  /* 0x0000000009047211 */ /* 0x020fe400078e10ff */
[----:B------:R-:W-:Y:S02]  /*0120*/  ISETP.GT.U32.AND P0, PT, R7, 0x2, P0 ;  /* 0x000000020700780c */ /* 0x000fe40000704070 */
[C---:B------:R-:W-:Y:S02]  /*0130*/  IADD3 R7, PT, PT, R4.reuse, -0x3, RZ ;  /* 0xfffffffd04077810 */ /* 0x040fe40007ffe0ff */
[----:B------:R-:W-:-:S04]  /*0140*/  ISETP.GT.U32.AND P0, PT, R4, 0x2, P0 ;  /* 0x000000020400780c */ /* 0x000fc80000704070 */
[----:B------:R-:W-:-:S13]  /*0150*/  ISETP.LT.AND P0, PT, R7, UR6, P0 ;  /* 0x0000000607007c0c */ /* 0x000fda0008701270 */
[----:B------:R-:W0:Y:S01]  /*0160*/  @P0 LDC.64 R12, c[0x0][0x380] ;  /* 0x0000e000ff0c0b82 */ /* 0x000e220000000a00 */
[----:B------:R-:W-:-:S04]  /*0170*/  @P0 IMAD R7, R5, UR7, R2 ;  /* 0x0000000705070c24 */ /* 0x000fc8000f8e0202 */
[----:B------:R-:W-:-:S05]  /*0180*/  @P0 IMAD R7, R7, UR6, RZ ;  /* 0x0000000607070c24 */ /* 0x000fca000f8e02ff */
[----:B------:R-:W-:-:S04]  /*0190*/  @P0 IADD3 R9, P1, PT, R4, R7, RZ ;  /* 0x0000000704090210 */ /* 0x000fc80007f3e0ff */
[----:B------:R-:W-:Y:S02]  /*01a0*/  @P0 LEA.HI.X.SX32 R10, R7, RZ, 0x1, P1 ;  /* 0x000000ff070a0211 */ /* 0x000fe400008f0eff */
[----:B0-----:R-:W-:-:S04]  /*01b0*/  @P0 LEA R8, P1, R9, R12, 0x2 ;  /* 0x0000000c09080211 */ /* 0x001fc800078210ff */
[----:B------:R-:W-:-:S05]  /*01c0*/  @P0 LEA.HI.X R9, R9, R13, R10, 0x2, P1 ;  /* 0x0000000d09090211 */ /* 0x000fca00008f140a */
[----:B----4-:R0:W2:Y:S01]  /*01d0*/  @P0 LDG.E R8, desc[UR8][R8.64+-0xc] ;  /* 0xfffff40808080981 */ /* 0x0100a2000c1e1900 */
[----:B------:R-:W1:Y:S01]  /*01e0*/  S2UR UR5, SR_CgaCtaId ;  /* 0x00000000000579c3 */ /* 0x000e620000008800 */
[----:B------:R-:W-:Y:S01]  /*01f0*/  UMOV UR4, 0x400 ;  /* 0x0000040000047882 */ /* 0x000fe20000000000 */
[----:B------:R-:W-:-:S04]  /*0200*/  IADD3 R11, PT, PT, R3, -0x3, RZ ;  /* 0xfffffffd030b7810 */ /* 0x000fc80007ffe0ff */
[----:B------:R-:W-:-:S04]  /*0210*/  VIADDMNMX.U32 R11, R6, 0xfffffffd, R11, !PT ;  /* 0xfffffffd060b7846 */ /* 0x000fc8000780000b */
[----:B------:R-:W-:-:S04]  /*0220*/  VIADDMNMX.U32 R11, R0, 0xfffffffd, R11, !PT ;  /* 0xfffffffd000b7846 */ /* 0x000fc8000780000b */
[----:B------:R-:W-:Y:S01]  /*0230*/  ISETP.GT.U32.OR P1, PT, R11, 0x3, !P0 ;  /* 0x000000030b00780c */ /* 0x000fe20004724470 */
[----:B-1----:R-:W-:-:S06]  /*0240*/  ULEA UR4, UR5, UR4, 0x18 ;  /* 0x0000000405047291 */ /* 0x002fcc000f8ec0ff */
[----:B------:R-:W-:-:S05]  /*0250*/  @P0 MOV R7, UR4 ;  /* 0x0000000400070c02 */ /* 0x000fca0008000f00 */
[----:B------:R-:W-:Y:S01]  /*0260*/  @P0 IMAD R10, R6, 0x190, R7 ;  /* 0x00000190060a0824 */ /* 0x000fe200078e0207 */
[----:B------:R-:W-:-:S03]  /*0270*/  @!P0 MOV R7, UR4 ;  /* 0x0000000400078c02 */ /* 0x000fc60008000f00 */
[----:B0-----:R-:W-:Y:S02]  /*0280*/  @P0 IMAD R9, R3, 0x28, R10 ;  /* 0x0000002803090824 */ /* 0x001fe400078e020a */
[----:B------:R-:W-:-:S03]  /*0290*/  @!P0 IMAD R12, R6, 0x190, R7 ;  /* 0x00000190060c8824 */ /* 0x000fc600078e0207 */
[----:B------:R-:W-:Y:S01]  /*02a0*/  @P0 LEA R9, R0, R9, 0x2 ;  /* 0x0000000900090211 */ /* 0x000fe200078e10ff */
[----:B------:R-:W-:-:S05]  /*02b0*/  @!P0 IMAD R13, R3, 0x28, R12 ;  /* 0x00000028030d8824 */ /* 0x000fca00078e020c */
[----:B------:R-:W-:Y:S01]  /*02c0*/  @!P0 LEA R13, R0, R13, 0x2 ;  /* 0x0000000d000d8211 */ /* 0x000fe200078e10ff */
[----:B--2---:R0:W-:Y:S04]  /*02d0*/  @P0 STS [R9], R8 ;  /* 0x0000000809000388 */ /* 0x0041e80000000800 */
[----:B------:R0:W-:Y:S01]  /*02e0*/  @!P0 STS [R13], RZ ;  /* 0x000000ff0d008388 */ /* 0x0001e20000000800 */
[----:B------:R-:W-:Y:S06]  /*02f0*/  BAR.SYNC.DEFER_BLOCKING 0x0 ;  /* 0x0000000000007b1d */ /* 0x000fec0000010000 */
[----:B------:R-:W-:Y:S05]  /*0300*/  @P1 EXIT ;  /* 0x000000000000194d */ /* 0x000fea0003800000 */
[----:B------:R-:W-:Y:S01]  /*0310*/  IMAD R3, R6, 0xa, R3 ;  /* 0x0000000a06037824 */ /* 0x000fe200078e0203 */
[----:B------:R-:W1:Y:S01]  /*0320*/  LDCU.128 UR12, c[0x3][URZ] ;  /* 0x00c00000ff0c77ac */ /* 0x000e620008000c00 */
[----:B------:R-:W-:Y:S02]  /*0330*/  IMAD R2, R5, UR7, R2 ;  /* 0x0000000705027c24 */ /* 0x000fe4000f8e0202 */
[----:B------:R-:W-:Y:S01]  /*0340*/  IMAD R0, R3, 0xa, R0 ;  /* 0x0000000a03007824 */ /* 0x000fe200078e0200 */
[----:B------:R-:W2:Y:S04]  /*0350*/  LDCU.128 UR16, c[0x3][0x10] ;  /* 0x00c00200ff1077ac */ /* 0x000ea80008000c00 */
[----:B------:R-:W-:Y:S01]  /*0360*/  LEA R3, R0, R7, 0x2 ;  /* 0x0000000700037211 */ /* 0x000fe200078e10ff */
[----:B------:R-:W3:Y:S04]  /*0370*/  LDCU.64 UR4, c[0x3][0x550] ;  /* 0x00c0aa00ff0477ac */ /* 0x000ee80008000a00 */
[----:B------:R-:W1:Y:S01]  /*0380*/  LDS R0, [R3+-0x534] ;  /* 0xfffacc0003007984 */ /* 0x000e620000000800 */
[----:B------:R-:W4:Y:S03]  /*0390*/  LDCU UR10, c[0x3][0x558] ;  /* 0x00c0ab00ff0a77ac */ /* 0x000f260008000800 */
[----:B------:R-:W5:Y:S04]  /*03a0*/  LDS R10, [R3+-0x530] ;  /* 0xfffad000030a7984 */ /* 0x000f680000000800 */
[----:B0-----:R-:W0:Y:S04]  /*03b0*/  LDS R9, [R3+-0x52c] ;  /* 0xfffad40003097984 */ /* 0x001e280000000800 */
[----:B------:R-:W2:Y:S04]  /*03c0*/  LDS R11, [R3+-0x528] ;  /* 0xfffad800030b7984 */ /* 0x000ea80000000800 */
[----:B------:R-:W3:Y:S04]  /*03d0*/  LDS R12, [R3+-0x524] ;  /* 0xfffadc00030c7984 */ /* 0x000ee80000000800 */
[----:B------:R-:W4:Y:S04]  /*03e0*/  LDS R13, [R3+-0x520] ;  /* 0xfffae000030d7984 */ /* 0x000f280000000800 */
[----:B------:R-:W4:Y:S04]  /*03f0*/  LDS R14, [R3+-0x51c] ;  /* 0xfffae400030e7984 */ /* 0x000f280000000800 */
[----:B------:R-:W4:Y:S04]  /*0400*/  LDS R15, [R3+-0x50c] ;  /* 0xfffaf400030f7984 */ /* 0x000f280000000800 */
[----:B------:R-:W4:Y:S04]  /*0410*/  LDS R8, [R3+-0x508] ;  /* 0xfffaf80003087984 */ /* 0x000f280000000800 */
[----:B------:R-:W4:Y:S01]  /*0420*/  LDS R6, [R3+-0x504] ;  /* 0xfffafc0003067984 */ /* 0x000f220000000800 */
[----:B-1----:R-:W-:-:S03]  /*0430*/  FFMA R7, R0, UR12, RZ ;  /* 0x0000000c00077c23 */ /* 0x002fc600080000ff */
[----:B------:R-:W-:Y:S01]  /*0440*/  LDS R18, [R3+0x524] ;  /* 0x0005240003127984 */ /* 0x000fe20000000800 */
[----:B-----5:R-:W-:-:S03]  /*0450*/  FFMA R10, R10, UR13, R7 ;  /* 0x0000000d0a0a7c23 */ /* 0x020fc60008000007 */
[----:B------:R-:W1:Y:S01]  /*0460*/  LDS R0, [R3+-0x500] ;  /* 0xfffb000003007984 */ /* 0x000e620000000800 */
[----:B0-----:R-:W-:-:S03]  /*0470*/  FFMA R10, R9, UR14, R10 ;  /* 0x0000000e090a7c23 */ /* 0x001fc6000800000a */
[----:B------:R-:W0:Y:S01]  /*0480*/  LDS R7, [R3+-0x4fc] ;  /* 0xfffb040003077984 */ /* 0x000e220000000800 */
[----:B--2---:R-:W-:-:S03]  /*0490*/  FFMA R11, R11, UR15, R10 ;  /* 0x0000000f0b0b7c23 */ /* 0x004fc6000800000a */
[----:B------:R-:W2:Y:S01]  /*04a0*/  LDS R9, [R3+-0x4f8] ;  /* 0xfffb080003097984 */ /* 0x000ea20000000800 */
[----:B------:R-:W5:Y:S01]  /*04b0*/  LDCU.128 UR12, c[0x3][0x20] ;  /* 0x00c00400ff0c77ac */ /* 0x000f620008000c00 */
[----:B---3--:R-:W-:Y:S02]  /*04c0*/  FFMA R12, R12, UR16, R11 ;  /* 0x000000100c0c7c23 */ /* 0x008fe4000800000b */
[----:B------:R-:W3:Y:S02]  /*04d0*/  LDS R10, [R3+-0x4f4] ;  /* 0xfffb0c00030a7984 */ /* 0x000ee40000000800 */
[----:B----4-:R-:W-:Y:S02]  /*04e0*/  FFMA R13, R13, UR17, R12 ;  /* 0x000000110d0d7c23 */ /* 0x010fe4000800000c */
[----:B------:R-:W4:Y:S02]  /*04f0*/  LDS R11, [R3+-0x4e4] ;  /* 0xfffb1c00030b7984 */ /* 0x000f240000000800 */
[----:B------:R-:W-:-:S02]  /*0500*/  FFMA R14, R14, UR18, R13 ;  /* 0x000000120e0e7c23 */ /* 0x000fc4000800000d */
[----:B------:R-:W4:Y:S02]  /*0510*/  LDS R12, [R3+-0x4e0] ;  /* 0xfffb2000030c7984 */ /* 0x000f240000000800 */
[----:B------:R-:W-:Y:S02]  /*0520*/  FFMA R15, R15, UR19, R14 ;  /* 0x000000130f0f7c23 */ /* 0x000fe4000800000e */
[----:B------:R-:W4:Y:S01]  /*0530*/  LDS R13, [R3+-0x4dc] ;  /* 0xfffb2400030d7984 */ /* 0x000f220000000800 */
[----:B------:R-:W2:Y:S01]  /*0540*/  LDCU.128 UR16, c[0x3][0x30] ;  /* 0x00c00600ff1077ac */ /* 0x000ea20008000c00 */
[----:B-----5:R-:W-:Y:S02]  /*0550*/  FFMA R15, R8, UR12, R15 ;  /* 0x0000000c080f7c23 */ /* 0x020fe4000800000f */
[----:B------:R-:W5:Y:S02]  /*0560*/  LDS R14, [R3+-0x4d8] ;  /* 0xfffb2800030e7984 */ /* 0x000f640000000800 */
[----:B------:R-:W-:-:S02]  /*0570*/  FFMA R15, R6, UR13, R15 ;  /* 0x0000000d060f7c23 */ /* 0x000fc4000800000f */
[----:B------:R-:W5:Y:S04]  /*0580*/  LDS R8, [R3+-0x4d4] ;  /* 0xfffb2c0003087984 */ /* 0x000f680000000800 */
[----:B------:R-:W5:Y:S01]  /*0590*/  LDS R6, [R3+-0x4d0] ;  /* 0xfffb300003067984 */ /* 0x000f620000000800 */
[----:B-1----:R-:W-:-:S03]  /*05a0*/  FFMA R16, R0, UR14, R15 ;  /* 0x0000000e00107c23 */ /* 0x002fc6000800000f */
[----:B------:R-:W-:Y:S01]  /*05b0*/  LDS R20, [R3+0x528] ;  /* 0x0005280003147984 */ /* 0x000fe20000000800 */
[----:B0-----:R-:W-:-:S03]  /*05c0*/  FFMA R16, R7, UR15, R16 ;  /* 0x0000000f07107c23 */ /* 0x001fc60008000010 */
[----:B------:R-:W0:Y:S01]  /*05d0*/  LDS R0, [R3+-0x4cc] ;  /* 0xfffb340003007984 */ /* 0x000e220000000800 */
[----:B------:R-:W1:Y:S01]  /*05e0*/  LDCU.128 UR12, c[0x3][0x40] ;  /* 0x00c00800ff0c77ac */ /* 0x000e620008000c00 */
[----:B--2---:R-:W-:Y:S02]  /*05f0*/  FFMA R15, R9, UR16, R16 ;  /* 0x00000010090f7c23 */ /* 0x004fe40008000010 */
[----:B------:R-:W2:Y:S02]  /*0600*/  LDS R7, [R3+-0x4bc] ;  /* 0xfffb440003077984 */ /* 0x000ea40000000800 */
[----:B---3--:R-:W-:Y:S02]  /*0610*/  FFMA R16, R10, UR17, R15 ;  /* 0x000000110a107c23 */ /* 0x008fe4000800000f */
[----:B------:R-:W3:Y:S02]  /*0620*/  LDS R9, [R3+-0x4b8] ;  /* 0xfffb480003097984 */ /* 0x000ee40000000800 */
[----:B----4-:R-:W-:-:S02]  /*0630*/  FFMA R15, R11, UR18, R16 ;  /* 0x000000120b0f7c23 */ /* 0x010fc40008000010 */
[----:B------:R-:W4:Y:S02]  /*0640*/  LDS R10, [R3+-0x4b4] ;  /* 0xfffb4c00030a7984 */ /* 0x000f240000000800 */
[----:B------:R-:W-:Y:S02]  /*0650*/  FFMA R16, R12, UR19, R15 ;  /* 0x000000130c107c23 */ /* 0x000fe4000800000f */
[----:B------:R-:W4:Y:S01]  /*0660*/  LDS R11, [R3+-0x4b0] ;  /* 0xfffb5000030b7984 */ /* 0x000f220000000800 */
[----:B------:R-:W0:Y:S01]  /*0670*/  LDCU.128 UR16, c[0x3][0x50] ;  /* 0x00c00a00ff1077ac */ /* 0x000e220008000c00 */
[----:B-1----:R-:W-:Y:S02]  /*0680*/  FFMA R15, R13, UR12, R16 ;  /* 0x0000000c0d0f7c23 */ /* 0x002fe40008000010 */
[----:B------:R-:W1:Y:S02]  /*0690*/  LDS R12, [R3+-0x4ac] ;  /* 0xfffb5400030c7984 */ /* 0x000e640000000800 */
[----:B-----5:R-:W-:-:S02]  /*06a0*/  FFMA R15, R14, UR13, R15 ;  /* 0x0000000d0e0f7c23 */ /* 0x020fc4000800000f */
[----:B------:R-:W5:Y:S02]  /*06b0*/  LDS R13, [R3+-0x4a8] ;  /* 0xfffb5800030d7984 */ /* 0x000f640000000800 */
[----:B------:R-:W-:Y:S02]  /*06c0*/  FFMA R15, R8, UR14, R15 ;  /* 0x0000000e080f7c23 */ /* 0x000fe4000800000f */
[----:B------:R-:W5:Y:S02]  /*06d0*/  LDS R14, [R3+-0x4a4] ;  /* 0xfffb5c00030e7984 */ /* 0x000f640000000800 */
[----:B------:R-:W-:Y:S02]  /*06e0*/  FFMA R15, R6, UR15, R15 ;  /* 0x0000000f060f7c23 */ /* 0x000fe4000800000f */
[----:B------:R-:W5:Y:S01]  /*06f0*/  LDS R8, [R3+-0x494] ;  /* 0xfffb6c0003087984 */ /* 0x000f620000000800 */
[----:B------:R-:W4:Y:S03]  /*0700*/  LDCU.128 UR12, c[0x3][0x60] ;  /* 0x00c00c00ff0c77ac */ /* 0x000f260008000c00 */
[----:B------:R-:W5:Y:S01]  /*0710*/  LDS R6, [R3+-0x490] ;  /* 0xfffb700003067984 */ /* 0x000f620000000800 */
[----:B0-----:R-:W-:-:S03]  /*0720*/  FFMA R16, R0, UR16, R15 ;  /* 0x0000001000107c23 */ /* 0x001fc6000800000f */
[----:B------:R-:W0:Y:S01]  /*0730*/  LDS R0, [R3+-0x48c] ;  /* 0xfffb740003007984 */ /* 0x000e220000000800 */
[----:B--2---:R-:W-:-:S03]  /*0740*/  FFMA R16, R7, UR17, R16 ;  /* 0x0000001107107c23 */ /* 0x004fc60008000010 */
[----:B------:R-:W2:Y:S01]  /*0750*/  LDS R7, [R3+-0x488] ;  /* 0xfffb780003077984 */ /* 0x000ea20000000800 */
[----:B---3--:R-:W-:-:S03]  /*0760*/  FFMA R15, R9, UR18, R16 ;  /* 0x00000012090f7c23 */ /* 0x008fc60008000010 */
[----:B------:R-:W3:Y:S01]  /*0770*/  LDS R9, [R3+-0x484] ;  /* 0xfffb7c0003097984 */ /* 0x000ee20000000800 */
[----:B----4-:R-:W-:Y:S01]  /*0780*/  FFMA R16, R10, UR19, R15 ;  /* 0x000000130a107c23 */ /* 0x010fe2000800000f */
[----:B------:R-:W4:Y:S02]  /*0790*/  LDCU.128 UR16, c[0x3][0x70] ;  /* 0x00c00e00ff1077ac */ /* 0x000f240008000c00 */
[----:B------:R-:W3:Y:S01]  /*07a0*/  LDS R10, [R3+-0x480] ;  /* 0xfffb8000030a7984 */ /* 0x000ee20000000800 */
[----:B------:R-:W-:-:S03]  /*07b0*/  FFMA R15, R11, UR12, R16 ;  /* 0x0000000c0b0f7c23 */ /* 0x000fc60008000010 */
[----:B------:R-:W3:Y:S01]  /*07c0*/  LDS R11, [R3+-0x47c] ;  /* 0xfffb8400030b7984 */ /* 0x000ee20000000800 */
[----:B-1----:R-:W-:-:S03]  /*07d0*/  FFMA R16, R12, UR13, R15 ;  /* 0x0000000d0c107c23 */ /* 0x002fc6000800000f */
[----:B------:R-:W1:Y:S01]  /*07e0*/  LDS R12, [R3+-0x46c] ;  /* 0xfffb9400030c7984 */ /* 0x000e620000000800 */
[----:B-----5:R-:W-:-:S03]  /*07f0*/  FFMA R15, R13, UR14, R16 ;  /* 0x0000000e0d0f7c23 */ /* 0x020fc60008000010 */
[----:B------:R-:W5:Y:S01]  /*0800*/  LDS R13, [R3+-0x468] ;  /* 0xfffb9800030d7984 */ /* 0x000f620000000800 */
[----:B------:R-:W-:Y:S01]  /*0810*/  FFMA R15, R14, UR15, R15 ;  /* 0x0000000f0e0f7c23 */ /* 0x000fe2000800000f */
[----:B------:R-:W3:Y:S02]  /*0820*/  LDCU.128 UR12, c[0x3][0x80] ;  /* 0x00c01000ff0c77ac */ /* 0x000ee40008000c00 */
[----:B------:R-:W5:Y:S01]  /*0830*/  LDS R14, [R3+-0x464] ;  /* 0xfffb9c00030e7984 */ /* 0x000f620000000800 */
[----:B----4-:R-:W-:-:S03]  /*0840*/  FFMA R15, R8, UR16, R15 ;  /* 0x00000010080f7c23 */ /* 0x010fc6000800000f */
[----:B------:R-:W4:Y:S01]  /*0850*/  LDS R8, [R3+-0x460] ;  /* 0xfffba00003087984 */ /* 0x000f220000000800 */
[----:B------:R-:W-:-:S03]  /*0860*/  FFMA R15, R6, UR17, R15 ;  /* 0x00000011060f7c23 */ /* 0x000fc6000800000f */
[----:B------:R-:W4:Y:S01]  /*0870*/  LDS R6, [R3+-0x45c] ;  /* 0xfffba40003067984 */ /* 0x000f220000000800 */
[----:B0-----:R-:W-:-:S03]  /*0880*/  FFMA R16, R0, UR18, R15 ;  /* 0x0000001200107c23 */ /* 0x001fc6000800000f */
[----:B------:R-:W0:Y:S01]  /*0890*/  LDS R0, [R3+-0x458] ;  /* 0xfffba80003007984 */ /* 0x000e220000000800 */
[----:B--2---:R-:W-:Y:S01]  /*08a0*/  FFMA R16, R7, UR19, R16 ;  /* 0x0000001307107c23 */ /* 0x004fe20008000010 */
[----:B------:R-:W5:Y:S02]  /*08b0*/  LDCU.128 UR16, c[0x3][0x90] ;  /* 0x00c01200ff1077ac */ /* 0x000f640008000c00 */
[----:B------:R-:W2:Y:S01]  /*08c0*/  LDS R7, [R3+-0x454] ;  /* 0xfffbac0003077984 */ /* 0x000ea20000000800 */
[----:B---3--:R-:W-:-:S03]  /*08d0*/  FFMA R15, R9, UR12, R16 ;  /* 0x0000000c090f7c23 */ /* 0x008fc60008000010 */
[----:B------:R-:W3:Y:S01]  /*08e0*/  LDS R9, [R3+-0x444] ;  /* 0xfffbbc0003097984 */ /* 0x000ee20000000800 */
[----:B------:R-:W-:-:S03]  /*08f0*/  FFMA R16, R10, UR13, R15 ;  /* 0x0000000d0a107c23 */ /* 0x000fc6000800000f */
[----:B------:R-:W3:Y:S01]  /*0900*/  LDS R10, [R3+-0x440] ;  /* 0xfffbc000030a7984 */ /* 0x000ee20000000800 */
[----:B------:R-:W-:-:S03]  /*0910*/  FFMA R15, R11, UR14, R16 ;  /* 0x0000000e0b0f7c23 */ /* 0x000fc60008000010 */
[----:B------:R-:W3:Y:S01]  /*0920*/  LDS R11, [R3+-0x43c] ;  /* 0xfffbc400030b7984 */ /* 0x000ee20000000800 */
[----:B-1----:R-:W-:Y:S01]  /*0930*/  FFMA R16, R12, UR15, R15 ;  /* 0x0000000f0c107c23 */ /* 0x002fe2000800000f */
[----:B------:R-:W0:Y:S02]  /*0940*/  LDCU.128 UR12, c[0x3][0xa0] ;  /* 0x00c01400ff0c77ac */ /* 0x000e240008000c00 */
[----:B------:R-:W1:Y:S01]  /*0950*/  LDS R12, [R3+-0x438] ;  /* 0xfffbc800030c7984 */ /* 0x000e620000000800 */
[----:B-----5:R-:W-:-:S03]  /*0960*/  FFMA R15, R13, UR16, R16 ;  /* 0x000000100d0f7c23 */ /* 0x020fc60008000010 */
[----:B------:R-:W5:Y:S01]  /*0970*/  LDS R13, [R3+-0x434] ;  /* 0xfffbcc00030d7984 */ /* 0x000f620000000800 */
[----:B------:R-:W-:-:S03]  /*0980*/  FFMA R15, R14, UR17, R15 ;  /* 0x000000110e0f7c23 */ /* 0x000fc6000800000f */
[----:B------:R-:W5:Y:S01]  /*0990*/  LDS R14, [R3+-0x430] ;  /* 0xfffbd000030e7984 */ /* 0x000f620000000800 */
[----:B----4-:R-:W-:-:S03]  /*09a0*/  FFMA R15, R8, UR18, R15 ;  /* 0x00000012080f7c23 */ /* 0x010fc6000800000f */
[----:B------:R-:W4:Y:S01]  /*09b0*/  LDS R8, [R3+-0x42c] ;  /* 0xfffbd40003087984 */ /* 0x000f220000000800 */
[----:B------:R-:W-:Y:S01]  /*09c0*/  FFMA R15, R6, UR19, R15 ;  /* 0x00000013060f7c23 */ /* 0x000fe2000800000f */
[----:B------:R-:W1:Y:S02]  /*09d0*/  LDCU.128 UR16, c[0x3][0xb0] ;  /* 0x00c01600ff1077ac */ /* 0x000e640008000c00 */
[----:B------:R-:W4:Y:S01]  /*09e0*/  LDS R6, [R3+-0x3a4] ;  /* 0xfffc5c0003067984 */ /* 0x000f220000000800 */
[----:B0-----:R-:W-:-:S03]  /*09f0*/  FFMA R16, R0, UR12, R15 ;  /* 0x0000000c00107c23 */ /* 0x001fc6000800000f */
[----:B------:R-:W0:Y:S01]  /*0a00*/  LDS R0, [R3+-0x3a0] ;  /* 0xfffc600003007984 */ /* 0x000e220000000800 */
[----:B--2---:R-:W-:-:S03]  /*0a10*/  FFMA R16, R7, UR13, R16 ;  /* 0x0000000d07107c23 */ /* 0x004fc60008000010 */
[----:B------:R-:W2:Y:S01]  /*0a20*/  LDS R7, [R3+-0x39c] ;  /* 0xfffc640003077984 */ /* 0x000ea20000000800 */
[----:B---3--:R-:W-:-:S03]  /*0a30*/  FFMA R15, R9, UR14, R16 ;  /* 0x0000000e090f7c23 */ /* 0x008fc60008000010 */
[----:B------:R-:W3:Y:S01]  /*0a40*/  LDS R9, [R3+-0x398] ;  /* 0xfffc680003097984 */ /* 0x000ee20000000800 */
[----:B------:R-:W-:Y:S01]  /*0a50*/  FFMA R16, R10, UR15, R15 ;  /* 0x0000000f0a107c23 */ /* 0x000fe2000800000f */
[----:B------:R-:W4:Y:S02]  /*0a60*/  LDCU.128 UR12, c[0x3][0xc0] ;  /* 0x00c01800ff0c77ac */ /* 0x000f240008000c00 */
[----:B------:R-:W3:Y:S01]  /*0a70*/  LDS R10, [R3+-0x394] ;  /* 0xfffc6c00030a7984 */ /* 0x000ee20000000800 */
[----:B-1----:R-:W-:-:S03]  /*0a80*/  FFMA R15, R11, UR16, R16 ;  /* 0x000000100b0f7c23 */ /* 0x002fc60008000010 */
[----:B------:R-:W1:Y:S01]  /*0a90*/  LDS R11, [R3+-0x390] ;  /* 0xfffc7000030b7984 */ /* 0x000e620000000800 */
[----:B------:R-:W-:-:S03]  /*0aa0*/  FFMA R16, R12, UR17, R15 ;  /* 0x000000110c107c23 */ /* 0x000fc6000800000f */
        /* <DEDUP_REMOVED lines=19> */
[----:B-1----:R-:W-:-:S03]  /*0be0*/  FFMA R15, R11, UR18, R16 ;  /* 0x000000120b0f7c23 */ /* 0x002fc60008000010 */
[----:B------:R-:W1:Y:S01]  /*0bf0*/  LDS R11, [R3+-0x350] ;  /* 0xfffcb000030b7984 */ /* 0x000e620000000800 */
[----:B------:R-:W-:Y:S01]  /*0c00*/  FFMA R16, R12, UR19, R15 ;  /* 0x000000130c107c23 */ /* 0x000fe2000800000f */
        /* <DEDUP_REMOVED lines=239> */
[----:B------:R-:W2:Y:S01]  /*1b00*/  LDS R7, [R3] ;  /* 0x0000000003077984 */ /* 0x000ea20000000800 */
[----:B---3--:R-:W-:-:S03]  /*1b10*/  FFMA R15, R9, UR14, R16 ;  /* 0x0000000e090f7c23 */ /* 0x008fc60008000010 */
[----:B------:R-:W3:Y:S01]  /*1b20*/  LDS R9, [R3+0x4] ;  /* 0x0000040003097984 */ /* 0x000ee20000000800 */
[----:B------:R-:W-:Y:S01]  /*1b30*/  FFMA R16, R10, UR15, R15 ;  /* 0x0000000f0a107c23 */ /* 0x000fe2000800000f */
[----:B------:R-:W4:Y:S02]  /*1b40*/  LDCU.128 UR12, c[0x3][0x2a0] ;  /* 0x00c05400ff0c77ac */ /* 0x000f240008000c00 */
[----:B------:R-:W3:Y:S01]  /*1b50*/  LDS R10, [R3+0x8] ;  /* 0x00000800030a7984 */ /* 0x000ee20000000800 */
[----:B-1----:R-:W-:-:S03]  /*1b60*/  FFMA R15, R11, UR16, R16 ;  /* 0x000000100b0f7c23 */ /* 0x002fc60008000010 */
[----:B------:R-:W1:Y:S01]  /*1b70*/  LDS R11, [R3+0xc] ;  /* 0x00000c00030b7984 */ /* 0x000e620000000800 */
[----:B------:R-:W-:-:S03]  /*1b80*/  FFMA R16, R12, UR17, R15 ;  /* 0x000000110c107c23 */ /* 0x000fc6000800000f */
[----:B------:R-:W1:Y:S01]  /*1b90*/  LDS R12, [R3+0x1c] ;  /* 0x00001c00030c7984 */ /* 0x000e620000000800 */
[----:B-----5:R-:W-:-:S03]  /*1ba0*/  FFMA R15, R13, UR18, R16 ;  /* 0x000000120d0f7c23 */ /* 0x020fc60008000010 */
[----:B------:R-:W5:Y:S01]  /*1bb0*/  LDS R13, [R3+0x20] ;  /* 0x00002000030d7984 */ /* 0x000f620000000800 */
[----:B------:R-:W-:Y:S01]  /*1bc0*/  FFMA R15, R14, UR19, R15 ;  /* 0x000000130e0f7c23 */ /* 0x000fe2000800000f */
[----:B------:R-:W3:Y:S02]  /*1bd0*/  LDCU.128 UR16, c[0x3][0x2b0] ;  /* 0x00c05600ff1077ac */ /* 0x000ee40008000c00 */
[----:B------:R-:W5:Y:S01]  /*1be0*/  LDS R14, [R3+0x24] ;  /* 0x00002400030e7984 */ /* 0x000f620000000800 */
[----:B----4-:R-:W-:-:S03]  /*1bf0*/  FFMA R15, R8, UR12, R15 ;  /* 0x0000000c080f7c23 */ /* 0x010fc6000800000f */
[----:B------:R-:W4:Y:S01]  /*1c00*/  LDS R8, [R3+0x28] ;  /* 0x0000280003087984 */ /* 0x000f220000000800 */
[----:B------:R-:W-:-:S03]  /*1c10*/  FFMA R15, R6, UR13, R15 ;  /* 0x0000000d060f7c23 */ /* 0x000fc6000800000f */
[----:B------:R-:W4:Y:S01]  /*1c20*/  LDS R6, [R3+0x2c] ;  /* 0x00002c0003067984 */ /* 0x000f220000000800 */
[----:B0-----:R-:W-:-:S03]  /*1c30*/  FFMA R16, R0, UR14, R15 ;  /* 0x0000000e00107c23 */ /* 0x001fc6000800000f */
[----:B------:R-:W0:Y:S01]  /*1c40*/  LDS R0, [R3+0x30] ;  /* 0x0000300003007984 */ /* 0x000e220000000800 */
[----:B--2---:R-:W-:Y:S01]  /*1c50*/  FFMA R16, R7, UR15, R16 ;  /* 0x0000000f07107c23 */ /* 0x004fe20008000010 */
[----:B------:R-:W5:Y:S02]  /*1c60*/  LDCU.128 UR12, c[0x3][0x2c0] ;  /* 0x00c05800ff0c77ac */ /* 0x000f640008000c00 */
[----:B------:R-:W2:Y:S01]  /*1c70*/  LDS R7, [R3+0x34] ;  /* 0x0000340003077984 */ /* 0x000ea20000000800 */
[----:B---3--:R-:W-:-:S03]  /*1c80*/  FFMA R15, R9, UR16, R16 ;  /* 0x00000010090f7c23 */ /* 0x008fc60008000010 */
[----:B------:R-:W3:Y:S01]  /*1c90*/  LDS R9, [R3+0x44] ;  /* 0x0000440003097984 */ /* 0x000ee20000000800 */
[----:B------:R-:W-:-:S03]  /*1ca0*/  FFMA R16, R10, UR17, R15 ;  /* 0x000000110a107c23 */ /* 0x000fc6000800000f */
[----:B------:R-:W3:Y:S01]  /*1cb0*/  LDS R10, [R3+0x48] ;  /* 0x00004800030a7984 */ /* 0x000ee20000000800 */
[----:B-1----:R-:W-:-:S03]  /*1cc0*/  FFMA R15, R11, UR18, R16 ;  /* 0x000000120b0f7c23 */ /* 0x002fc60008000010 */
[----:B------:R-:W1:Y:S01]  /*1cd0*/  LDS R11, [R3+0x4c] ;  /* 0x00004c00030b7984 */ /* 0x000e620000000800 */
[----:B------:R-:W-:Y:S01]  /*1ce0*/  FFMA R16, R12, UR19, R15 ;  /* 0x000000130c107c23 */ /* 0x000fe2000800000f */
[----:B------:R-:W0:Y:S02]  /*1cf0*/  LDCU.128 UR16, c[0x3][0x2d0] ;  /* 0x00c05a00ff1077ac */ /* 0x000e240008000c00 */
[----:B------:R-:W1:Y:S01]  /*1d00*/  LDS R12, [R3+0x50] ;  /* 0x00005000030c7984 */ /* 0x000e620000000800 */
[----:B-----5:R-:W-:-:S03]  /*1d10*/  FFMA R15, R13, UR12, R16 ;  /* 0x0000000c0d0f7c23 */ /* 0x020fc60008000010 */
[----:B------:R-:W5:Y:S01]  /*1d20*/  LDS R13, [R3+0x54] ;  /* 0x00005400030d7984 */ /* 0x000f620000000800 */
[----:B------:R-:W-:-:S03]  /*1d30*/  FFMA R15, R14, UR13, R15 ;  /* 0x0000000d0e0f7c23 */ /* 0x000fc6000800000f */
[----:B------:R-:W5:Y:S01]  /*1d40*/  LDS R14, [R3+0x58] ;  /* 0x00005800030e7984 */ /* 0x000f620000000800 */
[----:B----4-:R-:W-:-:S03]  /*1d50*/  FFMA R15, R8, UR14, R15 ;  /* 0x0000000e080f7c23 */ /* 0x010fc6000800000f */
[----:B------:R-:W4:Y:S01]  /*1d60*/  LDS R8, [R3+0x5c] ;  /* 0x00005c0003087984 */ /* 0x000f220000000800 */
[----:B------:R-:W-:Y:S01]  /*1d70*/  FFMA R15, R6, UR15, R15 ;  /* 0x0000000f060f7c23 */ /* 0x000fe2000800000f */
[----:B------:R-:W1:Y:S02]  /*1d80*/  LDCU.128 UR12, c[0x3][0x2e0] ;  /* 0x00c05c00ff0c77ac */ /* 0x000e640008000c00 */
[----:B------:R-:W4:Y:S01]  /*1d90*/  LDS R6, [R3+0x6c] ;  /* 0x00006c0003067984 */ /* 0x000f220000000800 */
[----:B0-----:R-:W-:-:S03]  /*1da0*/  FFMA R16, R0, UR16, R15 ;  /* 0x0000001000107c23 */ /* 0x001fc6000800000f */
[----:B------:R-:W0:Y:S01]  /*1db0*/  LDS R0, [R3+0x70] ;  /* 0x0000700003007984 */ /* 0x000e220000000800 */
[----:B--2---:R-:W-:-:S03]  /*1dc0*/  FFMA R16, R7, UR17, R16 ;  /* 0x0000001107107c23 */ /* 0x004fc60008000010 */
[----:B------:R-:W2:Y:S01]  /*1dd0*/  LDS R7, [R3+0x74] ;  /* 0x0000740003077984 */ /* 0x000ea20000000800 */
        /* <DEDUP_REMOVED lines=244> */
[----:B------:R-:W-:Y:S01]  /*2d20*/  LDS R8, [R3+0x454] ;  /* 0x0004540003087984 */ /* 0x000fe20000000800 */
[----:B--2---:R-:W-:-:S03]  /*2d30*/  FFMA R0, R7, UR15, R0 ;  /* 0x0000000f07007c23 */ /* 0x004fc60008000000 */
[----:B------:R-:W0:Y:S01]  /*2d40*/  LDS R17, [R3+0x444] ;  /* 0x0004440003117984 */ /* 0x000e220000000800 */
[----:B------:R-:W5:Y:S01]  /*2d50*/  LDCU.128 UR12, c[0x3][0x4a0] ;  /* 0x00c09400ff0c77ac */ /* 0x000f620008000c00 */
[----:B---3--:R-:W-:Y:S02]  /*2d60*/  FFMA R9, R9, UR16, R0 ;  /* 0x0000001009097c23 */ /* 0x008fe40008000000 */
[----:B------:R-:W2:Y:S02]  /*2d70*/  LDS R7, [R3+0x458] ;  /* 0x0004580003077984 */ /* 0x000ea40000000800 */
[----:B------:R-:W-:Y:S02]  /*2d80*/  FFMA R10, R10, UR17, R9 ;  /* 0x000000110a0a7c23 */ /* 0x000fe40008000009 */
[----:B------:R-:W3:Y:S02]  /*2d90*/  LDS R6, [R3+0x45c] ;  /* 0x00045c0003067984 */ /* 0x000ee40000000800 */
[----:B-1----:R-:W-:-:S02]  /*2da0*/  FFMA R15, R15, UR18, R10 ;  /* 0x000000120f0f7c23 */ /* 0x002fc4000800000a */
[----:B------:R-:W1:Y:S02]  /*2db0*/  LDS R0, [R3+0x460] ;  /* 0x0004600003007984 */ /* 0x000e640000000800 */
[----:B------:R-:W-:Y:S02]  /*2dc0*/  FFMA R12, R12, UR19, R15 ;  /* 0x000000130c0c7c23 */ /* 0x000fe4000800000f */
[----:B------:R-:W1:Y:S01]  /*2dd0*/  LDS R9, [R3+0x464] ;  /* 0x0004640003097984 */ /* 0x000e620000000800 */
[----:B------:R-:W0:Y:S01]  /*2de0*/  LDCU.128 UR16, c[0x3][0x4b0] ;  /* 0x00c09600ff1077ac */ /* 0x000e220008000c00 */
[----:B-----5:R-:W-:Y:S02]  /*2df0*/  FFMA R11, R11, UR12, R12 ;  /* 0x0000000c0b0b7c23 */ /* 0x020fe4000800000c */
[----:B------:R-:W5:Y:S02]  /*2e00*/  LDS R10, [R3+0x468] ;  /* 0x00046800030a7984 */ /* 0x000f640000000800 */
[----:B------:R-:W-:-:S02]  /*2e10*/  FFMA R15, R16, UR13, R11 ;  /* 0x0000000d100f7c23 */ /* 0x000fc4000800000b */
[----:B------:R-:W-:Y:S02]  /*2e20*/  LDS R12, [R3+0x47c] ;  /* 0x00047c00030c7984 */ /* 0x000fe40000000800 */
[----:B----4-:R-:W-:Y:S02]  /*2e30*/  FFMA R14, R14, UR14, R15 ;  /* 0x0000000e0e0e7c23 */ /* 0x010fe4000800000f */
[----:B------:R-:W4:Y:S02]  /*2e40*/  LDS R11, [R3+0x46c] ;  /* 0x00046c00030b7984 */ /* 0x000f240000000800 */
[----:B------:R-:W-:Y:S01]  /*2e50*/  FFMA R14, R13, UR15, R14 ;  /* 0x0000000f0d0e7c23 */ /* 0x000fe2000800000e */
[----:B------:R-:W1:Y:S01]  /*2e60*/  LDCU.128 UR12, c[0x3][0x4c0] ;  /* 0x00c09800ff0c77ac */ /* 0x000e620008000c00 */
[----:B------:R-:W4:Y:S02]  /*2e70*/  LDS R13, [R3+0x480] ;  /* 0x00048000030d7984 */ /* 0x000f240000000800 */
[----:B0-----:R-:W-:-:S02]  /*2e80*/  FFMA R17, R17, UR16, R14 ;  /* 0x0000001011117c23 */ /* 0x001fc4000800000e */
[----:B------:R-:W0:Y:S02]  /*2e90*/  LDS R14, [R3+0x484] ;  /* 0x00048400030e7984 */ /* 0x000e240000000800 */
[----:B------:R-:W-:Y:S02]  /*2ea0*/  FFMA R16, R8, UR17, R17 ;  /* 0x0000001108107c23 */ /* 0x000fe40008000011 */
[----:B------:R-:W0:Y:S02]  /*2eb0*/  LDS R8, [R3+0x488] ;  /* 0x0004880003087984 */ /* 0x000e240000000800 */
[----:B--2---:R-:W-:Y:S02]  /*2ec0*/  FFMA R15, R7, UR18, R16 ;  /* 0x00000012070f7c23 */ /* 0x004fe40008000010 */
[----:B------:R-:W2:Y:S02]  /*2ed0*/  LDS R7, [R3+0x48c] ;  /* 0x00048c0003077984 */ /* 0x000ea40000000800 */
[----:B---3--:R-:W-:Y:S01]  /*2ee0*/  FFMA R15, R6, UR19, R15 ;  /* 0x00000013060f7c23 */ /* 0x008fe2000800000f */
[----:B------:R-:W3:Y:S01]  /*2ef0*/  LDCU.128 UR16, c[0x3][0x4d0] ;  /* 0x00c09a00ff1077ac */ /* 0x000ee20008000c00 */
[----:B------:R-:W2:Y:S02]  /*2f00*/  LDS R6, [R3+0x490] ;  /* 0x0004900003067984 */ /* 0x000ea40000000800 */
[----:B-1----:R-:W-:-:S02]  /*2f10*/  FFMA R16, R0, UR12, R15 ;  /* 0x0000000c00107c23 */ /* 0x002fc4000800000f */
[----:B------:R-:W1:Y:S02]  /*2f20*/  LDS R0, [R3+0x494] ;  /* 0x0004940003007984 */ /* 0x000e640000000800 */
[----:B------:R-:W-:Y:S02]  /*2f30*/  FFMA R15, R9, UR13, R16 ;  /* 0x0000000d090f7c23 */ /* 0x000fe40008000010 */
[----:B------:R-:W1:Y:S02]  /*2f40*/  LDS R9, [R3+0x4a4] ;  /* 0x0004a40003097984 */ /* 0x000e640000000800 */
[----:B-----5:R-:W-:Y:S02]  /*2f50*/  FFMA R16, R10, UR14, R15 ;  /* 0x0000000e0a107c23 */ /* 0x020fe4000800000f */
[----:B------:R-:W5:Y:S02]  /*2f60*/  LDS R10, [R3+0x4a8] ;  /* 0x0004a800030a7984 */ /* 0x000f640000000800 */
[----:B----4-:R-:W-:Y:S01]  /*2f70*/  FFMA R15, R11, UR15, R16 ;  /* 0x0000000f0b0f7c23 */ /* 0x010fe20008000010 */
[----:B------:R-:W2:Y:S01]  /*2f80*/  LDCU.128 UR12, c[0x3][0x4e0] ;  /* 0x00c09c00ff0c77ac */ /* 0x000ea20008000c00 */
[----:B------:R-:W4:Y:S02]  /*2f90*/  LDS R11, [R3+0x4ac] ;  /* 0x0004ac00030b7984 */ /* 0x000f240000000800 */
[----:B---3--:R-:W-:-:S02]  /*2fa0*/  FFMA R16, R12, UR16, R15 ;  /* 0x000000100c107c23 */ /* 0x008fc4000800000f */
[----:B------:R-:W3:Y:S02]  /*2fb0*/  LDS R12, [R3+0x4b0] ;  /* 0x0004b000030c7984 */ /* 0x000ee40000000800 */
[----:B------:R-:W-:Y:S02]  /*2fc0*/  FFMA R15, R13, UR17, R16 ;  /* 0x000000110d0f7c23 */ /* 0x000fe40008000010 */
[----:B------:R-:W3:Y:S02]  /*2fd0*/  LDS R13, [R3+0x4b4] ;  /* 0x0004b400030d7984 */ /* 0x000ee40000000800 */
[----:B0-----:R-:W-:Y:S02]  /*2fe0*/  FFMA R15, R14, UR18, R15 ;  /* 0x000000120e0f7c23 */ /* 0x001fe4000800000f */
[----:B------:R-:W0:Y:S02]  /*2ff0*/  LDS R14, [R3+0x4b8] ;  /* 0x0004b800030e7984 */ /* 0x000e240000000800 */
[----:B------:R-:W-:Y:S01]  /*3000*/  FFMA R16, R8, UR19, R15 ;  /* 0x0000001308107c23 */ /* 0x000fe2000800000f */
[----:B------:R-:W5:Y:S01]  /*3010*/  LDCU.128 UR16, c[0x3][0x4f0] ;  /* 0x00c09e00ff1077ac */ /* 0x000f620008000c00 */
[----:B------:R-:W0:Y:S02]  /*3020*/  LDS R8, [R3+0x4bc] ;  /* 0x0004bc0003087984 */ /* 0x000e240000000800 */
[----:B--2---:R-:W-:-:S02]  /*3030*/  FFMA R15, R7, UR12, R16 ;  /* 0x0000000c070f7c23 */ /* 0x004fc40008000010 */
[----:B------:R-:W2:Y:S02]  /*3040*/  LDS R7, [R3+0x4cc] ;  /* 0x0004cc0003077984 */ /* 0x000ea40000000800 */
[----:B------:R-:W-:Y:S02]  /*3050*/  FFMA R15, R6, UR13, R15 ;  /* 0x0000000d060f7c23 */ /* 0x000fe4000800000f */
[----:B------:R-:W2:Y:S02]  /*3060*/  LDS R6, [R3+0x4d0] ;  /* 0x0004d00003067984 */ /* 0x000ea40000000800 */
[----:B-1----:R-:W-:Y:S02]  /*3070*/  FFMA R16, R0, UR14, R15 ;  /* 0x0000000e00107c23 */ /* 0x002fe4000800000f */
[----:B------:R-:W1:Y:S02]  /*3080*/  LDS R0, [R3+0x4d4] ;  /* 0x0004d40003007984 */ /* 0x000e640000000800 */
[----:B------:R-:W-:Y:S01]  /*3090*/  FFMA R15, R9, UR15, R16 ;  /* 0x0000000f090f7c23 */ /* 0x000fe20008000010 */
[----:B------:R-:W0:Y:S01]  /*30a0*/  LDCU.128 UR12, c[0x3][0x500] ;  /* 0x00c0a000ff0c77ac */ /* 0x000e220008000c00 */
[----:B------:R-:W1:Y:S02]  /*30b0*/  LDS R9, [R3+0x4d8] ;  /* 0x0004d80003097984 */ /* 0x000e640000000800 */
[----:B-----5:R-:W-:-:S02]  /*30c0*/  FFMA R16, R10, UR16, R15 ;  /* 0x000000100a107c23 */ /* 0x020fc4000800000f */
[----:B------:R-:W5:Y:S02]  /*30d0*/  LDS R10, [R3+0x4dc] ;  /* 0x0004dc00030a7984 */ /* 0x000f640000000800 */
[----:B----4-:R-:W-:Y:S02]  /*30e0*/  FFMA R15, R11, UR17, R16 ;  /* 0x000000110b0f7c23 */ /* 0x010fe40008000010 */
[----:B------:R-:W4:Y:S02]  /*30f0*/  LDS R11, [R3+0x4e0] ;  /* 0x0004e000030b7984 */ /* 0x000f240000000800 */
[----:B---3--:R-:W-:Y:S02]  /*3100*/  FFMA R16, R12, UR18, R15 ;  /* 0x000000120c107c23 */ /* 0x008fe4000800000f */
[----:B------:R-:W3:Y:S02]  /*3110*/  LDS R12, [R3+0x4e4] ;  /* 0x0004e400030c7984 */ /* 0x000ee40000000800 */
[----:B------:R-:W-:Y:S01]  /*3120*/  FFMA R15, R13, UR19, R16 ;  /* 0x000000130d0f7c23 */ /* 0x000fe20008000010 */
[----:B------:R-:W1:Y:S01]  /*3130*/  LDCU.128 UR16, c[0x3][0x510] ;  /* 0x00c0a200ff1077ac */ /* 0x000e620008000c00 */
[----:B------:R-:W3:Y:S02]  /*3140*/  LDS R13, [R3+0x4f4] ;  /* 0x0004f400030d7984 */ /* 0x000ee40000000800 */
[----:B0-----:R-:W-:-:S02]  /*3150*/  FFMA R15, R14, UR12, R15 ;  /* 0x0000000c0e0f7c23 */ /* 0x001fc4000800000f */
[----:B------:R-:W0:Y:S02]  /*3160*/  LDS R14, [R3+0x4f8] ;  /* 0x0004f800030e7984 */ /* 0x000e240000000800 */
[----:B------:R-:W-:Y:S02]  /*3170*/  FFMA R16, R8, UR13, R15 ;  /* 0x0000000d08107c23 */ /* 0x000fe4000800000f */
[----:B------:R-:W0:Y:S02]  /*3180*/  LDS R8, [R3+0x4fc] ;  /* 0x0004fc0003087984 */ /* 0x000e240000000800 */
[----:B--2---:R-:W-:Y:S02]  /*3190*/  FFMA R15, R7, UR14, R16 ;  /* 0x0000000e070f7c23 */ /* 0x004fe40008000010 */
[----:B------:R-:W2:Y:S02]  /*31a0*/  LDS R7, [R3+0x500] ;  /* 0x0005000003077984 */ /* 0x000ea40000000800 */
[----:B------:R-:W-:Y:S01]  /*31b0*/  FFMA R15, R6, UR15, R15 ;  /* 0x0000000f060f7c23 */ /* 0x000fe2000800000f */
        /* <DEDUP_REMOVED lines=12> */
[----:B------:R-:W-:Y:S02]  /*3280*/  LDS R11, [R3+0x534] ;  /* 0x00053400030b7984 */ /* 0x000fe40000000800 */
[----:B------:R-:W-:-:S04]  /*3290*/  FFMA R13, R13, UR13, R12 ;  /* 0x0000000d0d0d7c23 */ /* 0x000fc8000800000c */
[----:B0-----:R-:W-:Y:S02]  /*32a0*/  FFMA R13, R14, UR14, R13 ;  /* 0x0000000e0e0d7c23 */ /* 0x001fe4000800000d */
[----:B------:R-:W0:Y:S02]  /*32b0*/  LDS R14, [R3+0x52c] ;  /* 0x00052c00030e7984 */ /* 0x000e240000000800 */
[----:B------:R-:W-:Y:S01]  /*32c0*/  FFMA R12, R8, UR15, R13 ;  /* 0x0000000f080c7c23 */ /* 0x000fe2000800000d */
[----:B------:R-:W5:Y:S01]  /*32d0*/  LDCU.128 UR12, c[0x3][0x540] ;  /* 0x00c0a800ff0c77ac */ /* 0x000f620008000c00 */
[----:B------:R3:W0:Y:S02]  /*32e0*/  LDS R8, [R3+0x530] ;  /* 0x0005300003087984 */ /* 0x0006240000000800 */
[----:B--2---:R-:W-:-:S04]  /*32f0*/  FFMA R7, R7, UR16, R12 ;  /* 0x0000001007077c23 */ /* 0x004fc8000800000c */
[----:B------:R-:W-:Y:S01]  /*3300*/  FFMA R7, R6, UR17, R7 ;  /* 0x0000001106077c23 */ /* 0x000fe20008000007 */
[----:B------:R-:W2:Y:S01]  /*3310*/  LDCU.64 UR16, c[0x0][0x388] ;  /* 0x00007100ff1077ac */ /* 0x000ea20008000a00 */
[----:B---3--:R-:W-:Y:S02]  /*3320*/  IMAD R3, R2, UR6, RZ ;  /* 0x0000000602037c24 */ /* 0x008fe4000f8e02ff */
[----:B-1----:R-:W-:-:S03]  /*3330*/  FFMA R0, R0, UR18, R7 ;  /* 0x0000001200007c23 */ /* 0x002fc60008000007 */
[----:B------:R-:W-:Y:S01]  /*3340*/  IADD3 R4, P0, PT, R4, R3, RZ ;  /* 0x0000000304047210 */ /* 0x000fe20007f1e0ff */
[----:B------:R-:W-:-:S03]  /*3350*/  FFMA R9, R9, UR19, R0 ;  /* 0x0000001309097c23 */ /* 0x000fc60008000000 */
[----:B------:R-:W-:Y:S01]  /*3360*/  LEA.HI.X.SX32 R3, R3, RZ, 0x1, P0 ;  /* 0x000000ff03037211 */ /* 0x000fe200000f0eff */
[----:B-----5:R-:W-:-:S04]  /*3370*/  FFMA R9, R10, UR12, R9 ;  /* 0x0000000c0a097c23 */ /* 0x020fc80008000009 */
[----:B----4-:R-:W-:Y:S01]  /*3380*/  FFMA R9, R16, UR13, R9 ;  /* 0x0000000d10097c23 */ /* 0x010fe20008000009 */
[----:B--2---:R-:W-:-:S03]  /*3390*/  LEA R2, P0, R4, UR16, 0x2 ;  /* 0x0000001004027c11 */ /* 0x004fc6000f8010ff */
[----:B------:R-:W-:Y:S01]  /*33a0*/  FFMA R9, R18, UR14, R9 ;  /* 0x0000000e12097c23 */ /* 0x000fe20008000009 */
[----:B------:R-:W-:-:S03]  /*33b0*/  LEA.HI.X R3, R4, UR17, R3, 0x2, P0 ;  /* 0x0000001104037c11 */ /* 0x000fc600080f1403 */
[----:B------:R-:W-:-:S04]  /*33c0*/  FFMA R9, R20, UR15, R9 ;  /* 0x0000000f14097c23 */ /* 0x000fc80008000009 */
[----:B0-----:R-:W-:-:S04]  /*33d0*/  FFMA R9, R14, UR4, R9 ;  /* 0x000000040e097c23 */ /* 0x001fc80008000009 */
[----:B------:R-:W-:-:S04]  /*33e0*/  FFMA R8, R8, UR5, R9 ;  /* 0x0000000508087c23 */ /* 0x000fc80008000009 */
[----:B------:R-:W-:-:S05]  /*33f0*/  FFMA R11, R11, UR10, R8 ;  /* 0x0000000a0b0b7c23 */ /* 0x000fca0008000008 */
[----:B------:R-:W-:Y:S01]  /*3400*/  STG.E desc[UR8][R2.64+-0xc], R11 ;  /* 0xfffff40b02007986 */ /* 0x000fe2000c101908 */
[----:B------:R-:W-:Y:S05]  /*3410*/  EXIT ;  /* 0x000000000000794d */ /* 0x000fea0003800000 */
.L_x_984:
        /* <DEDUP_REMOVED lines=14> */
.L_x_997:


//--------------------- .text._Z29conv3DConstantMemFilterKernelPfS_iii --------------------------
	.section	.text._Z29conv3DConstantMemFilterKernelPfS_iii,"ax",@progbits
	.align	128
        .global         _Z29conv3DConstantMemFilterKernelPfS_iii
        .type           _Z29conv3DConstantMemFilterKernelPfS_iii,@function
        .size           _Z29conv3DConstantMemFilterKernelPfS_iii,(.L_x_998 - _Z29conv3DConstantMemFilterKernelPfS_iii)
        .other          _Z29conv3DConstantMemFilterKernelPfS_iii,@"STO_CUDA_ENTRY STV_DEFAULT"
_Z29conv3DConstantMemFilterKernelPfS_iii:
.text._Z29conv3DConstantMemFilterKernelPfS_iii:
[----:B------:R-:W-:Y:S01]  /*0000*/  LDC R1, c[0x0][0x37c] ;  /* 0x0000df00ff017b82 */ /* 0x000fe20000000800 */
[----:B------:R-:W0:Y:S07]  /*0010*/  S2R R3, SR_TID.Y ;  /* 0x0000000000037919 */ /* 0x000e2e0000002200 */
[----:B------:R-:W1:Y:S01]  /*0020*/  LDC R9, c[0x0][0x368] ;  /* 0x0000da00ff097b82 */ /* 0x000e620000000800 */
[----:B------:R-:W2:Y:S01]  /*0030*/  LDCU.64 UR8, c[0x0][0x390] ;  /* 0x00007200ff0877ac */ /* 0x000ea20008000a00 */
[----:B------:R-:W1:Y:S01]  /*0040*/  S2R R0, SR_TID.Z ;  /* 0x0000000000007919 */ /* 0x000e620000002300 */
[----:B------:R-:W3:Y:S01]  /*0050*/  LDCU UR7, c[0x0][0x398] ;  /* 0x00007300ff0777ac */ /* 0x000ee20008000800 */
[----:B------:R-:W4:Y:S04]  /*0060*/  S2R R5, SR_TID.X ;  /* 0x0000000000057919 */ /* 0x000f280000002100 */
[----:B------:R-:W0:Y:S08]  /*0070*/  S2UR UR5, SR_CTAID.Y ;  /* 0x00000000000579c3 */ /* 0x000e300000002600 */
[----:B------:R-:W0:Y:S08]  /*0080*/  LDC R20, c[0x0][0x364] ;  /* 0x0000d900ff147b82 */ /* 0x000e300000000800 */
[----:B------:R-:W1:Y:S08]  /*0090*/  S2UR UR4, SR_CTAID.Z ;  /* 0x00000000000479c3 */ /* 0x000e700000002700 */
[----:B------:R-:W4:Y:S08]  /*00a0*/  S2UR UR6, SR_CTAID.X ;  /* 0x00000000000679c3 */ /* 0x000f300000002500 */
[----:B------:R-:W4:Y:S01]  /*00b0*/  LDC R4, c[0x0][0x360] ;  /* 0x0000d800ff047b82 */ /* 0x000f220000000800 */
[----:B0-----:R-:W-:-:S05]  /*00c0*/  IMAD R20, R20, UR5, R3 ;  /* 0x0000000514147c24 */ /* 0x001fca000f8e0203 */
[----:B--2---:R-:W-:Y:S01]  /*00d0*/  ISETP.GE.AND P0, PT, R20, UR9, PT ;  /* 0x0000000914007c0c */ /* 0x004fe2000bf06270 */
[----:B-1----:R-:W-:-:S05]  /*00e0*/  IMAD R9, R9, UR4, R0 ;  /* 0x0000000409097c24 */ /* 0x002fca000f8e0200 */
[----:B---3--:R-:W-:Y:S01]  /*00f0*/  ISETP.GE.OR P0, PT, R9, UR7, P0 ;  /* 0x0000000709007c0c */ /* 0x008fe20008706670 */
[----:B----4-:R-:W-:-:S05]  /*0100*/  IMAD R4, R4, UR6, R5 ;  /* 0x0000000604047c24 */ /* 0x010fca000f8e0205 */
[----:B------:R-:W-:-:S04]  /*0110*/  ISETP.LT.OR P0, PT, R4, RZ, P0 ;  /* 0x000000ff0400720c */ /* 0x000fc80000701670 */
[----:B------:R-:W-:-:S13]  /*0120*/  ISETP.GE.OR P0, PT, R4, UR8, P0 ;  /* 0x0000000804007c0c */ /* 0x000fda0008706670 */
[----:B------:R-:W-:Y:S05]  /*0130*/  @P0 EXIT ;  /* 0x000000000000094d */ /* 0x000fea0003800000 */
[----:B------:R-:W-:Y:S01]  /*0140*/  VIADD R3, R9, 0xfffffffd ;  /* 0xfffffffd09037836 */ /* 0x000fe20000000000 */
[----:B------:R-:W0:Y:S01]  /*0150*/  LDCU.64 UR10, c[0x0][0x380] ;  /* 0x00007000ff0a77ac */ /* 0x000e220008000a00 */
[----:B------:R-:W-:Y:S02]  /*0160*/  VIADD R0, R20, 0xfffffffd ;  /* 0xfffffffd14007836 */ /* 0x000fe40000000000 */
[----:B------:R-:W-:Y:S01]  /*0170*/  VIADD R8, R4, 0xfffffffd ;  /* 0xfffffffd04087836 */ /* 0x000fe20000000000 */
[C---:B------:R-:W-:Y:S01]  /*0180*/  ISETP.GE.AND P1, PT, R3.reuse, UR7, PT ;  /* 0x0000000703007c0c */ /* 0x040fe2000bf26270 */
[----:B------:R-:W-:Y:S01]  /*0190*/  IMAD R2, R3, UR9, R0 ;  /* 0x0000000903027c24 */ /* 0x000fe2000f8e0200 */
[----:B------:R-:W1:Y:S02]  /*01a0*/  LDCU.64 UR4, c[0x0][0x358] ;  /* 0x00006b00ff0477ac */ /* 0x000e640008000a00 */
[----:B------:R-:W-:Y:S01]  /*01b0*/  ISETP.GT.U32.AND P1, PT, R9, 0x2, !P1 ;  /* 0x000000020900780c */ /* 0x000fe20004f24070 */
[----:B------:R-:W-:-:S03]  /*01c0*/  IMAD R7, R2, UR8, RZ ;  /* 0x0000000802077c24 */ /* 0x000fc6000f8e02ff */
[----:B------:R-:W-:-:S04]  /*01d0*/  ISETP.GT.U32.AND P0, PT, R20, 0x2, P1 ;  /* 0x000000021400780c */ /* 0x000fc80000f04070 */
[----:B------:R-:W-:Y:S02]  /*01e0*/  ISETP.LT.AND P0, PT, R0, UR9, P0 ;  /* 0x0000000900007c0c */ /* 0x000fe40008701270 */
[C---:B------:R-:W-:Y:S02]  /*01f0*/  IADD3 R0, P2, PT, R4.reuse, R7, RZ ;  /* 0x0000000704007210 */ /* 0x040fe40007f5e0ff */
[----:B------:R-:W-:Y:S02]  /*0200*/  ISETP.LT.U32.OR P5, PT, R4, 0x3, !P0 ;  /* 0x000000030400780c */ /* 0x000fe400047a1470 */
[----:B------:R-:W-:Y:S02]  /*0210*/  LEA.HI.X.SX32 R5, R7, RZ, 0x1, P2 ;  /* 0x000000ff07057211 */ /* 0x000fe400010f0eff */
[----:B------:R-:W-:Y:S02]  /*0220*/  ISETP.GE.OR P5, PT, R8, UR8, P5 ;  /* 0x0000000808007c0c */ /* 0x000fe4000afa6670 */
[----:B0-----:R-:W-:-:S03]  /*0230*/  LEA R10, P2, R0, UR10, 0x2 ;  /* 0x0000000a000a7c11 */ /* 0x001fc6000f8410ff */
[----:B------:R-:W0:Y:S01]  /*0240*/  @P0 LDC.64 R12, c[0x0][0x380] ;  /* 0x0000e000ff0c0b82 */ /* 0x000e220000000a00 */
[----:B------:R-:W-:-:S07]  /*0250*/  LEA.HI.X R11, R0, UR11, R5, 0x2, P2 ;  /* 0x0000000b000b7c11 */ /* 0x000fce00090f1405 */
[----:B-1----:R-:W2:Y:S01]  /*0260*/  @!P5 LDG.E R2, desc[UR4][R10.64+-0xc] ;  /* 0xfffff4040a02d981 */ /* 0x002ea2000c1e1900 */
[C---:B------:R-:W-:Y:S01]  /*0270*/  VIADD R5, R4.reuse, 0xfffffffe ;  /* 0xfffffffe04057836 */ /* 0x040fe20000000000 */
[C---:B------:R-:W-:Y:S02]  /*0280*/  ISETP.LT.U32.OR P3, PT, R4.reuse, 0x2, !P0 ;  /* 0x000000020400780c */ /* 0x040fe40004761470 */
[C---:B------:R-:W-:Y:S01]  /*0290*/  ISETP.EQ.OR P6, PT, R4.reuse, RZ, !P0 ;  /* 0x000000ff0400720c */ /* 0x040fe200047c2670 */
[----:B------:R-:W-:Y:S01]  /*02a0*/  @P0 IMAD.IADD R7, R4, 0x1, R7 ;  /* 0x0000000104070824 */ /* 0x000fe200078e0207 */
[----:B------:R-:W-:Y:S01]  /*02b0*/  ISETP.GE.OR P3, PT, R5, UR8, P3 ;  /* 0x0000000805007c0c */ /* 0x000fe20009f66670 */
[----:B------:R-:W2:Y:S10]  /*02c0*/  @!P5 LDC R17, c[0x3][RZ] ;  /* 0x00c00000ff11db82 */ /* 0x000eb40000000800 */
[----:B------:R-:W3:Y:S01]  /*02d0*/  @!P6 LDG.E R21, desc[UR4][R10.64+-0x4] ;  /* 0xfffffc040a15e981 */ /* 0x000ee2000c1e1900 */
[----:B0-----:R-:W-:-:S04]  /*02e0*/  @P0 IMAD.WIDE R12, R7, 0x4, R12 ;  /* 0x00000004070c0825 */ /* 0x001fc800078e020c */
[----:B------:R-:W-:Y:S01]  /*02f0*/  VIADD R0, R4, 0x1 ;  /* 0x0000000104007836 */ /* 0x000fe20000000000 */
[----:B------:R-:W4:Y:S01]  /*0300*/  @!P3 LDG.E R15, desc[UR4][R10.64+-0x8] ;  /* 0xfffff8040a0fb981 */ /* 0x000f22000c1e1900 */
[----:B------:R-:W-:Y:S01]  /*0310*/  PLOP3.LUT P2, PT, PT, PT, PT, 0x8, 0x80 ;  /* 0x000000000080781c */ /* 0x000fe20003f4e170 */
[----:B------:R-:W4:Y:S02]  /*0320*/  @!P3 LDC R6, c[0x3][0x4] ;  /* 0x00c00100ff06bb82 */ /* 0x000f240000000800 */
[----:B------:R0:W5:Y:S01]  /*0330*/  @P0 LDG.E R23, desc[UR4][R12.64] ;  /* 0x000000040c170981 */ /* 0x000162000c1e1900 */
[----:B------:R-:W-:-:S04]  /*0340*/  ISETP.GE.AND P4, PT, R0, UR8, PT ;  /* 0x0000000800007c0c */ /* 0x000fc8000bf86270 */
[----:B------:R-:W-:Y:S01]  /*0350*/  @P0 PLOP3.LUT P2, PT, P4, PT, PT, 0x8, 0x80 ;  /* 0x000000000080081c */ /* 0x000fe2000274e170 */
[----:B------:R-:W-:Y:S01]  /*0360*/  VIADD R7, R4, 0x2 ;  /* 0x0000000204077836 */ /* 0x000fe20000000000 */
[----:B------:R-:W3:Y:S01]  /*0370*/  @!P6 LDC R14, c[0x3][0x8] ;  /* 0x00c00200ff0eeb82 */ /* 0x000ee20000000800 */
[----:B------:R-:W-:-:S10]  /*0380*/  IMAD.MOV.U32 R0, RZ, RZ, RZ ;  /* 0x000000ffff007224 */ /* 0x000fd400078e00ff */
[----:B------:R-:W5:Y:S01]  /*0390*/  @P2 LDG.E R19, desc[UR4][R10.64+0x4] ;  /* 0x000004040a132981 */ /* 0x000f62000c1e1900 */
[----:B--2---:R-:W-:Y:S01]  /*03a0*/  @!P5 FFMA R0, R2, R17, RZ ;  /* 0x000000110200d223 */ /* 0x004fe200000000ff */
[----:B------:R-:W-:-:S13]  /*03b0*/  ISETP.GE.OR P5, PT, R7, UR8, !P0 ;  /* 0x0000000807007c0c */ /* 0x000fda000c7a6670 */
[----:B------:R-:W2:Y:S01]  /*03c0*/  @!P5 LDG.E R17, desc[UR4][R10.64+0x8] ;  /* 0x000008040a11d981 */ /* 0x000ea2000c1e1900 */
[----:B------:R-:W-:Y:S01]  /*03d0*/  VIADD R2, R4, 0x3 ;  /* 0x0000000304027836 */ /* 0x000fe20000000000 */
[----:B------:R-:W2:Y:S01]  /*03e0*/  @!P5 LDC R16, c[0x3][0x14] ;  /* 0x00c00500ff10db82 */ /* 0x000ea20000000800 */
[----:B----4-:R-:W-:-:S03]  /*03f0*/  @!P3 FFMA R0, R15, R6, R0 ;  /* 0x000000060f00b223 */ /* 0x010fc60000000000 */
[----:B------:R-:W-:-:S04]  /*0400*/  ISETP.GE.OR P3, PT, R2, UR8, !P0 ;  /* 0x0000000802007c0c */ /* 0x000fc8000c766670 */
[----:B------:R-:W5:Y:S09]  /*0410*/  @P0 LDC R15, c[0x3][0xc] ;  /* 0x00c00300ff0f0b82 */ /* 0x000f720000000800 */
[----:B------:R1:W4:Y:S01]  /*0420*/  @!P3 LDG.E R13, desc[UR4][R10.64+0xc] ;  /* 0x00000c040a0db981 */ /* 0x000322000c1e1900 */
[----:B------:R-:W-:-:S04]  /*0430*/  VIADD R6, R20, 0xfffffffe ;  /* 0xfffffffe14067836 */ /* 0x000fc80000000000 */
[----:B0-----:R-:W-:Y:S02]  /*0440*/  IMAD R12, R3, UR9, R6 ;  /* 0x00000009030c7c24 */ /* 0x001fe4000f8e0206 */
[----:B---3--:R-:W-:Y:S02]  /*0450*/  @!P6 FFMA R0, R21, R14, R0 ;  /* 0x0000000e1500e223 */ /* 0x008fe40000000000 */
[----:B------:R-:W-:Y:S02]  /*0460*/  IMAD R25, R12, UR8, RZ ;  /* 0x000000080c197c24 */ /* 0x000fe4000f8e02ff */
[----:B------:R-:W-:Y:S02]  /*0470*/  VIADD R12, R20, 0x1 ;  /* 0x00000001140c7836 */ /* 0x000fe40000000000 */
[----:B-----5:R-:W-:Y:S01]  /*0480*/  @P0 FFMA R0, R23, R15, R0 ;  /* 0x0000000f17000223 */ /* 0x020fe20000000000 */
[----:B------:R-:W-:Y:S02]  /*0490*/  IADD3 R14, P6, PT, R4, R25, RZ ;  /* 0x00000019040e7210 */ /* 0x000fe40007fde0ff */
[----:B------:R-:W-:-:S02]  /*04a0*/  ISETP.GT.U32.AND P0, PT, R12, 0x2, P1 ;  /* 0x000000020c00780c */ /* 0x000fc40000f04070 */
[----:B-1----:R-:W-:Y:S02]  /*04b0*/  LEA.HI.X.SX32 R11, R25, RZ, 0x1, P6 ;  /* 0x000000ff190b7211 */ /* 0x002fe400030f0eff */
[----:B------:R-:W-:Y:S02]  /*04c0*/  LEA R10, P6, R14, UR10, 0x2 ;  /* 0x0000000a0e0a7c11 */ /* 0x000fe4000f8c10ff */
[----:B------:R-:W-:Y:S02]  /*04d0*/  ISETP.LT.AND P0, PT, R6, UR9, P0 ;  /* 0x0000000906007c0c */ /* 0x000fe40008701270 */
[----:B------:R-:W-:Y:S01]  /*04e0*/  LEA.HI.X R11, R14, UR11, R11, 0x2, P6 ;  /* 0x0000000b0e0b7c11 */ /* 0x000fe2000b0f140b */
[----:B------:R-:W0:Y:S01]  /*04f0*/  @P2 LDC R6, c[0x3][0x10] ;  /* 0x00c00400ff062b82 */ /* 0x000e220000000800 */
[----:B------:R-:W-:-:S04]  /*0500*/  ISETP.LT.U32.OR P6, PT, R4, 0x3, !P0 ;  /* 0x000000030400780c */ /* 0x000fc800047c1470 */
[----:B------:R-:W-:-:S05]  /*0510*/  ISETP.GE.OR P6, PT, R8, UR8, P6 ;  /* 0x0000000808007c0c */ /* 0x000fca000b7c6670 */
[----:B------:R-:W1:Y:S08]  /*0520*/  @P0 LDC.64 R14, c[0x0][0x380] ;  /* 0x0000e000ff0e0b82 */ /* 0x000e700000000a00 */
[----:B------:R-:W3:Y:S01]  /*0530*/  @!P6 LDG.E R21, desc[UR4][R10.64+-0xc] ;  /* 0xfffff4040a15e981 */ /* 0x000ee2000c1e1900 */
[----:B0-----:R-:W-:Y:S01]  /*0540*/  @P2 FFMA R0, R19, R6, R0 ;  /* 0x0000000613002223 */ /* 0x001fe20000000000 */
[C---:B------:R-:W-:Y:S01]  /*0550*/  ISETP.LT.U32.OR P2, PT, R4.reuse, 0x2, !P0 ;  /* 0x000000020400780c */ /* 0x040fe20004741470 */
[----:B------:R-:W-:Y:S01]  /*0560*/  @P0 IMAD.IADD R25, R4, 0x1, R25 ;  /* 0x0000000104190824 */ /* 0x000fe200078e0219 */
[----:B------:R-:W4:Y:S02]  /*0570*/  @!P3 LDC R6, c[0x3][0x18] ;  /* 0x00c00600ff06bb82 */ /* 0x000f240000000800 */
[----:B------:R-:W-:Y:S01]  /*0580*/  ISETP.GE.OR P2, PT, R5, UR8, P2 ;  /* 0x0000000805007c0c */ /* 0x000fe20009746670 */
[----:B-1----:R-:W-:-:S06]  /*0590*/  @P0 IMAD.WIDE R14, R25, 0x4, R14 ;  /* 0x00000004190e0825 */ /* 0x002fcc00078e020e */
[----:B------:R0:W5:Y:S06]  /*05a0*/  @P0 LDG.E R15, desc[UR4][R14.64] ;  /* 0x000000040e0f0981 */ /* 0x00016c000c1e1900 */
[----:B------:R-:W1:Y:S01]  /*05b0*/  @!P2 LDC R18, c[0x3][0x20] ;  /* 0x00c00800ff12ab82 */ /* 0x000e620000000800 */
[----:B------:R-:W1:Y:S01]  /*05c0*/  @!P2 LDG.E R19, desc[UR4][R10.64+-0x8] ;  /* 0xfffff8040a13a981 */ /* 0x000e62000c1e1900 */
[----:B--2---:R-:W-:Y:S01]  /*05d0*/  @!P5 FFMA R0, R17, R16, R0 ;  /* 0x000000101100d223 */ /* 0x004fe20000000000 */
[----:B------:R-:W-:-:S13]  /*05e0*/  ISETP.EQ.OR P5, PT, R4, RZ, !P0 ;  /* 0x000000ff0400720c */ /* 0x000fda00047a2670 */
[----:B------:R-:W2:Y:S01]  /*05f0*/  @!P5 LDG.E R23, desc[UR4][R10.64+-0x4] ;  /* 0xfffffc040a17d981 */ /* 0x000ea2000c1e1900 */
[----:B0-----:R-:W2:Y:S01]  /*0600*/  @!P5 LDC R14, c[0x3][0x24] ;  /* 0x00c00900ff0edb82 */ /* 0x001ea20000000800 */
[----:B----4-:R-:W-:Y:S01]  /*0610*/  @!P3 FFMA R0, R13, R6, R0 ;  /* 0x000000060d00b223 */ /* 0x010fe20000000000 */
[----:B------:R-:W-:-:S06]  /*0620*/  PLOP3.LUT P3, PT, PT, PT, PT, 0x8, 0x80 ;  /* 0x000000000080781c */ /* 0x000fcc0003f6e170 */
[----:B------:R-:W3:Y:S01]  /*0630*/  @!P6 LDC R6, c[0x3][0x1c] ;  /* 0x00c00700ff06eb82 */ /* 0x000ee20000000800 */
[----:B------:R-:W-:-:S13]  /*0640*/  @P0 PLOP3.LUT P3, PT, P4, PT, PT, 0x8, 0x80 ;  /* 0x000000000080081c */ /* 0x000fda000276e170 */
[----:B------:R-:W4:Y:S01]  /*0650*/  @P3 LDG.E R17, desc[UR4][R10.64+0x4] ;  /* 0x000004040a113981 */ /* 0x000f22000c1e1900 */
[----:B---3--:R-:W-:Y:S01]  /*0660*/  @!P6 FFMA R0, R21, R6, R0 ;  /* 0x000000061500e223 */ /* 0x008fe20000000000 */
[----:B------:R-:W-:Y:S01]  /*0670*/  ISETP.GE.OR P6, PT, R7, UR8, !P0 ;  /* 0x0000000807007c0c */ /* 0x000fe2000c7c6670 */
[----:B------:R-:W5:-:S12]  /*0680*/  @P0 LDC R21, c[0x3][0x28] ;  /* 0x00c00a00ff150b82 */ /* 0x000f580000000800 */
[----:B------:R-:W3:Y:S01]  /*0690*/  @!P6 LDG.E R13, desc[UR4][R10.64+0x8] ;  /* 0x000008040a0de981 */ /* 0x000ee2000c1e1900 */
[----:B------:R-:W-:-:S04]  /*06a0*/  VIADD R16, R20, 0xffffffff ;  /* 0xffffffff14107836 */ /* 0x000fc80000000000 */
[----:B------:R-:W-:Y:S02]  /*06b0*/  IMAD R6, R3, UR9, R16 ;  /* 0x0000000903067c24 */ /* 0x000fe4000f8e0210 */
[----:B-1----:R-:W-:Y:S02]  /*06c0*/  @!P2 FFMA R0, R19, R18, R0 ;  /* 0x000000121300a223 */ /* 0x002fe40000000000 */
[----:B------:R-:W-:Y:S02]  /*06d0*/  IMAD R19, R6, UR8, RZ ;  /* 0x0000000806137c24 */ /* 0x000fe4000f8e02ff */
[----:B------:R-:W-:-:S05]  /*06e0*/  VIADD R6, R20, 0x2 ;  /* 0x0000000214067836 */ /* 0x000fca0000000000 */
[----:B------:R-:W-:-:S04]  /*06f0*/  ISETP.GT.U32.AND P2, PT, R6, 0x2, P1 ;  /* 0x000000020600780c */ /* 0x000fc80000f44070 */
[----:B------:R-:W-:Y:S02]  /*0700*/  ISETP.LT.AND P2, PT, R16, UR9, P2 ;  /* 0x0000000910007c0c */ /* 0x000fe40009741270 */
[----:B------:R-:W4:Y:S01]  /*0710*/  @P3 LDC R16, c[0x3][0x2c] ;  /* 0x00c00b00ff103b82 */ /* 0x000f220000000800 */
[----:B--2---:R-:W-:Y:S01]  /*0720*/  @!P5 FFMA R0, R23, R14, R0 ;  /* 0x0000000e1700d223 */ /* 0x004fe20000000000 */
[----:B------:R-:W-:-:S03]  /*0730*/  IADD3 R18, P5, PT, R4, R19, RZ ;  /* 0x0000001304127210 */ /* 0x000fc60007fbe0ff */
[----:B-----5:R-:W-:Y:S01]  /*0740*/  @P0 FFMA R0, R15, R21, R0 ;  /* 0x000000150f000223 */ /* 0x020fe20000000000 */
[----:B------:R-:W-:Y:S02]  /*0750*/  LEA.HI.X.SX32 R15, R19, RZ, 0x1, P5 ;  /* 0x000000ff130f7211 */ /* 0x000fe400028f0eff */
[----:B------:R-:W-:Y:S02]  /*0760*/  LEA R14, P5, R18, UR10, 0x2 ;  /* 0x0000000a120e7c11 */ /* 0x000fe4000f8a10ff */
[----:B------:R-:W-:Y:S02]  /*0770*/  ISETP.GE.OR P0, PT, R2, UR8, !P0 ;  /* 0x0000000802007c0c */ /* 0x000fe4000c706670 */
[----:B------:R-:W-:Y:S02]  /*0780*/  LEA.HI.X R15, R18, UR11, R15, 0x2, P5 ;  /* 0x0000000b120f7c11 */ /* 0x000fe4000a8f140f */
[----:B------:R-:W-:Y:S01]  /*0790*/  ISETP.LT.U32.OR P5, PT, R4, 0x3, !P2 ;  /* 0x000000030400780c */ /* 0x000fe200057a1470 */
[----:B------:R-:W3:Y:S03]  /*07a0*/  @!P6 LDC R18, c[0x3][0x30] ;  /* 0x00c00c00ff12eb82 */ /* 0x000ee60000000800 */
[----:B------:R-:W-:-:S05]  /*07b0*/  ISETP.GE.OR P5, PT, R8, UR8, P5 ;  /* 0x0000000808007c0c */ /* 0x000fca000afa6670 */
[----:B------:R0:W2:Y:S08]  /*07c0*/  @!P0 LDG.E R11, desc[UR4][R10.64+0xc] ;  /* 0x00000c040a0b8981 */ /* 0x0000b0000c1e1900 */
[----:B------:R-:W5:Y:S01]  /*07d0*/  @!P5 LDG.E R23, desc[UR4][R14.64+-0xc] ;  /* 0xfffff4040e17d981 */ /* 0x000f62000c1e1900 */
[----:B----4-:R-:W-:Y:S01]  /*07e0*/  @P3 FFMA R0, R17, R16, R0 ;  /* 0x0000001011003223 */ /* 0x010fe20000000000 */
[C---:B------:R-:W-:Y:S01]  /*07f0*/  ISETP.LT.U32.OR P3, PT, R4.reuse, 0x2, !P2 ;  /* 0x000000020400780c */ /* 0x040fe20005761470 */
[----:B------:R-:W1:Y:S03]  /*0800*/  @P2 LDC.64 R16, c[0x0][0x380] ;  /* 0x0000e000ff102b82 */ /* 0x000e660000000a00 */
[----:B------:R-:W-:Y:S01]  /*0810*/  ISETP.GE.OR P3, PT, R5, UR8, P3 ;  /* 0x0000000805007c0c */ /* 0x000fe20009f66670 */
[----:B------:R-:W-:-:S04]  /*0820*/  @P2 IMAD.IADD R19, R4, 0x1, R19 ;  /* 0x0000000104132824 */ /* 0x000fc800078e0213 */
[----:B0-----:R-:W2:Y:S08]  /*0830*/  @!P0 LDC R10, c[0x3][0x34] ;  /* 0x00c00d00ff0a8b82 */ /* 0x001eb00000000800 */
[----:B------:R-:W4:Y:S01]  /*0840*/  @!P3 LDG.E R21, desc[UR4][R14.64+-0x8] ;  /* 0xfffff8040e15b981 */ /* 0x000f22000c1e1900 */
[----:B---3--:R-:W-:Y:S01]  /*0850*/  @!P6 FFMA R0, R13, R18, R0 ;  /* 0x000000120d00e223 */ /* 0x008fe20000000000 */
[----:B------:R-:W-:Y:S01]  /*0860*/  ISETP.EQ.OR P6, PT, R4, RZ, !P2 ;  /* 0x000000ff0400720c */ /* 0x000fe200057c2670 */
[----:B-1----:R-:W-:Y:S01]  /*0870*/  @P2 IMAD.WIDE R16, R19, 0x4, R16 ;  /* 0x0000000413102825 */ /* 0x002fe200078e0210 */
[----:B------:R-:W5:Y:S05]  /*0880*/  @!P5 LDC R13, c[0x3][0x38] ;  /* 0x00c00e00ff0ddb82 */ /* 0x000f6a0000000800 */
[----:B------:R0:W3:Y:S06]  /*0890*/  @P2 LDG.E R17, desc[UR4][R16.64] ;  /* 0x0000000410112981 */ /* 0x0000ec000c1e1900 */
[----:B------:R-:W3:Y:S01]  /*08a0*/  @!P6 LDG.E R25, desc[UR4][R14.64+-0x4] ;  /* 0xfffffc040e19e981 */ /* 0x000ee2000c1e1900 */
[----:B0-----:R-:W3:Y:S01]  /*08b0*/  @!P6 LDC R16, c[0x3][0x40] ;  /* 0x00c01000ff10eb82 */ /* 0x001ee20000000800 */
[----:B--2---:R-:W-:Y:S01]  /*08c0*/  @!P0 FFMA R0, R11, R10, R0 ;  /* 0x0000000a0b008223 */ /* 0x004fe20000000000 */
[----:B------:R-:W-:-:S06]  /*08d0*/  PLOP3.LUT P0, PT, PT, PT, PT, 0x8, 0x80 ;  /* 0x000000000080781c */ /* 0x000fcc0003f0e170 */
[----:B------:R-:W4:Y:S01]  /*08e0*/  @!P3 LDC R10, c[0x3][0x3c] ;  /* 0x00c00f00ff0abb82 */ /* 0x000f220000000800 */
[----:B------:R-:W-:Y:S01]  /*08f0*/  @P2 PLOP3.LUT P0, PT, P4, PT, PT, 0x8, 0x80 ;  /* 0x000000000080281c */ /* 0x000fe2000270e170 */
[----:B-----5:R-:W-:Y:S01]  /*0900*/  @!P5 FFMA R0, R23, R13, R0 ;  /* 0x0000000d1700d223 */ /* 0x020fe20000000000 */
[----:B------:R-:W-:-:S11]  /*0910*/  ISETP.GE.OR P5, PT, R7, UR8, !P2 ;  /* 0x0000000807007c0c */ /* 0x000fd6000d7a6670 */
[----:B------:R-:W2:Y:S04]  /*0920*/  @P0 LDG.E R13, desc[UR4][R14.64+0x4] ;  /* 0x000004040e0d0981 */ /* 0x000ea8000c1e1900 */
[----:B------:R-:W5:Y:S01]  /*0930*/  @!P5 LDG.E R19, desc[UR4][R14.64+0x8] ;  /* 0x000008040e13d981 */ /* 0x000f62000c1e1900 */
[----:B------:R-:W5:Y:S01]  /*0940*/  @!P5 LDC R22, c[0x3][0x4c] ;  /* 0x00c01300ff16db82 */ /* 0x000f620000000800 */
[----:B----4-:R-:W-:Y:S01]  /*0950*/  @!P3 FFMA R0, R21, R10, R0 ;  /* 0x0000000a1500b223 */ /* 0x010fe20000000000 */
[----:B------:R-:W-:-:S06]  /*0960*/  ISETP.GE.OR P3, PT, R2, UR8, !P2 ;  /* 0x0000000802007c0c */ /* 0x000fcc000d766670 */
[----:B------:R-:W0:Y:S07]  /*0970*/  @P2 LDC R21, c[0x3][0x44] ;  /* 0x00c01100ff152b82 */ /* 0x000e2e0000000800 */
[----:B------:R1:W4:Y:S01]  /*0980*/  @!P3 LDG.E R11, desc[UR4][R14.64+0xc] ;  /* 0x00000c040e0bb981 */ /* 0x000322000c1e1900 */
[----:B------:R-:W-:-:S04]  /*0990*/  IMAD R10, R3, UR9, R20 ;  /* 0x00000009030a7c24 */ /* 0x000fc8000f8e0214 */
[----:B------:R-:W-:Y:S02]  /*09a0*/  IMAD R23, R10, UR8, RZ ;  /* 0x000000080a177c24 */ /* 0x000fe4000f8e02ff */
[----:B------:R-:W-:Y:S02]  /*09b0*/  VIADD R10, R20, 0x3 ;  /* 0x00000003140a7836 */ /* 0x000fe40000000000 */
[----:B---3--:R-:W-:Y:S01]  /*09c0*/  @!P6 FFMA R0, R25, R16, R0 ;  /* 0x000000101900e223 */ /* 0x008fe20000000000 */
[----:B------:R-:W-:-:S03]  /*09d0*/  IADD3 R18, P6, PT, R4, R23, RZ ;  /* 0x0000001704127210 */ /* 0x000fc60007fde0ff */
[----:B0-----:R-:W-:Y:S01]  /*09e0*/  @P2 FFMA R0, R17, R21, R0 ;  /* 0x0000001511002223 */ /* 0x001fe20000000000 */
[----:B------:R-:W-:Y:S02]  /*09f0*/  ISETP.GT.U32.AND P2, PT, R10, 0x2, P1 ;  /* 0x000000020a00780c */ /* 0x000fe40000f44070 */
[----:B------:R-:W-:Y:S02]  /*0a00*/  LEA.HI.X.SX32 R17, R23, RZ, 0x1, P6 ;  /* 0x000000ff17117211 */ /* 0x000fe400030f0eff */
[----:B------:R-:W-:Y:S02]  /*0a10*/  LEA R16, P6, R18, UR10, 0x2 ;  /* 0x0000000a12107c11 */ /* 0x000fe4000f8c10ff */
[----:B------:R-:W-:Y:S02]  /*0a20*/  ISETP.LT.AND P2, PT, R20, UR9, P2 ;  /* 0x0000000914007c0c */ /* 0x000fe40009741270 */
[----:B------:R-:W-:Y:S02]  /*0a30*/  LEA.HI.X R17, R18, UR11, R17, 0x2, P6 ;  /* 0x0000000b12117c11 */ /* 0x000fe4000b0f1411 */
[----:B------:R-:W-:Y:S01]  /*0a40*/  ISETP.LT.U32.OR P6, PT, R4, 0x3, !P2 ;  /* 0x000000030400780c */ /* 0x000fe200057c1470 */
[----:B------:R-:W2:Y:S03]  /*0a50*/  @P0 LDC R18, c[0x3][0x48] ;  /* 0x00c01200ff120b82 */ /* 0x000ea60000000800 */
[----:B------:R-:W-:-:S05]  /*0a60*/  ISETP.GE.OR P6, PT, R8, UR8, P6 ;  /* 0x0000000808007c0c */ /* 0x000fca000b7c6670 */
[----:B-1----:R-:W0:Y:S08]  /*0a70*/  @P2 LDC.64 R14, c[0x0][0x380] ;  /* 0x0000e000ff0e2b82 */ /* 0x002e300000000a00 */
[----:B------:R-:W3:Y:S01]  /*0a80*/  @!P6 LDG.E R21, desc[UR4][R16.64+-0xc] ;  /* 0xfffff4041015e981 */ /* 0x000ee2000c1e1900 */
[----:B------:R-:W-:Y:S01]  /*0a90*/  @P2 IMAD.IADD R23, R4, 0x1, R23 ;  /* 0x0000000104172824 */ /* 0x000fe200078e0217 */
[----:B------:R-:W1:Y:S03]  /*0aa0*/  @P2 LDC R24, c[0x3][0x60] ;  /* 0x00c01800ff182b82 */ /* 0x000e660000000800 */
[----:B0-----:R-:W-:-:S06]  /*0ab0*/  @P2 IMAD.WIDE R14, R23, 0x4, R14 ;  /* 0x00000004170e2825 */ /* 0x001fcc00078e020e */
[----:B------:R0:W1:Y:S01]  /*0ac0*/  @P2 LDG.E R15, desc[UR4][R14.64] ;  /* 0x000000040e0f2981 */ /* 0x000062000c1e1900 */
[----:B--2---:R-:W-:Y:S01]  /*0ad0*/  @P0 FFMA R0, R13, R18, R0 ;  /* 0x000000120d000223 */ /* 0x004fe20000000000 */
[C---:B------:R-:W-:Y:S01]  /*0ae0*/  ISETP.LT.U32.OR P0, PT, R4.reuse, 0x2, !P2 ;  /* 0x000000020400780c */ /* 0x040fe20005701470 */
[----:B------:R-:W4:Y:S03]  /*0af0*/  @!P3 LDC R13, c[0x3][0x50] ;  /* 0x00c01400ff0dbb82 */ /* 0x000f260000000800 */
[----:B------:R-:W-:Y:S01]  /*0b00*/  ISETP.GE.OR P0, PT, R5, UR8, P0 ;  /* 0x0000000805007c0c */ /* 0x000fe20008706670 */
[----:B-----5:R-:W-:Y:S01]  /*0b10*/  @!P5 FFMA R0, R19, R22, R0 ;  /* 0x000000161300d223 */ /* 0x020fe20000000000 */
[----:B------:R-:W-:-:S11]  /*0b20*/  ISETP.EQ.OR P5, PT, R4, RZ, !P2 ;  /* 0x000000ff0400720c */ /* 0x000fd600057a2670 */
[----:B------:R-:W2:Y:S01]  /*0b30*/  @!P0 LDG.E R19, desc[UR4][R16.64+-0x8] ;  /* 0xfffff80410138981 */ /* 0x000ea2000c1e1900 */
[----:B------:R-:W2:Y:S03]  /*0b40*/  @!P0 LDC R18, c[0x3][0x58] ;  /* 0x00c01600ff128b82 */ /* 0x000ea60000000800 */
[----:B------:R-:W5:Y:S01]  /*0b50*/  @!P5 LDG.E R23, desc[UR4][R16.64+-0x4] ;  /* 0xfffffc041017d981 */ /* 0x000f62000c1e1900 */
[----:B----4-:R-:W-:Y:S01]  /*0b60*/  @!P3 FFMA R0, R11, R13, R0 ;  /* 0x0000000d0b00b223 */ /* 0x010fe20000000000 */
[----:B------:R-:W-:-:S03]  /*0b70*/  PLOP3.LUT P3, PT, PT, PT, PT, 0x8, 0x80 ;  /* 0x000000000080781c */ /* 0x000fc60003f6e170 */
[----:B------:R-:W3:Y:S01]  /*0b80*/  @!P6 LDC R11, c[0x3][0x54] ;  /* 0x00c01500ff0beb82 */ /* 0x000ee20000000800 */
[----:B------:R-:W-:-:S07]  /*0b90*/  @P2 PLOP3.LUT P3, PT, P4, PT, PT, 0x8, 0x80 ;  /* 0x000000000080281c */ /* 0x000fce000276e170 */
[----:B------:R-:W5:Y:S06]  /*0ba0*/  @!P5 LDC R22, c[0x3][0x5c] ;  /* 0x00c01700ff16db82 */ /* 0x000f6c0000000800 */
[----:B------:R-:W4:Y:S01]  /*0bb0*/  @P3 LDG.E R13, desc[UR4][R16.64+0x4] ;  /* 0x00000404100d3981 */ /* 0x000f22000c1e1900 */
[----:B---3--:R-:W-:Y:S01]  /*0bc0*/  @!P6 FFMA R0, R21, R11, R0 ;  /* 0x0000000b1500e223 */ /* 0x008fe20000000000 */
[----:B------:R-:W-:-:S13]  /*0bd0*/  ISETP.GE.OR P6, PT, R7, UR8, !P2 ;  /* 0x0000000807007c0c */ /* 0x000fda000d7c6670 */
[----:B------:R-:W3:Y:S01]  /*0be0*/  @!P6 LDG.E R11, desc[UR4][R16.64+0x8] ;  /* 0x00000804100be981 */ /* 0x000ee2000c1e1900 */
[----:B0-----:R-:W-:-:S04]  /*0bf0*/  IMAD R14, R3, UR9, R12 ;  /* 0x00000009030e7c24 */ /* 0x001fc8000f8e020c */
[----:B------:R-:W-:Y:S02]  /*0c00*/  IMAD R21, R14, UR8, RZ ;  /* 0x000000080e157c24 */ /* 0x000fe4000f8e02ff */
[----:B--2---:R-:W-:Y:S01]  /*0c10*/  @!P0 FFMA R0, R19, R18, R0 ;  /* 0x0000001213008223 */ /* 0x004fe20000000000 */
[----:B------:R-:W-:-:S03]  /*0c20*/  VIADD R19, R20, 0x4 ;  /* 0x0000000414137836 */ /* 0x000fc60000000000 */
[----:B-----5:R-:W-:Y:S01]  /*0c30*/  @!P5 FFMA R0, R23, R22, R0 ;  /* 0x000000161700d223 */ /* 0x020fe20000000000 */
[----:B------:R-:W-:Y:S02]  /*0c40*/  IADD3 R18, P5, PT, R4, R21, RZ ;  /* 0x0000001504127210 */ /* 0x000fe40007fbe0ff */
[----:B------:R-:W-:Y:S02]  /*0c50*/  ISETP.GT.U32.AND P0, PT, R19, 0x2, P1 ;  /* 0x000000021300780c */ /* 0x000fe40000f04070 */
[----:B------:R-:W-:Y:S02]  /*0c60*/  LEA.HI.X.SX32 R21, R21, RZ, 0x1, P5 ;  /* 0x000000ff15157211 */ /* 0x000fe400028f0eff */
[----:B------:R-:W-:Y:S01]  /*0c70*/  LEA R14, P5, R18, UR10, 0x2 ;  /* 0x0000000a120e7c11 */ /* 0x000fe2000f8a10ff */
[----:B-1----:R-:W-:Y:S01]  /*0c80*/  @P2 FFMA R0, R15, R24, R0 ;  /* 0x000000180f002223 */ /* 0x002fe20000000000 */
[----:B------:R-:W-:Y:S02]  /*0c90*/  ISETP.GE.OR P2, PT, R2, UR8, !P2 ;  /* 0x0000000802007c0c */ /* 0x000fe4000d746670 */
[----:B------:R-:W-:-:S02]  /*0ca0*/  ISETP.LT.AND P0, PT, R12, UR9, P0 ;  /* 0x000000090c007c0c */ /* 0x000fc40008701270 */
[----:B------:R-:W-:Y:S02]  /*0cb0*/  LEA.HI.X R15, R18, UR11, R21, 0x2, P5 ;  /* 0x0000000b120f7c11 */ /* 0x000fe4000a8f1415 */
[----:B------:R-:W4:Y:S01]  /*0cc0*/  @P3 LDC R18, c[0x3][0x64] ;  /* 0x00c01900ff123b82 */ /* 0x000f220000000800 */
[----:B------:R-:W-:-:S04]  /*0cd0*/  ISETP.LT.U32.OR P5, PT, R4, 0x3, !P0 ;  /* 0x000000030400780c */ /* 0x000fc800047a1470 */
[----:B------:R-:W-:Y:S02]  /*0ce0*/  ISETP.GE.OR P5, PT, R8, UR8, P5 ;  /* 0x0000000808007c0c */ /* 0x000fe4000afa6670 */
[----:B------:R0:W2:Y:S02]  /*0cf0*/  @!P2 LDG.E R17, desc[UR4][R16.64+0xc] ;  /* 0x00000c041011a981 */ /* 0x0000a4000c1e1900 */
[----:B------:R-:W1:Y:S09]  /*0d00*/  @P0 LDC.64 R22, c[0x0][0x380] ;  /* 0x0000e000ff160b82 */ /* 0x000e720000000a00 */
[----:B------:R-:W5:Y:S01]  /*0d10*/  @!P5 LDG.E R21, desc[UR4][R14.64+-0xc] ;  /* 0xfffff4040e15d981 */ /* 0x000f62000c1e1900 */
[----:B------:R-:W-:Y:S01]  /*0d20*/  IMAD R24, R3, UR9, R12 ;  /* 0x0000000903187c24 */ /* 0x000fe2000f8e020c */
[----:B0-----:R-:W5:Y:S01]  /*0d30*/  @!P5 LDC R16, c[0x3][0x70] ;  /* 0x00c01c00ff10db82 */ /* 0x001f620000000800 */
[----:B----4-:R-:W-:Y:S01]  /*0d40*/  @P3 FFMA R0, R13, R18, R0 ;  /* 0x000000120d003223 */ /* 0x010fe20000000000 */
[----:B------:R-:W-:-:S06]  /*0d50*/  ISETP.LT.U32.OR P3, PT, R4, 0x2, !P0 ;  /* 0x000000020400780c */ /* 0x000fcc0004761470 */
[----:B------:R-:W3:Y:S01]  /*0d60*/  @!P6 LDC R18, c[0x3][0x68] ;  /* 0x00c01a00ff12eb82 */ /* 0x000ee20000000800 */
[----:B------:R-:W-:-:S13]  /*0d70*/  ISETP.GE.OR P3, PT, R5, UR8, P3 ;  /* 0x0000000805007c0c */ /* 0x000fda0009f66670 */
[----:B------:R-:W4:Y:S01]  /*0d80*/  @!P3 LDG.E R13, desc[UR4][R14.64+-0x8] ;  /* 0xfffff8040e0db981 */ /* 0x000f22000c1e1900 */
[----:B---3--:R-:W-:Y:S01]  /*0d90*/  @!P6 FFMA R0, R11, R18, R0 ;  /* 0x000000120b00e223 */ /* 0x008fe20000000000 */
[----:B------:R-:W-:Y:S01]  /*0da0*/  ISETP.EQ.OR P6, PT, R4, RZ, !P0 ;  /* 0x000000ff0400720c */ /* 0x000fe200047c2670 */
[----:B------:R-:W-:-:S04]  /*0db0*/  IMAD R11, R24, UR8, RZ ;  /* 0x00000008180b7c24 */ /* 0x000fc8000f8e02ff */
[----:B------:R-:W-:-:S04]  /*0dc0*/  @P0 IMAD.IADD R11, R4, 0x1, R11 ;  /* 0x00000001040b0824 */ /* 0x000fc800078e020b */
[----:B-1----:R-:W-:Y:S02]  /*0dd0*/  @P0 IMAD.WIDE R22, R11, 0x4, R22 ;  /* 0x000000040b160825 */ /* 0x002fe400078e0216 */
[----:B------:R-:W2:Y:S02]  /*0de0*/  @!P2 LDC R11, c[0x3][0x6c] ;  /* 0x00c01b00ff0bab82 */ /* 0x000ea40000000800 */
[----:B------:R-:W3:Y:S04]  /*0df0*/  @!P6 LDG.E R27, desc[UR4][R14.64+-0x4] ;  /* 0xfffffc040e1be981 */ /* 0x000ee8000c1e1900 */
[----:B------:R0:W3:Y:S01]  /*0e00*/  @P0 LDG.E R23, desc[UR4][R22.64] ;  /* 0x0000000416170981 */ /* 0x0000e2000c1e1900 */
[----:B------:R-:W-:-:S04]  /*0e10*/  IMAD R29, R3, UR9, R6 ;  /* 0x00000009031d7c24 */ /* 0x000fc8000f8e0206 */
[----:B------:R-:W-:Y:S02]  /*0e20*/  IMAD R29, R29, UR8, RZ ;  /* 0x000000081d1d7c24 */ /* 0x000fe4000f8e02ff */
[----:B--2---:R-:W-:Y:S01]  /*0e30*/  @!P2 FFMA R0, R17, R11, R0 ;  /* 0x0000000b1100a223 */ /* 0x004fe20000000000 */
[----:B------:R-:W-:Y:S01]  /*0e40*/  PLOP3.LUT P2, PT, PT, PT, PT, 0x8, 0x80 ;  /* 0x000000000080781c */ /* 0x000fe20003f4e170 */
[----:B------:R-:W4:Y:S01]  /*0e50*/  @!P3 LDC R11, c[0x3][0x74] ;  /* 0x00c01d00ff0bbb82 */ /* 0x000f220000000800 */
[----:B------:R-:W-:Y:S01]  /*0e60*/  @P0 PLOP3.LUT P2, PT, P4, PT, PT, 0x8, 0x80 ;  /* 0x000000000080081c */ /* 0x000fe2000274e170 */
[----:B-----5:R-:W-:Y:S01]  /*0e70*/  @!P5 FFMA R0, R21, R16, R0 ;  /* 0x000000101500d223 */ /* 0x020fe20000000000 */
[----:B------:R-:W-:-:S05]  /*0e80*/  ISETP.GE.OR P5, PT, R7, UR8, !P0 ;  /* 0x0000000807007c0c */ /* 0x000fca000c7a6670 */
[----:B------:R-:W1:Y:S06]  /*0e90*/  @P0 LDC R16, c[0x3][0x7c] ;  /* 0x00c01f00ff100b82 */ /* 0x000e6c0000000800 */
[----:B------:R-:W2:Y:S04]  /*0ea0*/  @P2 LDG.E R25, desc[UR4][R14.64+0x4] ;  /* 0x000004040e192981 */ /* 0x000ea8000c1e1900 */
[----:B------:R-:W5:Y:S01]  /*0eb0*/  @!P5 LDG.E R21, desc[UR4][R14.64+0x8] ;  /* 0x000008040e15d981 */ /* 0x000f62000c1e1900 */
[----:B0-----:R-:W5:Y:S01]  /*0ec0*/  @!P5 LDC R22, c[0x3][0x84] ;  /* 0x00c02100ff16db82 */ /* 0x001f620000000800 */
[----:B----4-:R-:W-:Y:S01]  /*0ed0*/  @!P3 FFMA R0, R13, R11, R0 ;  /* 0x0000000b0d00b223 */ /* 0x010fe20000000000 */
[----:B------:R-:W-:-:S06]  /*0ee0*/  ISETP.GE.OR P3, PT, R2, UR8, !P0 ;  /* 0x0000000802007c0c */ /* 0x000fcc000c766670 */
[----:B------:R-:W3:Y:S07]  /*0ef0*/  @!P6 LDC R13, c[0x3][0x78] ;  /* 0x00c01e00ff0deb82 */ /* 0x000eee0000000800 */
[----:B------:R0:W4:Y:S01]  /*0f00*/  @!P3 LDG.E R11, desc[UR4][R14.64+0xc] ;  /* 0x00000c040e0bb981 */ /* 0x000122000c1e1900 */
[----:B---3--:R-:W-:Y:S01]  /*0f10*/  @!P6 FFMA R0, R27, R13, R0 ;  /* 0x0000000d1b00e223 */ /* 0x008fe20000000000 */
[----:B------:R-:W-:Y:S01]  /*0f20*/  VIADD R13, R20, 0x5 ;  /* 0x00000005140d7836 */ /* 0x000fe20000000000 */
[----:B------:R-:W-:-:S02]  /*0f30*/  IADD3 R3, P6, PT, R4, R29, RZ ;  /* 0x0000001d04037210 */ /* 0x000fc40007fde0ff */
[----:B-1----:R-:W-:Y:S02]  /*0f40*/  @P0 FFMA R0, R23, R16, R0 ;  /* 0x0000001017000223 */ /* 0x002fe40000000000 */
[----:B------:R-:W-:Y:S02]  /*0f50*/  ISETP.GT.U32.AND P0, PT, R13, 0x2, P1 ;  /* 0x000000020d00780c */ /* 0x000fe40000f04070 */
[----:B------:R-:W-:Y:S02]  /*0f60*/  LEA.HI.X.SX32 R18, R29, RZ, 0x1, P6 ;  /* 0x000000ff1d127211 */ /* 0x000fe400030f0eff */
[C---:B------:R-:W-:Y:S02]  /*0f70*/  LEA R16, P6, R3.reuse, UR10, 0x2 ;  /* 0x0000000a03107c11 */ /* 0x040fe4000f8c10ff */
[----:B------:R-:W-:Y:S02]  /*0f80*/  ISETP.LT.AND P0, PT, R6, UR9, P0 ;  /* 0x0000000906007c0c */ /* 0x000fe40008701270 */
[----:B------:R-:W-:-:S02]  /*0f90*/  LEA.HI.X R17, R3, UR11, R18, 0x2, P6 ;  /* 0x0000000b03117c11 */ /* 0x000fc4000b0f1412 */
[----:B------:R-:W-:Y:S01]  /*0fa0*/  ISETP.LT.U32.OR P6, PT, R4, 0x3, !P0 ;  /* 0x000000030400780c */ /* 0x000fe200047c1470 */
[----:B------:R-:W2:Y:S03]  /*0fb0*/  @P2 LDC R18, c[0x3][0x80] ;  /* 0x00c02000ff122b82 */ /* 0x000ea60000000800 */
[----:B------:R-:W-:-:S05]  /*0fc0*/  ISETP.GE.OR P6, PT, R8, UR8, P6 ;  /* 0x0000000808007c0c */ /* 0x000fca000b7c6670 */
[----:B0-----:R-:W0:Y:S08]  /*0fd0*/  @P0 LDC.64 R14, c[0x0][0x380] ;  /* 0x0000e000ff0e0b82 */ /* 0x001e300000000a00 */
        /* <DEDUP_REMOVED lines=11> */
[----:B------:R-:W2:Y:S04]  /*1090*/  @!P2 LDG.E R23, desc[UR4][R16.64+-0x8] ;  /* 0xfffff8041017a981 */ /* 0x000ea8000c1e1900 */
[----:B------:R-:W5:Y:S01]  /*10a0*/  @!P5 LDG.E R25, desc[UR4][R16.64+-0x4] ;  /* 0xfffffc041019d981 */ /* 0x000f62000c1e1900 */
[----:B------:R-:W5:Y:S01]  /*10b0*/  @!P5 LDC R22, c[0x3][0x94] ;  /* 0x00c02500ff16db82 */ /* 0x000f620000000800 */
[----:B----4-:R-:W-:Y:S01]  /*10c0*/  @!P3 FFMA R0, R11, R18, R0 ;  /* 0x000000120b00b223 */ /* 0x010fe20000000000 */
[----:B------:R-:W-:-:S06]  /*10d0*/  PLOP3.LUT P3, PT, PT, PT, PT, 0x8, 0x80 ;  /* 0x000000000080781c */ /* 0x000fcc0003f6e170 */
[----:B------:R-:W3:Y:S01]  /*10e0*/  @!P6 LDC R11, c[0x3][0x8c] ;  /* 0x00c02300ff0beb82 */ /* 0x000ee20000000800 */
[----:B------:R-:W-:-:S07]  /*10f0*/  @P0 PLOP3.LUT P3, PT, P4, PT, PT, 0x8, 0x80 ;  /* 0x000000000080081c */ /* 0x000fce000276e170 */
[----:B------:R-:W2:Y:S06]  /*1100*/  @!P2 LDC R18, c[0x3][0x90] ;  /* 0x00c02400ff12ab82 */ /* 0x000eac0000000800 */
[----:B------:R-:W4:Y:S01]  /*1110*/  @P3 LDG.E R21, desc[UR4][R16.64+0x4] ;  /* 0x0000040410153981 */ /* 0x000f22000c1e1900 */
[----:B---3--:R-:W-:Y:S01]  /*1120*/  @!P6 FFMA R0, R3, R11, R0 ;  /* 0x0000000b0300e223 */ /* 0x008fe20000000000 */
[----:B------:R-:W-:-:S13]  /*1130*/  ISETP.GE.OR P6, PT, R7, UR8, !P0 ;  /* 0x0000000807007c0c */ /* 0x000fda000c7c6670 */
[----:B------:R-:W3:Y:S01]  /*1140*/  @!P6 LDG.E R3, desc[UR4][R16.64+0x8] ;  /* 0x000008041003e981 */ /* 0x000ee2000c1e1900 */
[----:B------:R-:W-:Y:S02]  /*1150*/  VIADD R11, R20, 0x6 ;  /* 0x00000006140b7836 */ /* 0x000fe40000000000 */
[----:B------:R-:W-:-:S04]  /*1160*/  VIADD R29, R9, 0xfffffffd ;  /* 0xfffffffd091d7836 */ /* 0x000fc80000000000 */
[C-C-:B0-----:R-:W-:Y:S02]  /*1170*/  IMAD R14, R29.reuse, UR9, R10.reuse ;  /* 0x000000091d0e7c24 */ /* 0x141fe4000f8e020a */
[----:B------:R-:W-:-:S04]  /*1180*/  IMAD R29, R29, UR9, R10 ;  /* 0x000000091d1d7c24 */ /* 0x000fc8000f8e020a */
[----:B------:R-:W-:Y:S02]  /*1190*/  IMAD R29, R29, UR8, RZ ;  /* 0x000000081d1d7c24 */ /* 0x000fe4000f8e02ff */
[----:B--2---:R-:W-:Y:S01]  /*11a0*/  @!P2 FFMA R0, R23, R18, R0 ;  /* 0x000000121700a223 */ /* 0x004fe20000000000 */
[----:B------:R-:W-:Y:S01]  /*11b0*/  ISETP.GT.U32.AND P2, PT, R11, 0x2, P1 ;  /* 0x000000020b00780c */ /* 0x000fe20000f44070 */
[----:B------:R-:W4:Y:S01]  /*11c0*/  @P3 LDC R18, c[0x3][0x9c] ;  /* 0x00c02700ff123b82 */ /* 0x000f220000000800 */
[----:B------:R-:W-:Y:S02]  /*11d0*/  IMAD R23, R14, UR8, RZ ;  /* 0x000000080e177c24 */ /* 0x000fe4000f8e02ff */
[----:B-----5:R-:W-:Y:S01]  /*11e0*/  @!P5 FFMA R0, R25, R22, R0 ;  /* 0x000000161900d223 */ /* 0x020fe20000000000 */
[----:B------:R-:W-:Y:S02]  /*11f0*/  ISETP.LT.AND P2, PT, R10, UR9, P2 ;  /* 0x000000090a007c0c */ /* 0x000fe40009741270 */
[----:B------:R-:W-:Y:S01]  /*1200*/  ISETP.GE.OR P5, PT, R2, UR8, !P0 ;  /* 0x0000000802007c0c */ /* 0x000fe2000c7a6670 */
[----:B-1----:R-:W-:Y:S01]  /*1210*/  @P0 FFMA R0, R15, R24, R0 ;  /* 0x000000180f000223 */ /* 0x002fe20000000000 */
[----:B------:R-:W-:-:S02]  /*1220*/  ISETP.LT.U32.OR P0, PT, R4, 0x3, !P2 ;  /* 0x000000030400780c */ /* 0x000fc40005701470 */
[----:B------:R-:W-:Y:S02]  /*1230*/  IADD3 R14, P1, PT, R4, R23, RZ ;  /* 0x00000017040e7210 */ /* 0x000fe40007f3e0ff */
[----:B------:R-:W-:Y:S02]  /*1240*/  ISETP.GE.OR P0, PT, R8, UR8, P0 ;  /* 0x0000000808007c0c */ /* 0x000fe40008706670 */
[----:B------:R-:W-:Y:S02]  /*1250*/  LEA.HI.X.SX32 R23, R23, RZ, 0x1, P1 ;  /* 0x000000ff17177211 */ /* 0x000fe400008f0eff */
[----:B------:R-:W-:-:S03]  /*1260*/  LEA R22, P1, R14, UR10, 0x2 ;  /* 0x0000000a0e167c11 */ /* 0x000fc6000f8210ff */
[----:B------:R0:W2:Y:S01]  /*1270*/  @!P5 LDG.E R25, desc[UR4][R16.64+0xc] ;  /* 0x00000c041019d981 */ /* 0x0000a2000c1e1900 */
[----:B------:R-:W-:Y:S02]  /*1280*/  LEA.HI.X R23, R14, UR11, R23, 0x2, P1 ;  /* 0x0000000b0e177c11 */ /* 0x000fe400088f1417 */
[C---:B------:R-:W-:Y:S01]  /*1290*/  ISETP.LT.U32.OR P1, PT, R4.reuse, 0x2, !P2 ;  /* 0x000000020400780c */ /* 0x040fe20005721470 */
[----:B------:R-:W1:Y:S02]  /*12a0*/  @P2 LDC.64 R14, c[0x0][0x380] ;  /* 0x0000e000ff0e2b82 */ /* 0x000e640000000a00 */
[----:B------:R-:W5:Y:S01]  /*12b0*/  @!P0 LDG.E R27, desc[UR4][R22.64+-0xc] ;  /* 0xfffff404161b8981 */ /* 0x000f62000c1e1900 */
[----:B------:R-:W-:Y:S01]  /*12c0*/  ISETP.GE.OR P1, PT, R5, UR8, P1 ;  /* 0x0000000805007c0c */ /* 0x000fe20008f26670 */
[----:B----4-:R-:W-:Y:S01]  /*12d0*/  @P3 FFMA R0, R21, R18, R0 ;  /* 0x0000001215003223 */ /* 0x010fe20000000000 */
[C---:B------:R-:W-:Y:S01]  /*12e0*/  ISETP.EQ.OR P3, PT, R4.reuse, RZ, !P2 ;  /* 0x000000ff0400720c */ /* 0x040fe20005762670 */
[----:B------:R-:W-:-:S02]  /*12f0*/  @P2 IMAD.IADD R29, R4, 0x1, R29 ;  /* 0x00000001041d2824 */ /* 0x000fc400078e021d */
[----:B0-----:R-:W3:Y:S08]  /*1300*/  @!P6 LDC R16, c[0x3][0xa0] ;  /* 0x00c02800ff10eb82 */ /* 0x001ef00000000800 */
[----:B------:R-:W4:Y:S01]  /*1310*/  @!P1 LDG.E R21, desc[UR4][R22.64+-0x8] ;  /* 0xfffff80416159981 */ /* 0x000f22000c1e1900 */
[----:B------:R-:W5:Y:S03]  /*1320*/  @!P0 LDC R18, c[0x3][0xa8] ;  /* 0x00c02a00ff128b82 */ /* 0x000f660000000800 */
[----:B------:R-:W4:Y:S01]  /*1330*/  @!P3 LDG.E R17, desc[UR4][R22.64+-0x4] ;  /* 0xfffffc041611b981 */ /* 0x000f22000c1e1900 */
[----:B-1----:R-:W-:-:S04]  /*1340*/  @P2 IMAD.WIDE R14, R29, 0x4, R14 ;  /* 0x000000041d0e2825 */ /* 0x002fc800078e020e */
[----:B------:R-:W0:Y:S02]  /*1350*/  @!P3 LDC R24, c[0x3][0xb0] ;  /* 0x00c02c00ff18bb82 */ /* 0x000e240000000800 */
[----:B------:R1:W4:Y:S01]  /*1360*/  @P2 LDG.E R15, desc[UR4][R14.64] ;  /* 0x000000040e0f2981 */ /* 0x000322000c1e1900 */
[----:B---3--:R-:W-:Y:S01]  /*1370*/  @!P6 FFMA R0, R3, R16, R0 ;  /* 0x000000100300e223 */ /* 0x008fe20000000000 */
[----:B------:R-:W-:-:S04]  /*1380*/  PLOP3.LUT P6, PT, PT, PT, PT, 0x8, 0x80 ;  /* 0x000000000080781c */ /* 0x000fc80003fce170 */
[----:B------:R-:W2:Y:S01]  /*1390*/  @!P5 LDC R3, c[0x3][0xa4] ;  /* 0x00c02900ff03db82 */ /* 0x000ea20000000800 */
[----:B------:R-:W-:-:S07]  /*13a0*/  @P2 PLOP3.LUT P6, PT, P4, PT, PT, 0x8, 0x80 ;  /* 0x000000000080281c */ /* 0x000fce00027ce170 */
[----:B------:R-:W4:Y:S06]  /*13b0*/  @!P1 LDC R16, c[0x3][0xac] ;  /* 0x00c02b00ff109b82 */ /* 0x000f2c0000000800 */
[----:B------:R-:W3:Y:S01]  /*13c0*/  @P6 LDG.E R29, desc[UR4][R22.64+0x4] ;  /* 0x00000404161d6981 */ /* 0x000ee2000c1e1900 */
[----:B-1----:R-:W-:Y:S02]  /*13d0*/  VIADD R14, R20, 0xfffffffd ;  /* 0xfffffffd140e7836 */ /* 0x002fe40000000000 */
[----:B--2---:R-:W-:Y:S01]  /*13e0*/  @!P5 FFMA R0, R25, R3, R0 ;  /* 0x000000031900d223 */ /* 0x004fe20000000000 */
[----:B------:R-:W-:-:S03]  /*13f0*/  VIADD R3, R9, 0xfffffffe ;  /* 0xfffffffe09037836 */ /* 0x000fc60000000000 */
[----:B-----5:R-:W-:Y:S02]  /*1400*/  @!P0 FFMA R0, R27, R18, R0 ;  /* 0x000000121b008223 */ /* 0x020fe40000000000 */
[----:B------:R-:W1:Y:S01]  /*1410*/  @P2 LDC R18, c[0x3][0xb4] ;  /* 0x00c02d00ff122b82 */ /* 0x000e620000000800 */
[C---:B------:R-:W-:Y:S01]  /*1420*/  IMAD R25, R3.reuse, UR9, R14 ;  /* 0x0000000903197c24 */ /* 0x040fe2000f8e020e */
[----:B------:R-:W-:-:S03]  /*1430*/  ISETP.GE.AND P0, PT, R3, UR7, PT ;  /* 0x0000000703007c0c */ /* 0x000fc6000bf06270 */
[----:B------:R-:W-:Y:S02]  /*1440*/  IMAD R3, R25, UR8, RZ ;  /* 0x0000000819037c24 */ /* 0x000fe4000f8e02ff */
[----:B------:R-:W-:Y:S02]  /*1450*/  VIADD R25, R9, 0x1 ;  /* 0x0000000109197836 */ /* 0x000fe40000000000 */
[----:B----4-:R-:W-:-:S03]  /*1460*/  @!P1 FFMA R0, R21, R16, R0 ;  /* 0x0000001015009223 */ /* 0x010fc60000000000 */
[----:B------:R-:W-:Y:S01]  /*1470*/  ISETP.GT.U32.AND P0, PT, R25, 0x2, !P0 ;  /* 0x000000021900780c */ /* 0x000fe20004704070 */
[----:B0-----:R-:W-:Y:S01]  /*1480*/  @!P3 FFMA R0, R17, R24, R0 ;  /* 0x000000181100b223 */ /* 0x001fe20000000000 */
[----:B------:R-:W-:Y:S02]  /*1490*/  ISETP.GE.OR P3, PT, R7, UR8, !P2 ;  /* 0x0000000807007c0c */ /* 0x000fe4000d766670 */
[----:B------:R-:W-:Y:S02]  /*14a0*/  IADD3 R21, P5, PT, R4, R3, RZ ;  /* 0x0000000304157210 */ /* 0x000fe40007fbe0ff */
[----:B------:R-:W-:Y:S02]  /*14b0*/  ISETP.GT.U32.AND P1, PT, R20, 0x2, P0 ;  /* 0x000000021400780c */ /* 0x000fe40000724070 */
[----:B------:R-:W-:Y:S02]  /*14c0*/  LEA.HI.X.SX32 R24, R3, RZ, 0x1, P5 ;  /* 0x000000ff03187211 */ /* 0x000fe400028f0eff */
[----:B------:R-:W-:Y:S01]  /*14d0*/  LEA R16, P5, R21, UR10, 0x2 ;  /* 0x0000000a15107c11 */ /* 0x000fe2000f8a10ff */
[----:B-1----:R-:W-:Y:S01]  /*14e0*/  @P2 FFMA R0, R15, R18, R0 ;  /* 0x000000120f002223 */ /* 0x002fe20000000000 */
[----:B------:R-:W-:-:S02]  /*14f0*/  ISETP.LT.AND P1, PT, R14, UR9, P1 ;  /* 0x000000090e007c0c */ /* 0x000fc40008f21270 */
[----:B------:R-:W-:Y:S01]  /*1500*/  ISETP.GE.OR P2, PT, R2, UR8, !P2 ;  /* 0x0000000802007c0c */ /* 0x000fe2000d746670 */
[----:B------:R-:W2:Y:S01]  /*1510*/  @!P3 LDG.E R25, desc[UR4][R22.64+0x8] ;  /* 0x000008041619b981 */ /* 0x000ea2000c1e1900 */
[----:B------:R-:W-:Y:S01]  /*1520*/  LEA.HI.X R17, R21, UR11, R24, 0x2, P5 ;  /* 0x0000000b15117c11 */ /* 0x000fe2000a8f1418 */
[----:B------:R-:W3:Y:S01]  /*1530*/  @P6 LDC R14, c[0x3][0xb8] ;  /* 0x00c02e00ff0e6b82 */ /* 0x000ee20000000800 */
[----:B------:R-:W-:-:S04]  /*1540*/  ISETP.LT.U32.OR P5, PT, R4, 0x3, !P1 ;  /* 0x000000030400780c */ /* 0x000fc80004fa1470 */
[----:B------:R-:W-:-:S03]  /*1550*/  ISETP.GE.OR P5, PT, R8, UR8, P5 ;  /* 0x0000000808007c0c */ /* 0x000fc6000afa6670 */
[----:B------:R-:W2:Y:S02]  /*1560*/  @!P3 LDC R24, c[0x3][0xbc] ;  /* 0x00c02f00ff18bb82 */ /* 0x000ea40000000800 */
[----:B------:R0:W4:Y:S06]  /*1570*/  @!P2 LDG.E R27, desc[UR4][R22.64+0xc] ;  /* 0x00000c04161ba981 */ /* 0x00012c000c1e1900 */
[----:B------:R-:W4:Y:S02]  /*1580*/  @!P2 LDC R26, c[0x3][0xc0] ;  /* 0x00c03000ff1aab82 */ /* 0x000f240000000800 */
[----:B------:R-:W5:Y:S01]  /*1590*/  @!P5 LDG.E R18, desc[UR4][R16.64+-0xc] ;  /* 0xfffff4041012d981 */ /* 0x000f62000c1e1900 */
[----:B------:R-:W-:-:S05]  /*15a0*/  @P1 IMAD.IADD R3, R4, 0x1, R3 ;  /* 0x0000000104031824 */ /* 0x000fca00078e0203 */
[----:B0-----:R-:W0:Y:S01]  /*15b0*/  @P1 LDC R22, c[0x3][0xd0] ;  /* 0x00c03400ff161b82 */ /* 0x001e220000000800 */
[----:B---3--:R-:W-:Y:S01]  /*15c0*/  @P6 FFMA R0, R29, R14, R0 ;  /* 0x0000000e1d006223 */ /* 0x008fe20000000000 */
[----:B------:R-:W-:-:S06]  /*15d0*/  ISETP.LT.U32.OR P6, PT, R4, 0x2, !P1 ;  /* 0x000000020400780c */ /* 0x000fcc0004fc1470 */
[----:B------:R-:W1:Y:S01]  /*15e0*/  @P1 LDC.64 R14, c[0x0][0x380] ;  /* 0x0000e000ff0e1b82 */ /* 0x000e620000000a00 */
[----:B------:R-:W-:-:S07]  /*15f0*/  ISETP.GE.OR P6, PT, R5, UR8, P6 ;  /* 0x0000000805007c0c */ /* 0x000fce000b7c6670 */
[----:B------:R-:W5:Y:S06]  /*1600*/  @!P5 LDC R29, c[0x3][0xc4] ;  /* 0x00c03100ff1ddb82 */ /* 0x000f6c0000000800 */
[----:B------:R-:W3:Y:S01]  /*1610*/  @!P6 LDG.E R21, desc[UR4][R16.64+-0x8] ;  /* 0xfffff8041015e981 */ /* 0x000ee2000c1e1900 */
[----:B-1----:R-:W-:Y:S02]  /*1620*/  @P1 IMAD.WIDE R14, R3, 0x4, R14 ;  /* 0x00000004030e1825 */ /* 0x002fe400078e020e */
[----:B------:R-:W3:Y:S04]  /*1630*/  @!P6 LDC R3, c[0x3][0xc8] ;  /* 0x00c03200ff03eb82 */ /* 0x000ee80000000800 */
[----:B------:R1:W0:Y:S01]  /*1640*/  @P1 LDG.E R15, desc[UR4][R14.64] ;  /* 0x000000040e0f1981 */ /* 0x000222000c1e1900 */
[----:B--2---:R-:W-:Y:S01]  /*1650*/  @!P3 FFMA R0, R25, R24, R0 ;  /* 0x000000181900b223 */ /* 0x004fe20000000000 */
[----:B------:R-:W-:-:S03]  /*1660*/  ISETP.EQ.OR P3, PT, R4, RZ, !P1 ;  /* 0x000000ff0400720c */ /* 0x000fc60004f62670 */
[----:B----4-:R-:W-:Y:S01]  /*1670*/  @!P2 FFMA R0, R27, R26, R0 ;  /* 0x0000001a1b00a223 */ /* 0x010fe20000000000 */
[----:B------:R-:W-:-:S09]  /*1680*/  PLOP3.LUT P2, PT, PT, PT, PT, 0x8, 0x80 ;  /* 0x000000000080781c */ /* 0x000fd20003f4e170 */
[----:B------:R-:W2:Y:S01]  /*1690*/  @!P3 LDG.E R27, desc[UR4][R16.64+-0x4] ;  /* 0xfffffc04101bb981 */ /* 0x000ea2000c1e1900 */
[----:B------:R-:W-:Y:S01]  /*16a0*/  @P1 PLOP3.LUT P2, PT, P4, PT, PT, 0x8, 0x80 ;  /* 0x000000000080181c */ /* 0x000fe2000274e170 */
[----:B-----5:R-:W-:Y:S01]  /*16b0*/  @!P5 FFMA R0, R18, R29, R0 ;  /* 0x0000001d1200d223 */ /* 0x020fe20000000000 */
[----:B------:R-:W-:Y:S01]  /*16c0*/  ISETP.GE.OR P5, PT, R7, UR8, !P1 ;  /* 0x0000000807007c0c */ /* 0x000fe2000cfa6670 */
[----:B------:R-:W2:Y:S10]  /*16d0*/  @!P3 LDC R18, c[0x3][0xcc] ;  /* 0x00c03300ff12bb82 */ /* 0x000eb40000000800 */
[----:B------:R-:W4:Y:S01]  /*16e0*/  @P2 LDG.E R25, desc[UR4][R16.64+0x4] ;  /* 0x0000040410192981 */ /* 0x000f22000c1e1900 */
[----:B------:R-:W4:Y:S03]  /*16f0*/  @P2 LDC R24, c[0x3][0xd4] ;  /* 0x00c03500ff182b82 */ /* 0x000f260000000800 */
[----:B------:R-:W5:Y:S05]  /*1700*/  @!P5 LDG.E R23, desc[UR4][R16.64+0x8] ;  /* 0x000008041017d981 */ /* 0x000f6a000c1e1900 */
[----:B------:R-:W5:Y:S01]  /*1710*/  @!P5 LDC R26, c[0x3][0xd8] ;  /* 0x00c03600ff1adb82 */ /* 0x000f620000000800 */
[----:B---3--:R-:W-:Y:S01]  /*1720*/  @!P6 FFMA R0, R21, R3, R0 ;  /* 0x000000031500e223 */ /* 0x008fe20000000000 */
[----:B------:R-:W-:-:S13]  /*1730*/  ISETP.GE.OR P6, PT, R2, UR8, !P1 ;  /* 0x0000000802007c0c */ /* 0x000fda000cfc6670 */
[----:B------:R3:W5:Y:S01]  /*1740*/  @!P6 LDG.E R21, desc[UR4][R16.64+0xc] ;  /* 0x00000c041015e981 */ /* 0x000762000c1e1900 */
[----:B-1----:R-:W-:Y:S02]  /*1750*/  VIADD R14, R20, 0xfffffffe ;  /* 0xfffffffe140e7836 */ /* 0x002fe40000000000 */
[----:B------:R-:W-:Y:S02]  /*1760*/  VIADD R3, R9, 0xfffffffe ;  /* 0xfffffffe09037836 */ /* 0x000fe40000000000 */
[----:B--2---:R-:W-:Y:S01]  /*1770*/  @!P3 FFMA R0, R27, R18, R0 ;  /* 0x000000121b00b223 */ /* 0x004fe20000000000 */
[----:B------:R-:W-:Y:S01]  /*1780*/  ISETP.GT.U32.AND P3, PT, R12, 0x2, P0 ;  /* 0x000000020c00780c */ /* 0x000fe20000764070 */
[----:B------:R-:W-:-:S03]  /*1790*/  IMAD R27, R3, UR9, R14 ;  /* 0x00000009031b7c24 */ /* 0x000fc6000f8e020e */
[----:B------:R-:W-:Y:S01]  /*17a0*/  ISETP.LT.AND P3, PT, R14, UR9, P3 ;  /* 0x000000090e007c0c */ /* 0x000fe20009f61270 */
[----:B0-----:R-:W-:Y:S01]  /*17b0*/  @P1 FFMA R0, R15, R22, R0 ;  /* 0x000000160f001223 */ /* 0x001fe20000000000 */
[----:B------:R-:W-:Y:S01]  /*17c0*/  IMAD R27, R27, UR8, RZ ;  /* 0x000000081b1b7c24 */ /* 0x000fe2000f8e02ff */
[----:B------:R-:W0:Y:S01]  /*17d0*/  @!P6 LDC R22, c[0x3][0xdc] ;  /* 0x00c03700ff16eb82 */ /* 0x000e220000000800 */
[C---:B------:R-:W-:Y:S01]  /*17e0*/  ISETP.LT.U32.OR P1, PT, R4.reuse, 0x3, !P3 ;  /* 0x000000030400780c */ /* 0x040fe20005f21470 */
[----:B----4-:R-:W-:Y:S02]  /*17f0*/  @P2 FFMA R0, R25, R24, R0 ;  /* 0x0000001819002223 */ /* 0x010fe40000000000 */
[----:B------:R-:W-:Y:S02]  /*1800*/  IADD3 R15, P2, PT, R4, R27, RZ ;  /* 0x0000001b040f7210 */ /* 0x000fe40007f5e0ff */
[----:B------:R-:W-:Y:S02]  /*1810*/  ISETP.GE.OR P1, PT, R8, UR8, P1 ;  /* 0x0000000808007c0c */ /* 0x000fe40008f26670 */
[----:B---3--:R-:W-:Y:S01]  /*1820*/  LEA.HI.X.SX32 R16, R27, RZ, 0x1, P2 ;  /* 0x000000ff1b107211 */ /* 0x008fe200010f0eff */
[----:B-----5:R-:W-:Y:S01]  /*1830*/  @!P5 FFMA R0, R23, R26, R0 ;  /* 0x0000001a1700d223 */ /* 0x020fe20000000000 */
[----:B------:R-:W-:-:S02]  /*1840*/  ISETP.LT.U32.OR P5, PT, R4, 0x2, !P3 ;  /* 0x000000020400780c */ /* 0x000fc40005fa1470 */
[----:B------:R-:W-:Y:S02]  /*1850*/  LEA R14, P2, R15, UR10, 0x2 ;  /* 0x0000000a0f0e7c11 */ /* 0x000fe4000f8410ff */
[----:B------:R-:W-:Y:S02]  /*1860*/  ISETP.GE.OR P5, PT, R5, UR8, P5 ;  /* 0x0000000805007c0c */ /* 0x000fe4000afa6670 */
[----:B------:R-:W-:Y:S02]  /*1870*/  LEA.HI.X R15, R15, UR11, R16, 0x2, P2 ;  /* 0x0000000b0f0f7c11 */ /* 0x000fe400090f1410 */
[----:B------:R-:W1:Y:S03]  /*1880*/  @P3 LDC.64 R16, c[0x0][0x380] ;  /* 0x0000e000ff103b82 */ /* 0x000e660000000a00 */
[----:B------:R-:W2:Y:S01]  /*1890*/  @!P1 LDG.E R18, desc[UR4][R14.64+-0xc] ;  /* 0xfffff4040e129981 */ /* 0x000ea2000c1e1900 */
[----:B------:R-:W-:-:S05]  /*18a0*/  ISETP.EQ.OR P2, PT, R4, RZ, !P3 ;  /* 0x000000ff0400720c */ /* 0x000fca0005f42670 */
[----:B------:R-:W3:Y:S01]  /*18b0*/  @!P5 LDG.E R25, desc[UR4][R14.64+-0x8] ;  /* 0xfffff8040e19d981 */ /* 0x000ee2000c1e1900 */
[----:B------:R-:W-:-:S07]  /*18c0*/  @P3 IMAD.IADD R27, R4, 0x1, R27 ;  /* 0x00000001041b3824 */ /* 0x000fce00078e021b */
[----:B------:R-:W4:Y:S01]  /*18d0*/  @!P2 LDG.E R23, desc[UR4][R14.64+-0x4] ;  /* 0xfffffc040e17a981 */ /* 0x000f22000c1e1900 */
[----:B------:R-:W4:Y:S01]  /*18e0*/  @!P2 LDC R24, c[0x3][0xe8] ;  /* 0x00c03a00ff18ab82 */ /* 0x000f220000000800 */
[----:B-1----:R-:W-:-:S05]  /*18f0*/  @P3 IMAD.WIDE R16, R27, 0x4, R16 ;  /* 0x000000041b103825 */ /* 0x002fca00078e0210 */
[----:B------:R1:W5:Y:S01]  /*1900*/  @P3 LDG.E R29, desc[UR4][R16.64] ;  /* 0x00000004101d3981 */ /* 0x000362000c1e1900 */
[----:B0-----:R-:W-:Y:S01]  /*1910*/  @!P6 FFMA R0, R21, R22, R0 ;  /* 0x000000161500e223 */ /* 0x001fe20000000000 */
[----:B------:R-:W-:Y:S01]  /*1920*/  PLOP3.LUT P6, PT, PT, PT, PT, 0x8, 0x80 ;  /* 0x000000000080781c */ /* 0x000fe20003fce170 */
[----:B------:R-:W2:Y:S01]  /*1930*/  @!P1 LDC R21, c[0x3][0xe0] ;  /* 0x00c03800ff159b82 */ /* 0x000ea20000000800 */
[----:B------:R-:W-:-:S07]  /*1940*/  @P3 PLOP3.LUT P6, PT, P4, PT, PT, 0x8, 0x80 ;  /* 0x000000000080381c */ /* 0x000fce00027ce170 */
[----:B------:R-:W3:Y:S06]  /*1950*/  @!P5 LDC R22, c[0x3][0xe4] ;  /* 0x00c03900ff16db82 */ /* 0x000eec0000000800 */
[----:B------:R-:W5:Y:S01]  /*1960*/  @P6 LDG.E R27, desc[UR4][R14.64+0x4] ;  /* 0x000004040e1b6981 */ /* 0x000f62000c1e1900 */
[----:B------:R-:W-:Y:S02]  /*1970*/  VIADD R26, R20, 0xffffffff ;  /* 0xffffffff141a7836 */ /* 0x000fe40000000000 */
[----:B--2---:R-:W-:Y:S02]  /*1980*/  @!P1 FFMA R0, R18, R21, R0 ;  /* 0x0000001512009223 */ /* 0x004fe40000000000 */
[----:B------:R-:W5:Y:S01]  /*1990*/  @P3 LDC R18, c[0x3][0xec] ;  /* 0x00c03b00ff123b82 */ /* 0x000f620000000800 */
[----:B------:R-:W-:-:S02]  /*19a0*/  IMAD R21, R3, UR9, R26 ;  /* 0x0000000903157c24 */ /* 0x000fc4000f8e021a */
[----:B---3--:R-:W-:Y:S01]  /*19b0*/  @!P5 FFMA R0, R25, R22, R0 ;  /* 0x000000161900d223 */ /* 0x008fe20000000000 */
[----:B------:R-:W-:Y:S01]  /*19c0*/  ISETP.GE.OR P5, PT, R7, UR8, !P3 ;  /* 0x0000000807007c0c */ /* 0x000fe2000dfa6670 */
[----:B------:R-:W-:Y:S01]  /*19d0*/  IMAD R21, R21, UR8, RZ ;  /* 0x0000000815157c24 */ /* 0x000fe2000f8e02ff */
[----:B------:R-:W-:Y:S01]  /*19e0*/  ISETP.GT.U32.AND P1, PT, R6, 0x2, P0 ;  /* 0x000000020600780c */ /* 0x000fe20000724070 */
[----:B----4-:R-:W-:-:S03]  /*19f0*/  @!P2 FFMA R0, R23, R24, R0 ;  /* 0x000000181700a223 */ /* 0x010fc60000000000 */
[----:B-1----:R-:W-:-:S07]  /*1a00*/  IADD3 R17, P2, PT, R4, R21, RZ ;  /* 0x0000001504117210 */ /* 0x002fce0007f5e0ff */
[----:B------:R-:W2:Y:S01]  /*1a10*/  @!P5 LDG.E R25, desc[UR4][R14.64+0x8] ;  /* 0x000008040e19d981 */ /* 0x000ea2000c1e1900 */
[----:B------:R-:W-:Y:S02]  /*1a20*/  LEA.HI.X.SX32 R22, R21, RZ, 0x1, P2 ;  /* 0x000000ff15167211 */ /* 0x000fe400010f0eff */
[----:B------:R-:W-:Y:S02]  /*1a30*/  LEA R16, P2, R17, UR10, 0x2 ;  /* 0x0000000a11107c11 */ /* 0x000fe4000f8410ff */
[----:B------:R-:W-:Y:S01]  /*1a40*/  ISETP.LT.AND P1, PT, R26, UR9, P1 ;  /* 0x000000091a007c0c */ /* 0x000fe20008f21270 */
[----:B-----5:R-:W-:Y:S01]  /*1a50*/  @P3 FFMA R0, R29, R18, R0 ;  /* 0x000000121d003223 */ /* 0x020fe20000000000 */
[----:B------:R-:W-:Y:S02]  /*1a60*/  ISETP.GE.OR P3, PT, R2, UR8, !P3 ;  /* 0x0000000802007c0c */ /* 0x000fe4000df66670 */
[----:B------:R-:W-:Y:S02]  /*1a70*/  LEA.HI.X R17, R17, UR11, R22, 0x2, P2 ;  /* 0x0000000b11117c11 */ /* 0x000fe400090f1416 */
[----:B------:R-:W-:Y:S01]  /*1a80*/  ISETP.LT.U32.OR P2, PT, R4, 0x3, !P1 ;  /* 0x000000030400780c */ /* 0x000fe20004f41470 */
[----:B------:R-:W0:Y:S03]  /*1a90*/  @P6 LDC R22, c[0x3][0xf0] ;  /* 0x00c03c00ff166b82 */ /* 0x000e260000000800 */
[----:B------:R-:W-:-:S05]  /*1aa0*/  ISETP.GE.OR P2, PT, R8, UR8, P2 ;  /* 0x0000000808007c0c */ /* 0x000fca0009746670 */
[----:B------:R1:W3:Y:S08]  /*1ab0*/  @!P3 LDG.E R18, desc[UR4][R14.64+0xc] ;  /* 0x00000c040e12b981 */ /* 0x0002f0000c1e1900 */
[----:B------:R-:W4:Y:S01]  /*1ac0*/  @!P2 LDG.E R29, desc[UR4][R16.64+-0xc] ;  /* 0xfffff404101da981 */ /* 0x000f22000c1e1900 */
[----:B-1----:R-:W1:Y:S01]  /*1ad0*/  @P1 LDC.64 R14, c[0x0][0x380] ;  /* 0x0000e000ff0e1b82 */ /* 0x002e620000000a00 */
[----:B0-----:R-:W-:Y:S01]  /*1ae0*/  @P6 FFMA R0, R27, R22, R0 ;  /* 0x000000161b006223 */ /* 0x001fe20000000000 */
[----:B------:R-:W-:-:S06]  /*1af0*/  ISETP.LT.U32.OR P6, PT, R4, 0x2, !P1 ;  /* 0x000000020400780c */ /* 0x000fcc0004fc1470 */
[----:B------:R-:W2:Y:S01]  /*1b00*/  @!P5 LDC R22, c[0x3][0xf4] ;  /* 0x00c03d00ff16db82 */ /* 0x000ea20000000800 */
[----:B------:R-:W-:-:S07]  /*1b10*/  ISETP.GE.OR P6, PT, R5, UR8, P6 ;  /* 0x0000000805007c0c */ /* 0x000fce000b7c6670 */
[----:B------:R-:W3:Y:S06]  /*1b20*/  @!P3 LDC R27, c[0x3][0xf8] ;  /* 0x00c03e00ff1bbb82 */ /* 0x000eec0000000800 */
[----:B------:R-:W5:Y:S01]  /*1b30*/  @!P6 LDG.E R23, desc[UR4][R16.64+-0x8] ;  /* 0xfffff8041017e981 */ /* 0x000f62000c1e1900 */
[----:B------:R-:W-:-:S04]  /*1b40*/  @P1 IMAD.IADD R21, R4, 0x1, R21 ;  /* 0x0000000104151824 */ /* 0x000fc800078e0215 */
[----:B-1----:R-:W-:-:S06]  /*1b50*/  @P1 IMAD.WIDE R14, R21, 0x4, R14 ;  /* 0x00000004150e1825 */ /* 0x002fcc00078e020e */
[----:B------:R0:W5:Y:S01]  /*1b60*/  @P1 LDG.E R15, desc[UR4][R14.64] ;  /* 0x000000040e0f1981 */ /* 0x000162000c1e1900 */
[----:B--2---:R-:W-:Y:S02]  /*1b70*/  @!P5 FFMA R0, R25, R22, R0 ;  /* 0x000000161900d223 */ /* 0x004fe40000000000 */
[----:B------:R-:W4:Y:S01]  /*1b80*/  @!P2 LDC R22, c[0x3][0xfc] ;  /* 0x00c03f00ff16ab82 */ /* 0x000f220000000800 */
[----:B------:R-:W-:Y:S01]  /*1b90*/  ISETP.EQ.OR P5, PT, R4, RZ, !P1 ;  /* 0x000000ff0400720c */ /* 0x000fe20004fa2670 */
[----:B---3--:R-:W-:Y:S01]  /*1ba0*/  @!P3 FFMA R0, R18, R27, R0 ;  /* 0x0000001b1200b223 */ /* 0x008fe20000000000 */
[----:B------:R-:W-:-:S11]  /*1bb0*/  PLOP3.LUT P3, PT, PT, PT, PT, 0x8, 0x80 ;  /* 0x000000000080781c */ /* 0x000fd60003f6e170 */
[----:B------:R-:W2:Y:S01]  /*1bc0*/  @!P5 LDG.E R27, desc[UR4][R16.64+-0x4] ;  /* 0xfffffc04101bd981 */ /* 0x000ea2000c1e1900 */
[----:B------:R-:W-:Y:S01]  /*1bd0*/  @P1 PLOP3.LUT P3, PT, P4, PT, PT, 0x8, 0x80 ;  /* 0x000000000080181c */ /* 0x000fe2000276e170 */
[----:B------:R-:W5:Y:S01]  /*1be0*/  @!P6 LDC R18, c[0x3][0x100] ;  /* 0x00c04000ff12eb82 */ /* 0x000f620000000800 */
[----:B----4-:R-:W-:Y:S01]  /*1bf0*/  @!P2 FFMA R0, R29, R22, R0 ;  /* 0x000000161d00a223 */ /* 0x010fe20000000000 */
[----:B------:R-:W-:-:S06]  /*1c00*/  ISETP.GE.OR P2, PT, R7, UR8, !P1 ;  /* 0x0000000807007c0c */ /* 0x000fcc000cf46670 */
[----:B------:R-:W1:Y:S04]  /*1c10*/  @P1 LDC R22, c[0x3][0x108] ;  /* 0x00c04200ff161b82 */ /* 0x000e680000000800 */
[----:B------:R-:W3:Y:S04]  /*1c20*/  @P3 LDG.E R29, desc[UR4][R16.64+0x4] ;  /* 0x00000404101d3981 */ /* 0x000ee8000c1e1900 */
[----:B------:R-:W4:Y:S01]  /*1c30*/  @!P2 LDG.E R25, desc[UR4][R16.64+0x8] ;  /* 0x000008041019a981 */ /* 0x000f22000c1e1900 */
[----:B------:R-:W4:Y:S01]  /*1c40*/  @!P2 LDC R24, c[0x3][0x110] ;  /* 0x00c04400ff18ab82 */ /* 0x000f220000000800 */
[----:B-----5:R-:W-:Y:S01]  /*1c50*/  @!P6 FFMA R0, R23, R18, R0 ;  /* 0x000000121700e223 */ /* 0x020fe20000000000 */
[----:B------:R-:W-:-:S06]  /*1c60*/  ISETP.GE.OR P6, PT, R2, UR8, !P1 ;  /* 0x0000000802007c0c */ /* 0x000fcc000cfc6670 */
[----:B------:R-:W2:Y:S08]  /*1c70*/  @!P5 LDC R18, c[0x3][0x104] ;  /* 0x00c04100ff12db82 */ /* 0x000eb00000000800 */
[----:B------:R-:W3:Y:S01]  /*1c80*/  @P3 LDC R23, c[0x3][0x10c] ;  /* 0x00c04300ff173b82 */ /* 0x000ee20000000800 */
[----:B------:R5:W4:Y:S01]  /*1c90*/  @!P6 LDG.E R21, desc[UR4][R16.64+0xc] ;  /* 0x00000c041015e981 */ /* 0x000b22000c1e1900 */
[----:B0-----:R-:W-:-:S02]  /*1ca0*/  IMAD R14, R3, UR9, R20 ;  /* 0x00000009030e7c24 */ /* 0x001fc4000f8e0214 */
[----:B--2---:R-:W-:Y:S01]  /*1cb0*/  @!P5 FFMA R0, R27, R18, R0 ;  /* 0x000000121b00d223 */ /* 0x004fe20000000000 */
[----:B------:R-:W-:-:S03]  /*1cc0*/  ISETP.GT.U32.AND P5, PT, R10, 0x2, P0 ;  /* 0x000000020a00780c */ /* 0x000fc600007a4070 */
[----:B-1----:R-:W-:Y:S01]  /*1cd0*/  @P1 FFMA R0, R15, R22, R0 ;  /* 0x000000160f001223 */ /* 0x002fe20000000000 */
[----:B------:R-:W-:Y:S01]  /*1ce0*/  ISETP.LT.AND P1, PT, R20, UR9, P5 ;  /* 0x0000000914007c0c */ /* 0x000fe2000af21270 */
[----:B------:R-:W-:Y:S02]  /*1cf0*/  IMAD R27, R14, UR8, RZ ;  /* 0x000000080e1b7c24 */ /* 0x000fe4000f8e02ff */
[----:B---3--:R-:W-:Y:S01]  /*1d00*/  @P3 FFMA R0, R29, R23, R0 ;  /* 0x000000171d003223 */ /* 0x008fe20000000000 */
[C---:B------:R-:W-:Y:S02]  /*1d10*/  ISETP.LT.U32.OR P3, PT, R4.reuse, 0x3, !P1 ;  /* 0x000000030400780c */ /* 0x040fe40004f61470 */
[----:B-----5:R-:W-:-:S07]  /*1d20*/  IADD3 R16, P5, PT, R4, R27, RZ ;  /* 0x0000001b04107210 */ /* 0x020fce0007fbe0ff */
[----:B------:R-:W0:Y:S01]  /*1d30*/  @P1 LDC.64 R14, c[0x0][0x380] ;  /* 0x0000e000ff0e1b82 */ /* 0x000e220000000a00 */
[----:B------:R-:W-:Y:S01]  /*1d40*/  ISETP.GE.OR P3, PT, R8, UR8, P3 ;  /* 0x0000000808007c0c */ /* 0x000fe20009f66670 */
[----:B----4-:R-:W-:Y:S01]  /*1d50*/  @!P2 FFMA R0, R25, R24, R0 ;  /* 0x000000181900a223 */ /* 0x010fe20000000000 */
[----:B------:R-:W-:Y:S02]  /*1d60*/  ISETP.LT.U32.OR P2, PT, R4, 0x2, !P1 ;  /* 0x000000020400780c */ /* 0x000fe40004f41470 */
[----:B------:R-:W-:Y:S02]  /*1d70*/  LEA.HI.X.SX32 R17, R27, RZ, 0x1, P5 ;  /* 0x000000ff1b117211 */ /* 0x000fe400028f0eff */
[C---:B------:R-:W-:Y:S02]  /*1d80*/  LEA R22, P5, R16.reuse, UR10, 0x2 ;  /* 0x0000000a10167c11 */ /* 0x040fe4000f8a10ff */
[----:B------:R-:W-:Y:S02]  /*1d90*/  ISETP.GE.OR P2, PT, R5, UR8, P2 ;  /* 0x0000000805007c0c */ /* 0x000fe40009746670 */
[----:B------:R-:W-:-:S02]  /*1da0*/  LEA.HI.X R23, R16, UR11, R17, 0x2, P5 ;  /* 0x0000000b10177c11 */ /* 0x000fc4000a8f1411 */
[C---:B------:R-:W-:Y:S01]  /*1db0*/  ISETP.EQ.OR P5, PT, R4.reuse, RZ, !P1 ;  /* 0x000000ff0400720c */ /* 0x040fe20004fa2670 */
[----:B------:R-:W-:Y:S01]  /*1dc0*/  @P1 IMAD.IADD R27, R4, 0x1, R27 ;  /* 0x00000001041b1824 */ /* 0x000fe200078e021b */
[----:B------:R-:W1:Y:S01]  /*1dd0*/  @!P6 LDC R16, c[0x3][0x114] ;  /* 0x00c04500ff10eb82 */ /* 0x000e620000000800 */
[----:B------:R-:W2:Y:S06]  /*1de0*/  @!P3 LDG.E R17, desc[UR4][R22.64+-0xc] ;  /* 0xfffff4041611b981 */ /* 0x000eac000c1e1900 */
[----:B------:R-:W3:Y:S01]  /*1df0*/  @!P2 LDG.E R25, desc[UR4][R22.64+-0x8] ;  /* 0xfffff8041619a981 */ /* 0x000ee2000c1e1900 */
[----:B------:R-:W2:Y:S01]  /*1e00*/  @!P3 LDC R18, c[0x3][0x118] ;  /* 0x00c04600ff12bb82 */ /* 0x000ea20000000800 */
[----:B0-----:R-:W-:-:S02]  /*1e10*/  @P1 IMAD.WIDE R14, R27, 0x4, R14 ;  /* 0x000000041b0e1825 */ /* 0x001fc400078e020e */
[----:B------:R-:W4:Y:S04]  /*1e20*/  @!P5 LDG.E R29, desc[UR4][R22.64+-0x4] ;  /* 0xfffffc04161dd981 */ /* 0x000f28000c1e1900 */
[----:B------:R-:W5:Y:S01]  /*1e30*/  @P1 LDG.E R15, desc[UR4][R14.64] ;  /* 0x000000040e0f1981 */ /* 0x000f62000c1e1900 */
[----:B------:R-:W4:Y:S01]  /*1e40*/  @!P5 LDC R24, c[0x3][0x120] ;  /* 0x00c04800ff18db82 */ /* 0x000f220000000800 */
[----:B-1----:R-:W-:Y:S01]  /*1e50*/  @!P6 FFMA R0, R21, R16, R0 ;  /* 0x000000101500e223 */ /* 0x002fe20000000000 */
[----:B------:R-:W-:-:S06]  /*1e60*/  PLOP3.LUT P6, PT, PT, PT, PT, 0x8, 0x80 ;  /* 0x000000000080781c */ /* 0x000fcc0003fce170 */
[----:B------:R-:W3:Y:S01]  /*1e70*/  @!P2 LDC R21, c[0x3][0x11c] ;  /* 0x00c04700ff15ab82 */ /* 0x000ee20000000800 */
[----:B------:R-:W-:-:S07]  /*1e80*/  @P1 PLOP3.LUT P6, PT, P4, PT, PT, 0x8, 0x80 ;  /* 0x000000000080181c */ /* 0x000fce00027ce170 */
[----:B------:R-:W5:Y:S06]  /*1e90*/  @P1 LDC R16, c[0x3][0x124] ;  /* 0x00c04900ff101b82 */ /* 0x000f6c0000000800 */
[----:B------:R-:W5:Y:S01]  /*1ea0*/  @P6 LDG.E R27, desc[UR4][R22.64+0x4] ;  /* 0x00000404161b6981 */ /* 0x000f62000c1e1900 */
[----:B--2---:R-:W-:Y:S01]  /*1eb0*/  @!P3 FFMA R0, R17, R18, R0 ;  /* 0x000000121100b223 */ /* 0x004fe20000000000 */
[----:B------:R-:W-:-:S03]  /*1ec0*/  ISETP.GE.OR P3, PT, R7, UR8, !P1 ;  /* 0x0000000807007c0c */ /* 0x000fc6000cf66670 */
[----:B---3--:R-:W-:Y:S01]  /*1ed0*/  @!P2 FFMA R0, R25, R21, R0 ;  /* 0x000000151900a223 */ /* 0x008fe20000000000 */
[----:B------:R-:W-:Y:S01]  /*1ee0*/  ISETP.GE.OR P2, PT, R2, UR8, !P1 ;  /* 0x0000000802007c0c */ /* 0x000fe2000cf46670 */
[----:B------:R-:W-:Y:S02]  /*1ef0*/  IMAD R21, R3, UR9, R12 ;  /* 0x0000000903157c24 */ /* 0x000fe4000f8e020c */
[----:B----4-:R-:W-:Y:S02]  /*1f00*/  @!P5 FFMA R0, R29, R24, R0 ;  /* 0x000000181d00d223 */ /* 0x010fe40000000000 */
[----:B------:R-:W-:-:S04]  /*1f10*/  IMAD R21, R21, UR8, RZ ;  /* 0x0000000815157c24 */ /* 0x000fc8000f8e02ff */
[----:B------:R-:W2:Y:S01]  /*1f20*/  @!P3 LDG.E R29, desc[UR4][R22.64+0x8] ;  /* 0x00000804161db981 */ /* 0x000ea2000c1e1900 */
[----:B-----5:R-:W-:Y:S01]  /*1f30*/  @P1 FFMA R0, R15, R16, R0 ;  /* 0x000000100f001223 */ /* 0x020fe20000000000 */
[----:B------:R-:W2:Y:S01]  /*1f40*/  @!P3 LDC R18, c[0x3][0x12c] ;  /* 0x00c04b00ff12bb82 */ /* 0x000ea20000000800 */
[----:B------:R-:W-:Y:S02]  /*1f50*/  IADD3 R14, P5, PT, R4, R21, RZ ;  /* 0x00000015040e7210 */ /* 0x000fe40007fbe0ff */
[----:B------:R-:W-:Y:S01]  /*1f60*/  ISETP.GT.U32.AND P1, PT, R19, 0x2, P0 ;  /* 0x000000021300780c */ /* 0x000fe20000724070 */
[----:B------:R0:W3:Y:S01]  /*1f70*/  @!P2 LDG.E R24, desc[UR4][R22.64+0xc] ;  /* 0x00000c041618a981 */ /* 0x0000e2000c1e1900 */
[----:B------:R-:W-:Y:S02]  /*1f80*/  LEA.HI.X.SX32 R15, R21, RZ, 0x1, P5 ;  /* 0x000000ff150f7211 */ /* 0x000fe400028f0eff */
[----:B------:R-:W-:Y:S02]  /*1f90*/  LEA R16, P5, R14, UR10, 0x2 ;  /* 0x0000000a0e107c11 */ /* 0x000fe4000f8a10ff */
[----:B------:R-:W-:-:S02]  /*1fa0*/  ISETP.LT.AND P1, PT, R12, UR9, P1 ;  /* 0x000000090c007c0c */ /* 0x000fc40008f21270 */
[----:B------:R-:W-:Y:S02]  /*1fb0*/  LEA.HI.X R17, R14, UR11, R15, 0x2, P5 ;  /* 0x0000000b0e117c11 */ /* 0x000fe4000a8f140f */
[----:B------:R-:W-:Y:S01]  /*1fc0*/  ISETP.LT.U32.OR P5, PT, R4, 0x3, !P1 ;  /* 0x000000030400780c */ /* 0x000fe20004fa1470 */
[----:B------:R-:W1:Y:S03]  /*1fd0*/  @P6 LDC R14, c[0x3][0x128] ;  /* 0x00c04a00ff0e6b82 */ /* 0x000e660000000800 */
[----:B------:R-:W-:-:S05]  /*1fe0*/  ISETP.GE.OR P5, PT, R8, UR8, P5 ;  /* 0x0000000808007c0c */ /* 0x000fca000afa6670 */
[----:B0-----:R-:W0:Y:S08]  /*1ff0*/  @P1 LDC R22, c[0x3][0x140] ;  /* 0x00c05000ff161b82 */ /* 0x001e300000000800 */
[----:B------:R-:W4:Y:S01]  /*2000*/  @!P5 LDG.E R25, desc[UR4][R16.64+-0xc] ;  /* 0xfffff4041019d981 */ /* 0x000f22000c1e1900 */
[----:B-1----:R-:W-:Y:S01]  /*2010*/  @P6 FFMA R0, R27, R14, R0 ;  /* 0x0000000e1b006223 */ /* 0x002fe20000000000 */
[----:B------:R-:W-:Y:S01]  /*2020*/  ISETP.LT.U32.OR P6, PT, R4, 0x2, !P1 ;  /* 0x000000020400780c */ /* 0x000fe20004fc1470 */
[----:B------:R-:W3:Y:S03]  /*2030*/  @!P2 LDC R27, c[0x3][0x130] ;  /* 0x00c04c00ff1bab82 */ /* 0x000ee60000000800 */
[----:B------:R-:W-:-:S05]  /*2040*/  ISETP.GE.OR P6, PT, R5, UR8, P6 ;  /* 0x0000000805007c0c */ /* 0x000fca000b7c6670 */
[----:B------:R-:W1:Y:S08]  /*2050*/  @P1 LDC.64 R14, c[0x0][0x380] ;  /* 0x0000e000ff0e1b82 */ /* 0x000e700000000a00 */
[----:B------:R-:W5:Y:S01]  /*2060*/  @!P6 LDG.E R23, desc[UR4][R16.64+-0x8] ;  /* 0xfffff8041017e981 */ /* 0x000f62000c1e1900 */
[----:B------:R-:W-:-:S04]  /*2070*/  @P1 IMAD.IADD R21, R4, 0x1, R21 ;  /* 0x0000000104151824 */ /* 0x000fc800078e0215 */
[----:B-1----:R-:W-:-:S06]  /*2080*/  @P1 IMAD.WIDE R14, R21, 0x4, R14 ;  /* 0x00000004150e1825 */ /* 0x002fcc00078e020e */
[----:B------:R1:W0:Y:S01]  /*2090*/  @P1 LDG.E R15, desc[UR4][R14.64] ;  /* 0x000000040e0f1981 */ /* 0x000222000c1e1900 */
[----:B--2---:R-:W-:Y:S01]  /*20a0*/  @!P3 FFMA R0, R29, R18, R0 ;  /* 0x000000121d00b223 */ /* 0x004fe20000000000 */
[----:B------:R-:W-:Y:S01]  /*20b0*/  ISETP.EQ.OR P3, PT, R4, RZ, !P1 ;  /* 0x000000ff0400720c */ /* 0x000fe20004f62670 */
[----:B------:R-:W4:Y:S02]  /*20c0*/  @!P5 LDC R18, c[0x3][0x134] ;  /* 0x00c04d00ff12db82 */ /* 0x000f240000000800 */
[----:B---3--:R-:W-:Y:S01]  /*20d0*/  @!P2 FFMA R0, R24, R27, R0 ;  /* 0x0000001b1800a223 */ /* 0x008fe20000000000 */
[----:B------:R-:W-:Y:S02]  /*20e0*/  PLOP3.LUT P2, PT, PT, PT, PT, 0x8, 0x80 ;  /* 0x000000000080781c */ /* 0x000fe40003f4e170 */
[----:B------:R-:W-:-:S07]  /*20f0*/  @P1 PLOP3.LUT P2, PT, P4, PT, PT, 0x8, 0x80 ;  /* 0x000000000080181c */ /* 0x000fce000274e170 */
[----:B------:R-:W2:Y:S06]  /*2100*/  @!P3 LDG.E R29, desc[UR4][R16.64+-0x4] ;  /* 0xfffffc04101db981 */ /* 0x000eac000c1e1900 */
[----:B------:R-:W3:Y:S01]  /*2110*/  @P2 LDG.E R27, desc[UR4][R16.64+0x4] ;  /* 0x00000404101b2981 */ /* 0x000ee2000c1e1900 */
[----:B-1----:R-:W3:Y:S01]  /*2120*/  @P2 LDC R14, c[0x3][0x144] ;  /* 0x00c05100ff0e2b82 */ /* 0x002ee20000000800 */
[----:B----4-:R-:W-:Y:S01]  /*2130*/  @!P5 FFMA R0, R25, R18, R0 ;  /* 0x000000121900d223 */ /* 0x010fe20000000000 */
[----:B------:R-:W-:-:S06]  /*2140*/  ISETP.GE.OR P5, PT, R7, UR8, !P1 ;  /* 0x0000000807007c0c */ /* 0x000fcc000cfa6670 */
[----:B------:R-:W5:Y:S07]  /*2150*/  @!P6 LDC R18, c[0x3][0x138] ;  /* 0x00c04e00ff12eb82 */ /* 0x000f6e0000000800 */
[----:B------:R-:W4:Y:S01]  /*2160*/  @!P5 LDG.E R25, desc[UR4][R16.64+0x8] ;  /* 0x000008041019d981 */ /* 0x000f22000c1e1900 */
[----:B-----5:R-:W-:Y:S01]  /*2170*/  @!P6 FFMA R0, R23, R18, R0 ;  /* 0x000000121700e223 */ /* 0x020fe20000000000 */
[----:B------:R-:W-:Y:S01]  /*2180*/  ISETP.GE.OR P6, PT, R2, UR8, !P1 ;  /* 0x0000000802007c0c */ /* 0x000fe2000cfc6670 */
[----:B------:R-:W2:-:S12]  /*2190*/  @!P3 LDC R18, c[0x3][0x13c] ;  /* 0x00c04f00ff12bb82 */ /* 0x000e980000000800 */
[----:B------:R1:W5:Y:S01]  /*21a0*/  @!P6 LDG.E R21, desc[UR4][R16.64+0xc] ;  /* 0x00000c041015e981 */ /* 0x000362000c1e1900 */
[----:B--2---:R-:W-:Y:S01]  /*21b0*/  @!P3 FFMA R0, R29, R18, R0 ;  /* 0x000000121d00b223 */ /* 0x004fe20000000000 */
[----:B------:R-:W-:Y:S01]  /*21c0*/  ISETP.GT.U32.AND P3, PT, R13, 0x2, P0 ;  /* 0x000000020d00780c */ /* 0x000fe20000764070 */
[----:B------:R-:W-:Y:S01]  /*21d0*/  IMAD R29, R3, UR9, R6 ;  /* 0x00000009031d7c24 */ /* 0x000fe2000f8e0206 */
[----:B------:R-:W4:Y:S01]  /*21e0*/  @!P5 LDC R18, c[0x3][0x148] ;  /* 0x00c05200ff12db82 */ /* 0x000f220000000800 */
[----:B0-----:R-:W-:Y:S01]  /*21f0*/  @P1 FFMA R0, R15, R22, R0 ;  /* 0x000000160f001223 */ /* 0x001fe20000000000 */
[----:B------:R-:W-:Y:S01]  /*2200*/  ISETP.LT.AND P1, PT, R6, UR9, P3 ;  /* 0x0000000906007c0c */ /* 0x000fe20009f21270 */
[----:B------:R-:W-:Y:S02]  /*2210*/  IMAD R29, R29, UR8, RZ ;  /* 0x000000081d1d7c24 */ /* 0x000fe4000f8e02ff */
[----:B---3--:R-:W-:Y:S01]  /*2220*/  @P2 FFMA R0, R27, R14, R0 ;  /* 0x0000000e1b002223 */ /* 0x008fe20000000000 */
[----:B------:R-:W-:-:S02]  /*2230*/  ISETP.LT.U32.OR P2, PT, R4, 0x3, !P1 ;  /* 0x000000030400780c */ /* 0x000fc40004f41470 */
[----:B------:R-:W-:Y:S02]  /*2240*/  IADD3 R14, P3, PT, R4, R29, RZ ;  /* 0x0000001d040e7210 */ /* 0x000fe40007f7e0ff */
[----:B------:R-:W-:Y:S02]  /*2250*/  ISETP.GE.OR P2, PT, R8, UR8, P2 ;  /* 0x0000000808007c0c */ /* 0x000fe40009746670 */
[----:B------:R-:W-:Y:S02]  /*2260*/  LEA.HI.X.SX32 R15, R29, RZ, 0x1, P3 ;  /* 0x000000ff1d0f7211 */ /* 0x000fe400018f0eff */
[----:B-1----:R-:W-:-:S04]  /*2270*/  LEA R16, P3, R14, UR10, 0x2 ;  /* 0x0000000a0e107c11 */ /* 0x002fc8000f8610ff */
[----:B------:R-:W-:Y:S02]  /*2280*/  LEA.HI.X R17, R14, UR11, R15, 0x2, P3 ;  /* 0x0000000b0e117c11 */ /* 0x000fe400098f140f */
[C---:B------:R-:W-:Y:S01]  /*2290*/  ISETP.LT.U32.OR P3, PT, R4.reuse, 0x2, !P1 ;  /* 0x000000020400780c */ /* 0x040fe20004f61470 */
[----:B------:R-:W0:Y:S02]  /*22a0*/  @P1 LDC.64 R14, c[0x0][0x380] ;  /* 0x0000e000ff0e1b82 */ /* 0x000e240000000a00 */
[----:B------:R-:W2:Y:S01]  /*22b0*/  @!P2 LDG.E R27, desc[UR4][R16.64+-0xc] ;  /* 0xfffff404101ba981 */ /* 0x000ea2000c1e1900 */
[----:B------:R-:W-:Y:S01]  /*22c0*/  ISETP.GE.OR P3, PT, R5, UR8, P3 ;  /* 0x0000000805007c0c */ /* 0x000fe20009f66670 */
[----:B----4-:R-:W-:Y:S01]  /*22d0*/  @!P5 FFMA R0, R25, R18, R0 ;  /* 0x000000121900d223 */ /* 0x010fe20000000000 */
[----:B------:R-:W-:-:S03]  /*22e0*/  ISETP.EQ.OR P5, PT, R4, RZ, !P1 ;  /* 0x000000ff0400720c */ /* 0x000fc60004fa2670 */
[----:B------:R-:W5:Y:S08]  /*22f0*/  @!P6 LDC R18, c[0x3][0x14c] ;  /* 0x00c05300ff12eb82 */ /* 0x000f700000000800 */
[----:B------:R-:W3:Y:S01]  /*2300*/  @!P3 LDG.E R25, desc[UR4][R16.64+-0x8] ;  /* 0xfffff8041019b981 */ /* 0x000ee2000c1e1900 */
[----:B------:R-:W-:Y:S01]  /*2310*/  @P1 IMAD.IADD R29, R4, 0x1, R29 ;  /* 0x00000001041d1824 */ /* 0x000fe200078e021d */
[----:B------:R-:W3:Y:S02]  /*2320*/  @!P3 LDC R22, c[0x3][0x154] ;  /* 0x00c05500ff16bb82 */ /* 0x000ee40000000800 */
[----:B------:R-:W4:Y:S01]  /*2330*/  @!P5 LDG.E R23, desc[UR4][R16.64+-0x4] ;  /* 0xfffffc041017d981 */ /* 0x000f22000c1e1900 */
[----:B0-----:R-:W-:-:S05]  /*2340*/  @P1 IMAD.WIDE R14, R29, 0x4, R14 ;  /* 0x000000041d0e1825 */ /* 0x001fca00078e020e */
[----:B------:R-:W4:Y:S01]  /*2350*/  @!P5 LDC R24, c[0x3][0x158] ;  /* 0x00c05600ff18db82 */ /* 0x000f220000000800 */
[----:B------:R0:W4:Y:S01]  /*2360*/  @P1 LDG.E R29, desc[UR4][R14.64] ;  /* 0x000000040e1d1981 */ /* 0x000122000c1e1900 */
[----:B-----5:R-:W-:Y:S01]  /*2370*/  @!P6 FFMA R0, R21, R18, R0 ;  /* 0x000000121500e223 */ /* 0x020fe20000000000 */
[----:B------:R-:W-:-:S05]  /*2380*/  PLOP3.LUT P6, PT, PT, PT, PT, 0x8, 0x80 ;  /* 0x000000000080781c */ /* 0x000fca0003fce170 */
[----:B------:R-:W2:Y:S01]  /*2390*/  @!P2 LDC R18, c[0x3][0x150] ;  /* 0x00c05400ff12ab82 */ /* 0x000ea20000000800 */
[----:B------:R-:W-:-:S13]  /*23a0*/  @P1 PLOP3.LUT P6, PT, P4, PT, PT, 0x8, 0x80 ;  /* 0x000000000080181c */ /* 0x000fda00027ce170 */
[----:B------:R-:W5:Y:S01]  /*23b0*/  @P6 LDG.E R21, desc[UR4][R16.64+0x4] ;  /* 0x0000040410156981 */ /* 0x000f62000c1e1900 */
[----:B------:R-:W-:-:S04]  /*23c0*/  ISETP.GT.U32.AND P0, PT, R11, 0x2, P0 ;  /* 0x000000020b00780c */ /* 0x000fc80000704070 */
[----:B------:R-:W-:Y:S01]  /*23d0*/  ISETP.LT.AND P0, PT, R10, UR9, P0 ;  /* 0x000000090a007c0c */ /* 0x000fe20008701270 */
[----:B--2---:R-:W-:Y:S01]  /*23e0*/  @!P2 FFMA R0, R27, R18, R0 ;  /* 0x000000121b00a223 */ /* 0x004fe20000000000 */
[----:B------:R-:W-:Y:S01]  /*23f0*/  ISETP.GE.OR P2, PT, R7, UR8, !P1 ;  /* 0x0000000807007c0c */ /* 0x000fe2000cf46670 */
[----:B------:R-:W-:-:S04]  /*2400*/  IMAD R18, R3, UR9, R10 ;  /* 0x0000000903127c24 */ /* 0x000fc8000f8e020a */
[----:B------:R-:W-:Y:S02]  /*2410*/  IMAD R18, R18, UR8, RZ ;  /* 0x0000000812127c24 */ /* 0x000fe4000f8e02ff */
[----:B---3--:R-:W-:-:S03]  /*2420*/  @!P3 FFMA R0, R25, R22, R0 ;  /* 0x000000161900b223 */ /* 0x008fc60000000000 */
[----:B------:R-:W-:-:S03]  /*2430*/  IADD3 R22, P3, PT, R4, R18, RZ ;  /* 0x0000001204167210 */ /* 0x000fc60007f7e0ff */
[----:B------:R-:W2:Y:S01]  /*2440*/  @!P2 LDG.E R3, desc[UR4][R16.64+0x8] ;  /* 0x000008041003a981 */ /* 0x000ea2000c1e1900 */
[----:B0-----:R-:W-:Y:S01]  /*2450*/  LEA.HI.X.SX32 R15, R18, RZ, 0x1, P3 ;  /* 0x000000ff120f7211 */ /* 0x001fe200018f0eff */
[----:B----4-:R-:W-:Y:S01]  /*2460*/  @!P5 FFMA R0, R23, R24, R0 ;  /* 0x000000181700d223 */ /* 0x010fe20000000000 */
[----:B------:R-:W-:Y:S01]  /*2470*/  LEA R14, P3, R22, UR10, 0x2 ;  /* 0x0000000a160e7c11 */ /* 0x000fe2000f8610ff */
[----:B------:R-:W5:Y:S01]  /*2480*/  @P6 LDC R24, c[0x3][0x160] ;  /* 0x00c05800ff186b82 */ /* 0x000f620000000800 */
[----:B------:R-:W-:Y:S02]  /*2490*/  ISETP.GE.OR P5, PT, R2, UR8, !P1 ;  /* 0x0000000802007c0c */ /* 0x000fe4000cfa6670 */
[----:B------:R-:W-:Y:S02]  /*24a0*/  LEA.HI.X R15, R22, UR11, R15, 0x2, P3 ;  /* 0x0000000b160f7c11 */ /* 0x000fe400098f140f */
[----:B------:R-:W-:-:S03]  /*24b0*/  ISETP.LT.U32.OR P3, PT, R4, 0x3, !P0 ;  /* 0x000000030400780c */ /* 0x000fc60004761470 */
[----:B------:R-:W0:Y:S01]  /*24c0*/  @P1 LDC R22, c[0x3][0x15c] ;  /* 0x00c05700ff161b82 */ /* 0x000e220000000800 */
[----:B------:R-:W-:-:S05]  /*24d0*/  ISETP.GE.OR P3, PT, R8, UR8, P3 ;  /* 0x0000000808007c0c */ /* 0x000fca0009f66670 */
[----:B------:R1:W3:Y:S08]  /*24e0*/  @!P5 LDG.E R25, desc[UR4][R16.64+0xc] ;  /* 0x00000c041019d981 */ /* 0x0002f0000c1e1900 */
[----:B------:R-:W4:Y:S01]  /*24f0*/  @!P3 LDG.E R27, desc[UR4][R14.64+-0xc] ;  /* 0xfffff4040e1bb981 */ /* 0x000f22000c1e1900 */
[----:B0-----:R-:W-:Y:S01]  /*2500*/  @P1 FFMA R0, R29, R22, R0 ;  /* 0x000000161d001223 */ /* 0x001fe20000000000 */
[C---:B------:R-:W-:Y:S01]  /*2510*/  ISETP.LT.U32.OR P1, PT, R4.reuse, 0x2, !P0 ;  /* 0x000000020400780c */ /* 0x040fe20004721470 */
[----:B------:R-:W0:Y:S03]  /*2520*/  @P0 LDC.64 R22, c[0x0][0x380] ;  /* 0x0000e000ff160b82 */ /* 0x000e260000000a00 */
[----:B------:R-:W-:Y:S01]  /*2530*/  ISETP.GE.OR P1, PT, R5, UR8, P1 ;  /* 0x0000000805007c0c */ /* 0x000fe20008f26670 */
[----:B-----5:R-:W-:Y:S01]  /*2540*/  @P6 FFMA R0, R21, R24, R0 ;  /* 0x0000001815006223 */ /* 0x020fe20000000000 */
[C---:B------:R-:W-:Y:S01]  /*2550*/  ISETP.EQ.OR P6, PT, R4.reuse, RZ, !P0 ;  /* 0x000000ff0400720c */ /* 0x040fe200047c2670 */
[----:B-1----:R-:W-:-:S02]  /*2560*/  @P0 IMAD.IADD R17, R4, 0x1, R18 ;  /* 0x0000000104110824 */ /* 0x002fc400078e0212 */
[----:B------:R-:W2:Y:S08]  /*2570*/  @!P2 LDC R16, c[0x3][0x164] ;  /* 0x00c05900ff10ab82 */ /* 0x000eb00000000800 */
[----:B------:R-:W5:Y:S01]  /*2580*/  @!P1 LDG.E R21, desc[UR4][R14.64+-0x8] ;  /* 0xfffff8040e159981 */ /* 0x000f62000c1e1900 */
[----:B------:R-:W3:Y:S01]  /*2590*/  @!P5 LDC R18, c[0x3][0x168] ;  /* 0x00c05a00ff12db82 */ /* 0x000ee20000000800 */
[----:B0-----:R-:W-:-:S07]  /*25a0*/  @P0 IMAD.WIDE R22, R17, 0x4, R22 ;  /* 0x0000000411160825 */ /* 0x001fce00078e0216 */
[----:B------:R-:W0:Y:S01]  /*25b0*/  @P0 LDC R24, c[0x3][0x178] ;  /* 0x00c05e00ff180b82 */ /* 0x000e220000000800 */
[----:B------:R-:W5:Y:S04]  /*25c0*/  @!P6 LDG.E R17, desc[UR4][R14.64+-0x4] ;  /* 0xfffffc040e11e981 */ /* 0x000f68000c1e1900 */
[----:B------:R1:W0:Y:S03]  /*25d0*/  @P0 LDG.E R29, desc[UR4][R22.64] ;  /* 0x00000004161d0981 */ /* 0x000226000c1e1900 */
[----:B-1----:R-:W1:Y:S01]  /*25e0*/  @!P6 LDC R22, c[0x3][0x174] ;  /* 0x00c05d00ff16eb82 */ /* 0x002e620000000800 */
[----:B--2---:R-:W-:Y:S01]  /*25f0*/  @!P2 FFMA R0, R3, R16, R0 ;  /* 0x000000100300a223 */ /* 0x004fe20000000000 */
[----:B------:R-:W-:-:S06]  /*2600*/  PLOP3.LUT P2, PT, PT, PT, PT, 0x8, 0x80 ;  /* 0x000000000080781c */ /* 0x000fcc0003f4e170 */
[----:B------:R-:W4:Y:S01]  /*2610*/  @!P3 LDC R16, c[0x3][0x16c] ;  /* 0x00c05b00ff10bb82 */ /* 0x000f220000000800 */
[----:B------:R-:W-:-:S13]  /*2620*/  @P0 PLOP3.LUT P2, PT, P4, PT, PT, 0x8, 0x80 ;  /* 0x000000000080081c */ /* 0x000fda000274e170 */
[----:B------:R-:W2:Y:S01]  /*2630*/  @P2 LDG.E R3, desc[UR4][R14.64+0x4] ;  /* 0x000004040e032981 */ /* 0x000ea2000c1e1900 */
[----:B---3--:R-:W-:Y:S01]  /*2640*/  @!P5 FFMA R0, R25, R18, R0 ;  /* 0x000000121900d223 */ /* 0x008fe20000000000 */
[----:B------:R-:W-:Y:S01]  /*2650*/  ISETP.GE.OR P5, PT, R7, UR8, !P0 ;  /* 0x0000000807007c0c */ /* 0x000fe2000c7a6670 */
[----:B------:R-:W5:Y:S02]  /*2660*/  @!P1 LDC R18, c[0x3][0x170] ;  /* 0x00c05c00ff129b82 */ /* 0x000f640000000800 */
[----:B----4-:R-:W-:Y:S01]  /*2670*/  @!P3 FFMA R0, R27, R16, R0 ;  /* 0x000000101b00b223 */ /* 0x010fe20000000000 */
[----:B------:R-:W-:-:S09]  /*2680*/  ISETP.GE.OR P3, PT, R2, UR8, !P0 ;  /* 0x0000000802007c0c */ /* 0x000fd2000c766670 */
[----:B------:R-:W3:Y:S04]  /*2690*/  @!P5 LDG.E R23, desc[UR4][R14.64+0x8] ;  /* 0x000008040e17d981 */ /* 0x000ee8000c1e1900 */
[----:B------:R4:W3:Y:S01]  /*26a0*/  @!P3 LDG.E R25, desc[UR4][R14.64+0xc] ;  /* 0x00000c040e19b981 */ /* 0x0008e2000c1e1900 */
[----:B------:R-:W-:Y:S02]  /*26b0*/  VIADD R27, R9, 0xffffffff ;  /* 0xffffffff091b7836 */ /* 0x000fe40000000000 */
[----:B------:R-:W-:Y:S02]  /*26c0*/  VIADD R16, R20, 0xfffffffd ;  /* 0xfffffffd14107836 */ /* 0x000fe40000000000 */
[----:B-----5:R-:W-:Y:S02]  /*26d0*/  @!P1 FFMA R0, R21, R18, R0 ;  /* 0x0000001215009223 */ /* 0x020fe40000000000 */
[C---:B------:R-:W-:Y:S01]  /*26e0*/  IMAD R21, R27.reuse, UR9, R16 ;  /* 0x000000091b157c24 */ /* 0x040fe2000f8e0210 */
[----:B------:R-:W-:Y:S01]  /*26f0*/  ISETP.GE.AND P1, PT, R27, UR7, PT ;  /* 0x000000071b007c0c */ /* 0x000fe2000bf26270 */
[----:B------:R-:W-:-:S02]  /*2700*/  VIADD R18, R9, 0x2 ;  /* 0x0000000209127836 */ /* 0x000fc40000000000 */
[----:B------:R-:W-:-:S03]  /*2710*/  IMAD R27, R21, UR8, RZ ;  /* 0x00000008151b7c24 */ /* 0x000fc6000f8e02ff */
[----:B------:R-:W-:Y:S01]  /*2720*/  ISETP.GT.U32.AND P1, PT, R18, 0x2, !P1 ;  /* 0x000000021200780c */ /* 0x000fe20004f24070 */
[----:B-1----:R-:W-:Y:S01]  /*2730*/  @!P6 FFMA R0, R17, R22, R0 ;  /* 0x000000161100e223 */ /* 0x002fe20000000000 */
[----:B----4-:R-:W-:Y:S01]  /*2740*/  IADD3 R15, P6, PT, R4, R27, RZ ;  /* 0x0000001b040f7210 */ /* 0x010fe20007fde0ff */
[----:B------:R-:W1:Y:S02]  /*2750*/  @!P3 LDC R22, c[0x3][0x184] ;  /* 0x00c06100ff16bb82 */ /* 0x000e640000000800 */
[----:B0-----:R-:W-:Y:S01]  /*2760*/  @P0 FFMA R0, R29, R24, R0 ;  /* 0x000000181d000223 */ /* 0x001fe20000000000 */
[----:B------:R-:W-:Y:S02]  /*2770*/  ISETP.GT.U32.AND P0, PT, R20, 0x2, P1 ;  /* 0x000000021400780c */ /* 0x000fe40000f04070 */
[----:B------:R-:W-:Y:S02]  /*2780*/  LEA.HI.X.SX32 R18, R27, RZ, 0x1, P6 ;  /* 0x000000ff1b127211 */ /* 0x000fe400030f0eff */
[----:B------:R-:W-:-:S02]  /*2790*/  LEA R14, P6, R15, UR10, 0x2 ;  /* 0x0000000a0f0e7c11 */ /* 0x000fc4000f8c10ff */
[----:B------:R-:W-:Y:S02]  /*27a0*/  ISETP.LT.AND P0, PT, R16, UR9, P0 ;  /* 0x0000000910007c0c */ /* 0x000fe40008701270 */
[----:B------:R-:W-:Y:S01]  /*27b0*/  LEA.HI.X R15, R15, UR11, R18, 0x2, P6 ;  /* 0x0000000b0f0f7c11 */ /* 0x000fe2000b0f1412 */
[----:B------:R-:W2:Y:S01]  /*27c0*/  @P2 LDC R16, c[0x3][0x17c] ;  /* 0x00c05f00ff102b82 */ /* 0x000ea20000000800 */
[----:B------:R-:W-:-:S04]  /*27d0*/  ISETP.LT.U32.OR P6, PT, R4, 0x3, !P0 ;  /* 0x000000030400780c */ /* 0x000fc800047c1470 */
[----:B------:R-:W-:-:S03]  /*27e0*/  ISETP.GE.OR P6, PT, R8, UR8, P6 ;  /* 0x0000000808007c0c */ /* 0x000fc6000b7c6670 */
[----:B------:R-:W3:Y:S10]  /*27f0*/  @!P5 LDC R18, c[0x3][0x180] ;  /* 0x00c06000ff12db82 */ /* 0x000ef40000000800 */
[----:B------:R-:W4:Y:S01]  /*2800*/  @!P6 LDG.E R21, desc[UR4][R14.64+-0xc] ;  /* 0xfffff4040e15e981 */ /* 0x000f22000c1e1900 */
[----:B------:R-:W-:-:S02]  /*2810*/  @P0 IMAD.IADD R27, R4, 0x1, R27 ;  /* 0x00000001041b0824 */ /* 0x000fc400078e021b */
[----:B--2---:R-:W-:Y:S01]  /*2820*/  @P2 FFMA R0, R3, R16, R0 ;  /* 0x0000001003002223 */ /* 0x004fe20000000000 */
[C---:B------:R-:W-:Y:S01]  /*2830*/  ISETP.LT.U32.OR P2, PT, R4.reuse, 0x2, !P0 ;  /* 0x000000020400780c */ /* 0x040fe20004741470 */
[----:B------:R-:W0:Y:S03]  /*2840*/  @P0 LDC.64 R16, c[0x0][0x380] ;  /* 0x0000e000ff100b82 */ /* 0x000e260000000a00 */
[----:B------:R-:W-:Y:S01]  /*2850*/  ISETP.GE.OR P2, PT, R5, UR8, P2 ;  /* 0x0000000805007c0c */ /* 0x000fe20009746670 */
[----:B---3--:R-:W-:Y:S01]  /*2860*/  @!P5 FFMA R0, R23, R18, R0 ;  /* 0x000000121700d223 */ /* 0x008fe20000000000 */
[----:B------:R-:W-:-:S11]  /*2870*/  ISETP.EQ.OR P5, PT, R4, RZ, !P0 ;  /* 0x000000ff0400720c */ /* 0x000fd600047a2670 */
[----:B------:R-:W2:Y:S01]  /*2880*/  @!P2 LDG.E R3, desc[UR4][R14.64+-0x8] ;  /* 0xfffff8040e03a981 */ /* 0x000ea2000c1e1900 */
[----:B------:R-:W4:Y:S01]  /*2890*/  @!P6 LDC R18, c[0x3][0x188] ;  /* 0x00c06200ff12eb82 */ /* 0x000f220000000800 */
[----:B-1----:R-:W-:Y:S01]  /*28a0*/  @!P3 FFMA R0, R25, R22, R0 ;  /* 0x000000161900b223 */ /* 0x002fe20000000000 */
[----:B------:R-:W-:Y:S02]  /*28b0*/  PLOP3.LUT P3, PT, PT, PT, PT, 0x8, 0x80 ;  /* 0x000000000080781c */ /* 0x000fe40003f6e170 */
[----:B------:R-:W-:Y:S01]  /*28c0*/  @P0 PLOP3.LUT P3, PT, P4, PT, PT, 0x8, 0x80 ;  /* 0x000000000080081c */ /* 0x000fe2000276e170 */
[----:B0-----:R-:W-:-:S03]  /*28d0*/  @P0 IMAD.WIDE R16, R27, 0x4, R16 ;  /* 0x000000041b100825 */ /* 0x001fc600078e0210 */
[----:B------:R-:W2:Y:S01]  /*28e0*/  @!P2 LDC R24, c[0x3][0x18c] ;  /* 0x00c06300ff18ab82 */ /* 0x000ea20000000800 */
[----:B------:R-:W3:Y:S04]  /*28f0*/  @!P5 LDG.E R23, desc[UR4][R14.64+-0x4] ;  /* 0xfffffc040e17d981 */ /* 0x000ee8000c1e1900 */
[----:B------:R0:W5:Y:S03]  /*2900*/  @P0 LDG.E R17, desc[UR4][R16.64] ;  /* 0x0000000410110981 */ /* 0x000166000c1e1900 */
[----:B------:R-:W3:Y:S01]  /*2910*/  @!P5 LDC R26, c[0x3][0x190] ;  /* 0x00c06400ff1adb82 */ /* 0x000ee20000000800 */
[----:B------:R-:W5:Y:S07]  /*2920*/  @P3 LDG.E R25, desc[UR4][R14.64+0x4] ;  /* 0x000004040e193981 */ /* 0x000f6e000c1e1900 */
[----:B------:R-:W5:Y:S01]  /*2930*/  @P0 LDC R22, c[0x3][0x194] ;  /* 0x00c06500ff160b82 */ /* 0x000f620000000800 */
[----:B----4-:R-:W-:Y:S01]  /*2940*/  @!P6 FFMA R0, R21, R18, R0 ;  /* 0x000000121500e223 */ /* 0x010fe20000000000 */
[----:B------:R-:W-:-:S06]  /*2950*/  ISETP.GE.OR P6, PT, R7, UR8, !P0 ;  /* 0x0000000807007c0c */ /* 0x000fcc000c7c6670 */
[----:B------:R-:W1:Y:S07]  /*2960*/  @P3 LDC R18, c[0x3][0x198] ;  /* 0x00c06600ff123b82 */ /* 0x000e6e0000000800 */
[----:B------:R-:W4:Y:S01]  /*2970*/  @!P6 LDG.E R21, desc[UR4][R14.64+0x8] ;  /* 0x000008040e15e981 */ /* 0x000f22000c1e1900 */
[----:B0-----:R-:W-:Y:S02]  /*2980*/  VIADD R16, R20, 0xfffffffe ;  /* 0xfffffffe14107836 */ /* 0x001fe40000000000 */
[----:B--2---:R-:W-:Y:S01]  /*2990*/  @!P2 FFMA R0, R3, R24, R0 ;  /* 0x000000180300a223 */ /* 0x004fe20000000000 */
[----:B------:R-:W-:Y:S01]  /*29a0*/  ISETP.GE.OR P2, PT, R2, UR8, !P0 ;  /* 0x0000000802007c0c */ /* 0x000fe2000c746670 */
[----:B------:R-:W-:-:S04]  /*29b0*/  VIADD R3, R9, 0xffffffff ;  /* 0xffffffff09037836 */ /* 0x000fc80000000000 */
[----:B------:R-:W-:-:S04]  /*29c0*/  IMAD R29, R3, UR9, R16 ;  /* 0x00000009031d7c24 */ /* 0x000fc8000f8e0210 */
[----:B------:R-:W-:Y:S02]  /*29d0*/  IMAD R29, R29, UR8, RZ ;  /* 0x000000081d1d7c24 */ /* 0x000fe4000f8e02ff */
[----:B---3--:R-:W-:Y:S01]  /*29e0*/  @!P5 FFMA R0, R23, R26, R0 ;  /* 0x0000001a1700d223 */ /* 0x008fe20000000000 */
[----:B------:R-:W-:Y:S01]  /*29f0*/  ISETP.GT.U32.AND P5, PT, R12, 0x2, P1 ;  /* 0x000000020c00780c */ /* 0x000fe20000fa4070 */
[----:B------:R0:W2:Y:S02]  /*2a00*/  @!P2 LDG.E R23, desc[UR4][R14.64+0xc] ;  /* 0x00000c040e17a981 */ /* 0x0000a4000c1e1900 */
[----:B-----5:R-:W-:Y:S01]  /*2a10*/  @P0 FFMA R0, R17, R22, R0 ;  /* 0x0000001611000223 */ /* 0x020fe20000000000 */
[----:B------:R-:W-:Y:S02]  /*2a20*/  ISETP.LT.AND P0, PT, R16, UR9, P5 ;  /* 0x0000000910007c0c */ /* 0x000fe4000af01270 */
[C---:B------:R-:W-:Y:S01]  /*2a30*/  IADD3 R17, P5, PT, R4.reuse, R29, RZ ;  /* 0x0000001d04117210 */ /* 0x040fe20007fbe0ff */
[----:B-1----:R-:W-:Y:S01]  /*2a40*/  @P3 FFMA R0, R25, R18, R0 ;  /* 0x0000001219003223 */ /* 0x002fe20000000000 */
[----:B------:R-:W-:-:S02]  /*2a50*/  ISETP.LT.U32.OR P3, PT, R4, 0x3, !P0 ;  /* 0x000000030400780c */ /* 0x000fc40004761470 */
[----:B------:R-:W-:Y:S02]  /*2a60*/  LEA.HI.X.SX32 R18, R29, RZ, 0x1, P5 ;  /* 0x000000ff1d127211 */ /* 0x000fe400028f0eff */
[----:B------:R-:W-:Y:S02]  /*2a70*/  LEA R16, P5, R17, UR10, 0x2 ;  /* 0x0000000a11107c11 */ /* 0x000fe4000f8a10ff */
[----:B------:R-:W-:-:S03]  /*2a80*/  ISETP.GE.OR P3, PT, R8, UR8, P3 ;  /* 0x0000000808007c0c */ /* 0x000fc60009f66670 */
[----:B0-----:R-:W0:Y:S01]  /*2a90*/  @P0 LDC.64 R14, c[0x0][0x380] ;  /* 0x0000e000ff0e0b82 */ /* 0x001e220000000a00 */
[----:B------:R-:W-:Y:S02]  /*2aa0*/  LEA.HI.X R17, R17, UR11, R18, 0x2, P5 ;  /* 0x0000000b11117c11 */ /* 0x000fe4000a8f1412 */
[----:B------:R-:W-:-:S04]  /*2ab0*/  ISETP.LT.U32.OR P5, PT, R4, 0x2, !P0 ;  /* 0x000000020400780c */ /* 0x000fc800047a1470 */
[----:B------:R-:W-:Y:S01]  /*2ac0*/  ISETP.GE.OR P5, PT, R5, UR8, P5 ;  /* 0x0000000805007c0c */ /* 0x000fe2000afa6670 */
[----:B------:R-:W4:Y:S02]  /*2ad0*/  @!P6 LDC R18, c[0x3][0x19c] ;  /* 0x00c06700ff12eb82 */ /* 0x000f240000000800 */
[----:B------:R-:W3:Y:S10]  /*2ae0*/  @!P3 LDG.E R25, desc[UR4][R16.64+-0xc] ;  /* 0xfffff4041019b981 */ /* 0x000ef4000c1e1900 */
[----:B------:R-:W5:Y:S01]  /*2af0*/  @!P5 LDG.E R27, desc[UR4][R16.64+-0x8] ;  /* 0xfffff804101bd981 */ /* 0x000f62000c1e1900 */
[----:B------:R-:W-:Y:S01]  /*2b00*/  @P0 IMAD.IADD R29, R4, 0x1, R29 ;  /* 0x00000001041d0824 */ /* 0x000fe200078e021d */
[----:B------:R-:W5:Y:S03]  /*2b10*/  @!P5 LDC R22, c[0x3][0x1a8] ;  /* 0x00c06a00ff16db82 */ /* 0x000f660000000800 */
[----:B0-----:R-:W-:-:S06]  /*2b20*/  @P0 IMAD.WIDE R14, R29, 0x4, R14 ;  /* 0x000000041d0e0825 */ /* 0x001fcc00078e020e */
[----:B------:R0:W5:Y:S01]  /*2b30*/  @P0 LDG.E R15, desc[UR4][R14.64] ;  /* 0x000000040e0f0981 */ /* 0x000162000c1e1900 */
[----:B----4-:R-:W-:Y:S01]  /*2b40*/  @!P6 FFMA R0, R21, R18, R0 ;  /* 0x000000121500e223 */ /* 0x010fe20000000000 */
[----:B------:R-:W-:Y:S01]  /*2b50*/  ISETP.EQ.OR P6, PT, R4, RZ, !P0 ;  /* 0x000000ff0400720c */ /* 0x000fe200047c2670 */
[----:B------:R-:W2:-:S12]  /*2b60*/  @!P2 LDC R18, c[0x3][0x1a0] ;  /* 0x00c06800ff12ab82 */ /* 0x000e980000000800 */
[----:B------:R-:W4:Y:S01]  /*2b70*/  @!P6 LDG.E R29, desc[UR4][R16.64+-0x4] ;  /* 0xfffffc04101de981 */ /* 0x000f22000c1e1900 */
[----:B0-----:R-:W4:Y:S01]  /*2b80*/  @!P6 LDC R14, c[0x3][0x1ac] ;  /* 0x00c06b00ff0eeb82 */ /* 0x001f220000000800 */
[----:B------:R-:W-:Y:S02]  /*2b90*/  VIADD R24, R20, 0xffffffff ;  /* 0xffffffff14187836 */ /* 0x000fe40000000000 */
[----:B--2---:R-:W-:Y:S01]  /*2ba0*/  @!P2 FFMA R0, R23, R18, R0 ;  /* 0x000000121700a223 */ /* 0x004fe20000000000 */
[----:B------:R-:W-:-:S04]  /*2bb0*/  PLOP3.LUT P2, PT, PT, PT, PT, 0x8, 0x80 ;  /* 0x000000000080781c */ /* 0x000fc80003f4e170 */
[----:B------:R-:W3:Y:S01]  /*2bc0*/  @!P3 LDC R18, c[0x3][0x1a4] ;  /* 0x00c06900ff12bb82 */ /* 0x000ee20000000800 */
[----:B------:R-:W-:-:S13]  /*2bd0*/  @P0 PLOP3.LUT P2, PT, P4, PT, PT, 0x8, 0x80 ;  /* 0x000000000080081c */ /* 0x000fda000274e170 */
[----:B------:R-:W2:Y:S01]  /*2be0*/  @P2 LDG.E R21, desc[UR4][R16.64+0x4] ;  /* 0x0000040410152981 */ /* 0x000ea2000c1e1900 */
[----:B---3--:R-:W-:Y:S01]  /*2bf0*/  @!P3 FFMA R0, R25, R18, R0 ;  /* 0x000000121900b223 */ /* 0x008fe20000000000 */
[----:B------:R-:W-:-:S03]  /*2c00*/  ISETP.GE.OR P3, PT, R7, UR8, !P0 ;  /* 0x0000000807007c0c */ /* 0x000fc6000c766670 */
[----:B-----5:R-:W-:Y:S01]  /*2c10*/  @!P5 FFMA R0, R27, R22, R0 ;  /* 0x000000161b00d223 */ /* 0x020fe20000000000 */
[----:B------:R-:W-:Y:S01]  /*2c20*/  ISETP.GE.OR P5, PT, R2, UR8, !P0 ;  /* 0x0000000802007c0c */ /* 0x000fe2000c7a6670 */
[----:B------:R-:W0:Y:S08]  /*2c30*/  @P0 LDC R22, c[0x3][0x1b0] ;  /* 0x00c06c00ff160b82 */ /* 0x000e300000000800 */
[----:B------:R-:W3:Y:S04]  /*2c40*/  @!P3 LDG.E R25, desc[UR4][R16.64+0x8] ;  /* 0x000008041019b981 */ /* 0x000ee8000c1e1900 */
[----:B------:R1:W5:Y:S01]  /*2c50*/  @!P5 LDG.E R27, desc[UR4][R16.64+0xc] ;  /* 0x00000c04101bd981 */ /* 0x000362000c1e1900 */
[----:B------:R-:W-:-:S04]  /*2c60*/  IMAD R18, R3, UR9, R24 ;  /* 0x0000000903127c24 */ /* 0x000fc8000f8e0218 */
[----:B------:R-:W-:Y:S02]  /*2c70*/  IMAD R18, R18, UR8, RZ ;  /* 0x0000000812127c24 */ /* 0x000fe4000f8e02ff */
[----:B----4-:R-:W-:-:S03]  /*2c80*/  @!P6 FFMA R0, R29, R14, R0 ;  /* 0x0000000e1d00e223 */ /* 0x010fc60000000000 */
[----:B------:R-:W-:Y:S01]  /*2c90*/  IADD3 R14, P6, PT, R4, R18, RZ ;  /* 0x00000012040e7210 */ /* 0x000fe20007fde0ff */
[----:B0-----:R-:W-:Y:S01]  /*2ca0*/  @P0 FFMA R0, R15, R22, R0 ;  /* 0x000000160f000223 */ /* 0x001fe20000000000 */
[----:B------:R-:W-:Y:S01]  /*2cb0*/  ISETP.GT.U32.AND P0, PT, R6, 0x2, P1 ;  /* 0x000000020600780c */ /* 0x000fe20000f04070 */
[----:B------:R-:W3:Y:S01]  /*2cc0*/  @!P3 LDC R22, c[0x3][0x1b8] ;  /* 0x00c06e00ff16bb82 */ /* 0x000ee20000000800 */
[----:B------:R-:W-:Y:S02]  /*2cd0*/  LEA.HI.X.SX32 R15, R18, RZ, 0x1, P6 ;  /* 0x000000ff120f7211 */ /* 0x000fe400030f0eff */
[----:B-1----:R-:W-:Y:S02]  /*2ce0*/  LEA R16, P6, R14, UR10, 0x2 ;  /* 0x0000000a0e107c11 */ /* 0x002fe4000f8c10ff */
[----:B------:R-:W-:Y:S02]  /*2cf0*/  ISETP.LT.AND P0, PT, R24, UR9, P0 ;  /* 0x0000000918007c0c */ /* 0x000fe40008701270 */
[----:B------:R-:W-:Y:S01]  /*2d00*/  LEA.HI.X R17, R14, UR11, R15, 0x2, P6 ;  /* 0x0000000b0e117c11 */ /* 0x000fe2000b0f140f */
[----:B------:R-:W5:Y:S01]  /*2d10*/  @!P5 LDC R24, c[0x3][0x1bc] ;  /* 0x00c06f00ff18db82 */ /* 0x000f620000000800 */
[----:B------:R-:W-:-:S04]  /*2d20*/  ISETP.LT.U32.OR P6, PT, R4, 0x3, !P0 ;  /* 0x000000030400780c */ /* 0x000fc800047c1470 */
[----:B------:R-:W-:-:S03]  /*2d30*/  ISETP.GE.OR P6, PT, R8, UR8, P6 ;  /* 0x0000000808007c0c */ /* 0x000fc6000b7c6670 */
[----:B------:R-:W2:Y:S10]  /*2d40*/  @P2 LDC R14, c[0x3][0x1b4] ;  /* 0x00c06d00ff0e2b82 */ /* 0x000eb40000000800 */
[----:B------:R-:W4:Y:S01]  /*2d50*/  @!P6 LDG.E R23, desc[UR4][R16.64+-0xc] ;  /* 0xfffff4041017e981 */ /* 0x000f22000c1e1900 */
[----:B--2---:R-:W-:Y:S01]  /*2d60*/  @P2 FFMA R0, R21, R14, R0 ;  /* 0x0000000e15002223 */ /* 0x004fe20000000000 */
[----:B------:R-:W-:Y:S01]  /*2d70*/  ISETP.LT.U32.OR P2, PT, R4, 0x2, !P0 ;  /* 0x000000020400780c */ /* 0x000fe20004741470 */
[----:B------:R-:W0:Y:S03]  /*2d80*/  @P0 LDC.64 R14, c[0x0][0x380] ;  /* 0x0000e000ff0e0b82 */ /* 0x000e260000000a00 */
[----:B------:R-:W-:-:S13]  /*2d90*/  ISETP.GE.OR P2, PT, R5, UR8, P2 ;  /* 0x0000000805007c0c */ /* 0x000fda0009746670 */
[----:B------:R-:W2:Y:S01]  /*2da0*/  @!P2 LDG.E R21, desc[UR4][R16.64+-0x8] ;  /* 0xfffff8041015a981 */ /* 0x000ea2000c1e1900 */
[----:B---3--:R-:W-:Y:S01]  /*2db0*/  @!P3 FFMA R0, R25, R22, R0 ;  /* 0x000000161900b223 */ /* 0x008fe20000000000 */
[C---:B------:R-:W-:Y:S01]  /*2dc0*/  ISETP.EQ.OR P3, PT, R4.reuse, RZ, !P0 ;  /* 0x000000ff0400720c */ /* 0x040fe20004762670 */
[----:B------:R-:W-:Y:S02]  /*2dd0*/  @P0 IMAD.IADD R25, R4, 0x1, R18 ;  /* 0x0000000104190824 */ /* 0x000fe400078e0212 */
[----:B------:R-:W4:Y:S01]  /*2de0*/  @!P6 LDC R18, c[0x3][0x1c0] ;  /* 0x00c07000ff12eb82 */ /* 0x000f220000000800 */
[----:B-----5:R-:W-:Y:S01]  /*2df0*/  @!P5 FFMA R0, R27, R24, R0 ;  /* 0x000000181b00d223 */ /* 0x020fe20000000000 */
[----:B------:R-:W-:Y:S02]  /*2e00*/  PLOP3.LUT P5, PT, PT, PT, PT, 0x8, 0x80 ;  /* 0x000000000080781c */ /* 0x000fe40003fae170 */
[----:B------:R-:W-:Y:S01]  /*2e10*/  @P0 PLOP3.LUT P5, PT, P4, PT, PT, 0x8, 0x80 ;  /* 0x000000000080081c */ /* 0x000fe200027ae170 */
[----:B0-----:R-:W-:-:S05]  /*2e20*/  @P0 IMAD.WIDE R14, R25, 0x4, R14 ;  /* 0x00000004190e0825 */ /* 0x001fca00078e020e */
[----:B------:R-:W3:Y:S01]  /*2e30*/  @!P3 LDG.E R27, desc[UR4][R16.64+-0x4] ;  /* 0xfffffc04101bb981 */ /* 0x000ee2000c1e1900 */
[----:B------:R-:W3:Y:S03]  /*2e40*/  @!P3 LDC R22, c[0x3][0x1c8] ;  /* 0x00c07200ff16bb82 */ /* 0x000ee60000000800 */
[----:B------:R-:W5:Y:S04]  /*2e50*/  @P0 LDG.E R15, desc[UR4][R14.64] ;  /* 0x000000040e0f0981 */ /* 0x000f68000c1e1900 */
[----:B------:R-:W5:Y:S01]  /*2e60*/  @P5 LDG.E R29, desc[UR4][R16.64+0x4] ;  /* 0x00000404101d5981 */ /* 0x000f62000c1e1900 */
[----:B------:R-:W0:Y:S01]  /*2e70*/  @P5 LDC R24, c[0x3][0x1d0] ;  /* 0x00c07400ff185b82 */ /* 0x000e220000000800 */
[----:B----4-:R-:W-:Y:S01]  /*2e80*/  @!P6 FFMA R0, R23, R18, R0 ;  /* 0x000000121700e223 */ /* 0x010fe20000000000 */
[----:B------:R-:W-:-:S06]  /*2e90*/  ISETP.GE.OR P6, PT, R7, UR8, !P0 ;  /* 0x0000000807007c0c */ /* 0x000fcc000c7c6670 */
[----:B------:R-:W2:Y:S08]  /*2ea0*/  @!P2 LDC R18, c[0x3][0x1c4] ;  /* 0x00c07100ff12ab82 */ /* 0x000eb00000000800 */
[----:B------:R-:W5:Y:S01]  /*2eb0*/  @P0 LDC R23, c[0x3][0x1cc] ;  /* 0x00c07300ff170b82 */ /* 0x000f620000000800 */
[----:B------:R-:W4:Y:S01]  /*2ec0*/  @!P6 LDG.E R25, desc[UR4][R16.64+0x8] ;  /* 0x000008041019e981 */ /* 0x000f22000c1e1900 */
[----:B--2---:R-:W-:Y:S01]  /*2ed0*/  @!P2 FFMA R0, R21, R18, R0 ;  /* 0x000000121500a223 */ /* 0x004fe20000000000 */
[----:B------:R-:W-:Y:S01]  /*2ee0*/  ISETP.GE.OR P2, PT, R2, UR8, !P0 ;  /* 0x0000000802007c0c */ /* 0x000fe2000c746670 */
[----:B------:R-:W-:-:S04]  /*2ef0*/  IMAD R18, R3, UR9, R20 ;  /* 0x0000000903127c24 */ /* 0x000fc8000f8e0214 */
[----:B------:R-:W-:-:S08]  /*2f00*/  IMAD R18, R18, UR8, RZ ;  /* 0x0000000812127c24 */ /* 0x000fd0000f8e02ff */
[----:B------:R1:W2:Y:S01]  /*2f10*/  @!P2 LDG.E R21, desc[UR4][R16.64+0xc] ;  /* 0x00000c041015a981 */ /* 0x0002a2000c1e1900 */
[----:B---3--:R-:W-:Y:S01]  /*2f20*/  @!P3 FFMA R0, R27, R22, R0 ;  /* 0x000000161b00b223 */ /* 0x008fe20000000000 */
[----:B------:R-:W-:Y:S01]  /*2f30*/  ISETP.GT.U32.AND P3, PT, R10, 0x2, P1 ;  /* 0x000000020a00780c */ /* 0x000fe20000f64070 */
[----:B-1----:R-:W4:Y:S02]  /*2f40*/  @!P6 LDC R16, c[0x3][0x1d4] ;  /* 0x00c07500ff10eb82 */ /* 0x002f240000000800 */
[----:B-----5:R-:W-:Y:S01]  /*2f50*/  @P0 FFMA R0, R15, R23, R0 ;  /* 0x000000170f000223 */ /* 0x020fe20000000000 */
[----:B------:R-:W-:Y:S02]  /*2f60*/  ISETP.LT.AND P0, PT, R20, UR9, P3 ;  /* 0x0000000914007c0c */ /* 0x000fe40009f01270 */
[C---:B------:R-:W-:Y:S01]  /*2f70*/  IADD3 R14, P3, PT, R4.reuse, R18, RZ ;  /* 0x00000012040e7210 */ /* 0x040fe20007f7e0ff */
[----:B0-----:R-:W-:Y:S01]  /*2f80*/  @P5 FFMA R0, R29, R24, R0 ;  /* 0x000000181d005223 */ /* 0x001fe20000000000 */
[----:B------:R-:W-:-:S02]  /*2f90*/  ISETP.LT.U32.OR P5, PT, R4, 0x3, !P0 ;  /* 0x000000030400780c */ /* 0x000fc400047a1470 */
[----:B------:R-:W-:Y:S02]  /*2fa0*/  LEA.HI.X.SX32 R15, R18, RZ, 0x1, P3 ;  /* 0x000000ff120f7211 */ /* 0x000fe400018f0eff */
[----:B------:R-:W-:Y:S02]  /*2fb0*/  LEA R22, P3, R14, UR10, 0x2 ;  /* 0x0000000a0e167c11 */ /* 0x000fe4000f8610ff */
[----:B------:R-:W-:Y:S02]  /*2fc0*/  ISETP.GE.OR P5, PT, R8, UR8, P5 ;  /* 0x0000000808007c0c */ /* 0x000fe4000afa6670 */
[----:B------:R-:W-:Y:S02]  /*2fd0*/  LEA.HI.X R23, R14, UR11, R15, 0x2, P3 ;  /* 0x0000000b0e177c11 */ /* 0x000fe400098f140f */
[----:B------:R-:W-:Y:S01]  /*2fe0*/  ISETP.LT.U32.OR P3, PT, R4, 0x2, !P0 ;  /* 0x000000020400780c */ /* 0x000fe20004761470 */
[----:B------:R-:W0:Y:S03]  /*2ff0*/  @P0 LDC.64 R14, c[0x0][0x380] ;  /* 0x0000e000ff0e0b82 */ /* 0x000e260000000a00 */
[----:B------:R-:W-:-:S05]  /*3000*/  ISETP.GE.OR P3, PT, R5, UR8, P3 ;  /* 0x0000000805007c0c */ /* 0x000fca0009f66670 */
[----:B------:R-:W3:Y:S08]  /*3010*/  @!P5 LDG.E R17, desc[UR4][R22.64+-0xc] ;  /* 0xfffff4041611d981 */ /* 0x000ef0000c1e1900 */
[----:B------:R-:W5:Y:S01]  /*3020*/  @!P3 LDG.E R27, desc[UR4][R22.64+-0x8] ;  /* 0xfffff804161bb981 */ /* 0x000f62000c1e1900 */
[----:B----4-:R-:W-:Y:S01]  /*3030*/  @!P6 FFMA R0, R25, R16, R0 ;  /* 0x000000101900e223 */ /* 0x010fe20000000000 */
[C---:B------:R-:W-:Y:S01]  /*3040*/  ISETP.EQ.OR P6, PT, R4.reuse, RZ, !P0 ;  /* 0x000000ff0400720c */ /* 0x040fe200047c2670 */
[----:B------:R-:W-:Y:S01]  /*3050*/  @P0 IMAD.IADD R25, R4, 0x1, R18 ;  /* 0x0000000104190824 */ /* 0x000fe200078e0212 */
[----:B------:R-:W2:Y:S03]  /*3060*/  @!P2 LDC R16, c[0x3][0x1d8] ;  /* 0x00c07600ff10ab82 */ /* 0x000ea60000000800 */
[----:B0-----:R-:W-:-:S05]  /*3070*/  @P0 IMAD.WIDE R14, R25, 0x4, R14 ;  /* 0x00000004190e0825 */ /* 0x001fca00078e020e */
[----:B------:R-:W5:Y:S01]  /*3080*/  @!P3 LDC R18, c[0x3][0x1e0] ;  /* 0x00c07800ff12bb82 */ /* 0x000f620000000800 */
[----:B------:R0:W4:Y:S04]  /*3090*/  @P0 LDG.E R15, desc[UR4][R14.64] ;  /* 0x000000040e0f0981 */ /* 0x000128000c1e1900 */
[----:B------:R-:W4:Y:S03]  /*30a0*/  @!P6 LDG.E R29, desc[UR4][R22.64+-0x4] ;  /* 0xfffffc04161de981 */ /* 0x000f26000c1e1900 */
[----:B0-----:R-:W4:Y:S01]  /*30b0*/  @!P6 LDC R14, c[0x3][0x1e4] ;  /* 0x00c07900ff0eeb82 */ /* 0x001f220000000800 */
[----:B--2---:R-:W-:Y:S01]  /*30c0*/  @!P2 FFMA R0, R21, R16, R0 ;  /* 0x000000101500a223 */ /* 0x004fe20000000000 */
[----:B------:R-:W-:-:S06]  /*30d0*/  PLOP3.LUT P2, PT, PT, PT, PT, 0x8, 0x80 ;  /* 0x000000000080781c */ /* 0x000fcc0003f4e170 */
[----:B------:R-:W3:Y:S01]  /*30e0*/  @!P5 LDC R16, c[0x3][0x1dc] ;  /* 0x00c07700ff10db82 */ /* 0x000ee20000000800 */
[----:B------:R-:W-:-:S13]  /*30f0*/  @P0 PLOP3.LUT P2, PT, P4, PT, PT, 0x8, 0x80 ;  /* 0x000000000080081c */ /* 0x000fda000274e170 */
[----:B------:R-:W2:Y:S01]  /*3100*/  @P2 LDG.E R21, desc[UR4][R22.64+0x4] ;  /* 0x0000040416152981 */ /* 0x000ea2000c1e1900 */
[----:B---3--:R-:W-:Y:S01]  /*3110*/  @!P5 FFMA R0, R17, R16, R0 ;  /* 0x000000101100d223 */ /* 0x008fe20000000000 */
[----:B------:R-:W-:Y:S01]  /*3120*/  ISETP.GE.OR P5, PT, R7, UR8, !P0 ;  /* 0x0000000807007c0c */ /* 0x000fe2000c7a6670 */
[----:B------:R-:W0:Y:S02]  /*3130*/  @P0 LDC R16, c[0x3][0x1e8] ;  /* 0x00c07a00ff100b82 */ /* 0x000e240000000800 */
[----:B-----5:R-:W-:Y:S01]  /*3140*/  @!P3 FFMA R0, R27, R18, R0 ;  /* 0x000000121b00b223 */ /* 0x020fe20000000000 */
[----:B------:R-:W-:-:S09]  /*3150*/  ISETP.GE.OR P3, PT, R2, UR8, !P0 ;  /* 0x0000000802007c0c */ /* 0x000fd2000c766670 */
[----:B------:R-:W3:Y:S04]  /*3160*/  @!P5 LDG.E R25, desc[UR4][R22.64+0x8] ;  /* 0x000008041619d981 */ /* 0x000ee8000c1e1900 */
[----:B------:R1:W5:Y:S01]  /*3170*/  @!P3 LDG.E R27, desc[UR4][R22.64+0xc] ;  /* 0x00000c04161bb981 */ /* 0x000362000c1e1900 */
[----:B------:R-:W-:Y:S01]  /*3180*/  IMAD R18, R3, UR9, R12 ;  /* 0x0000000903127c24 */ /* 0x000fe2000f8e020c */
[----:B------:R-:W5:Y:S03]  /*3190*/  @!P3 LDC R24, c[0x3][0x1f4] ;  /* 0x00c07d00ff18bb82 */ /* 0x000f660000000800 */
[----:B------:R-:W-:-:S05]  /*31a0*/  IMAD R18, R18, UR8, RZ ;  /* 0x0000000812127c24 */ /* 0x000fca000f8e02ff */
[----:B-1----:R-:W3:Y:S01]  /*31b0*/  @!P5 LDC R22, c[0x3][0x1f0] ;  /* 0x00c07c00ff16db82 */ /* 0x002ee20000000800 */
[----:B----4-:R-:W-:Y:S01]  /*31c0*/  @!P6 FFMA R0, R29, R14, R0 ;  /* 0x0000000e1d00e223 */ /* 0x010fe20000000000 */
        /* <DEDUP_REMOVED lines=9> */
[----:B------:R-:W-:-:S13]  /*3260*/  ISETP.GE.OR P6, PT, R8, UR8, P6 ;  /* 0x0000000808007c0c */ /* 0x000fda000b7c6670 */
        /* <DEDUP_REMOVED lines=8> */
[----:B------:R-:W-:Y:S01]  /*32f0*/  @P0 IMAD.IADD R25, R4, 0x1, R18 ;  /* 0x0000000104190824 */ /* 0x000fe200078e0212 */
[----:B------:R-:W1:Y:S01]  /*3300*/  @P0 LDC R22, c[0x3][0x204] ;  /* 0x00c08100ff160b82 */ /* 0x000e620000000800 */
[----:B-----5:R-:W-:Y:S01]  /*3310*/  @!P3 FFMA R0, R27, R24, R0 ;  /* 0x000000181b00b223 */ /* 0x020fe20000000000 */
[----:B------:R-:W-:Y:S02]  /*3320*/  PLOP3.LUT P3, PT, PT, PT, PT, 0x8, 0x80 ;  /* 0x000000000080781c */ /* 0x000fe40003f6e170 */
[----:B------:R-:W-:Y:S01]  /*3330*/  @P0 PLOP3.LUT P3, PT, P4, PT, PT, 0x8, 0x80 ;  /* 0x000000000080081c */ /* 0x000fe2000276e170 */
[----:B0-----:R-:W-:-:S03]  /*3340*/  @P0 IMAD.WIDE R14, R25, 0x4, R14 ;  /* 0x00000004190e0825 */ /* 0x001fc600078e020e */
[----:B------:R-:W4:Y:S03]  /*3350*/  @!P6 LDC R18, c[0x3][0x1f8] ;  /* 0x00c07e00ff12eb82 */ /* 0x000f260000000800 */
[----:B------:R-:W3:Y:S04]  /*3360*/  @!P5 LDG.E R25, desc[UR4][R16.64+-0x4] ;  /* 0xfffffc041019d981 */ /* 0x000ee8000c1e1900 */
[----:B------:R0:W1:Y:S04]  /*3370*/  @P0 LDG.E R15, desc[UR4][R14.64] ;  /* 0x000000040e0f0981 */ /* 0x000068000c1e1900 */
[----:B------:R-:W5:Y:S01]  /*3380*/  @P3 LDG.E R27, desc[UR4][R16.64+0x4] ;  /* 0x00000404101b3981 */ /* 0x000f62000c1e1900 */
[----:B0-----:R-:W5:Y:S01]  /*3390*/  @P3 LDC R14, c[0x3][0x208] ;  /* 0x00c08200ff0e3b82 */ /* 0x001f620000000800 */
[----:B----4-:R-:W-:Y:S01]  /*33a0*/  @!P6 FFMA R0, R23, R18, R0 ;  /* 0x000000121700e223 */ /* 0x010fe20000000000 */
[----:B------:R-:W-:-:S06]  /*33b0*/  ISETP.GE.OR P6, PT, R7, UR8, !P0 ;  /* 0x0000000807007c0c */ /* 0x000fcc000c7c6670 */
[----:B------:R-:W2:Y:S07]  /*33c0*/  @!P2 LDC R18, c[0x3][0x1fc] ;  /* 0x00c07f00ff12ab82 */ /* 0x000eae0000000800 */
[----:B------:R-:W4:Y:S01]  /*33d0*/  @!P6 LDG.E R23, desc[UR4][R16.64+0x8] ;  /* 0x000008041017e981 */ /* 0x000f22000c1e1900 */
[----:B--2---:R-:W-:Y:S01]  /*33e0*/  @!P2 FFMA R0, R21, R18, R0 ;  /* 0x000000121500a223 */ /* 0x004fe20000000000 */
[----:B------:R-:W-:Y:S01]  /*33f0*/  ISETP.GE.OR P2, PT, R2, UR8, !P0 ;  /* 0x0000000802007c0c */ /* 0x000fe2000c746670 */
[----:B------:R-:W3:-:S12]  /*3400*/  @!P5 LDC R18, c[0x3][0x200] ;  /* 0x00c08000ff12db82 */ /* 0x000ed80000000800 */
[----:B------:R0:W2:Y:S01]  /*3410*/  @!P2 LDG.E R21, desc[UR4][R16.64+0xc] ;  /* 0x00000c041015a981 */ /* 0x0000a2000c1e1900 */
[----:B---3--:R-:W-:Y:S01]  /*3420*/  @!P5 FFMA R0, R25, R18, R0 ;  /* 0x000000121900d223 */ /* 0x008fe20000000000 */
[----:B------:R-:W-:Y:S01]  /*3430*/  ISETP.GT.U32.AND P5, PT, R13, 0x2, P1 ;  /* 0x000000020d00780c */ /* 0x000fe20000fa4070 */
[----:B------:R-:W-:Y:S01]  /*3440*/  IMAD R25, R3, UR9, R6 ;  /* 0x0000000903197c24 */ /* 0x000fe2000f8e0206 */
[----:B------:R-:W2:Y:S01]  /*3450*/  @!P2 LDC R18, c[0x3][0x210] ;  /* 0x00c08400ff12ab82 */ /* 0x000ea20000000800 */
[----:B-1----:R-:W-:Y:S01]  /*3460*/  @P0 FFMA R0, R15, R22, R0 ;  /* 0x000000160f000223 */ /* 0x002fe20000000000 */
[----:B------:R-:W-:Y:S01]  /*3470*/  ISETP.LT.AND P0, PT, R6, UR9, P5 ;  /* 0x0000000906007c0c */ /* 0x000fe2000af01270 */
[----:B------:R-:W-:Y:S02]  /*3480*/  IMAD R25, R25, UR8, RZ ;  /* 0x0000000819197c24 */ /* 0x000fe4000f8e02ff */
[----:B-----5:R-:W-:Y:S01]  /*3490*/  @P3 FFMA R0, R27, R14, R0 ;  /* 0x0000000e1b003223 */ /* 0x020fe20000000000 */
[----:B------:R-:W-:-:S02]  /*34a0*/  ISETP.LT.U32.OR P3, PT, R4, 0x3, !P0 ;  /* 0x000000030400780c */ /* 0x000fc40004761470 */
[----:B------:R-:W-:Y:S02]  /*34b0*/  IADD3 R14, P5, PT, R4, R25, RZ ;  /* 0x00000019040e7210 */ /* 0x000fe40007fbe0ff */
[----:B------:R-:W-:Y:S02]  /*34c0*/  ISETP.GE.OR P3, PT, R8, UR8, P3 ;  /* 0x0000000808007c0c */ /* 0x000fe40009f66670 */
[----:B------:R-:W-:Y:S02]  /*34d0*/  LEA.HI.X.SX32 R15, R25, RZ, 0x1, P5 ;  /* 0x000000ff190f7211 */ /* 0x000fe400028f0eff */
[----:B0-----:R-:W-:-:S04]  /*34e0*/  LEA R16, P5, R14, UR10, 0x2 ;  /* 0x0000000a0e107c11 */ /* 0x001fc8000f8a10ff */
[----:B------:R-:W-:Y:S02]  /*34f0*/  LEA.HI.X R17, R14, UR11, R15, 0x2, P5 ;  /* 0x0000000b0e117c11 */ /* 0x000fe4000a8f140f */
[----:B------:R-:W-:Y:S01]  /*3500*/  ISETP.LT.U32.OR P5, PT, R4, 0x2, !P0 ;  /* 0x000000020400780c */ /* 0x000fe200047a1470 */
[----:B------:R-:W4:Y:S02]  /*3510*/  @!P6 LDC R14, c[0x3][0x20c] ;  /* 0x00c08300ff0eeb82 */ /* 0x000f240000000800 */
[----:B------:R-:W3:Y:S01]  /*3520*/  @!P3 LDG.E R27, desc[UR4][R16.64+-0xc] ;  /* 0xfffff404101bb981 */ /* 0x000ee2000c1e1900 */
[----:B------:R-:W-:-:S13]  /*3530*/  ISETP.GE.OR P5, PT, R5, UR8, P5 ;  /* 0x0000000805007c0c */ /* 0x000fda000afa6670 */
[----:B------:R-:W5:Y:S01]  /*3540*/  @!P5 LDG.E R29, desc[UR4][R16.64+-0x8] ;  /* 0xfffff804101dd981 */ /* 0x000f62000c1e1900 */
[C---:B------:R-:W-:Y:S01]  /*3550*/  @P0 IMAD.IADD R25, R4.reuse, 0x1, R25 ;  /* 0x0000000104190824 */ /* 0x040fe200078e0219 */
[----:B------:R-:W5:Y:S01]  /*3560*/  @!P5 LDC R22, c[0x3][0x218] ;  /* 0x00c08600ff16db82 */ /* 0x000f620000000800 */
[----:B----4-:R-:W-:Y:S01]  /*3570*/  @!P6 FFMA R0, R23, R14, R0 ;  /* 0x0000000e1700e223 */ /* 0x010fe20000000000 */
[----:B------:R-:W-:-:S06]  /*3580*/  ISETP.EQ.OR P6, PT, R4, RZ, !P0 ;  /* 0x000000ff0400720c */ /* 0x000fcc00047c2670 */
[----:B------:R-:W0:Y:S07]  /*3590*/  @P0 LDC.64 R14, c[0x0][0x380] ;  /* 0x0000e000ff0e0b82 */ /* 0x000e2e0000000a00 */
[----:B------:R-:W4:Y:S01]  /*35a0*/  @!P6 LDG.E R23, desc[UR4][R16.64+-0x4] ;  /* 0xfffffc041017e981 */ /* 0x000f22000c1e1900 */
[----:B0-----:R-:W-:Y:S01]  /*35b0*/  @P0 IMAD.WIDE R14, R25, 0x4, R14 ;  /* 0x00000004190e0825 */ /* 0x001fe200078e020e */
[----:B------:R-:W-:-:S04]  /*35c0*/  ISETP.GT.U32.AND P1, PT, R11, 0x2, P1 ;  /* 0x000000020b00780c */ /* 0x000fc80000f24070 */
[----:B------:R-:W-:-:S13]  /*35d0*/  ISETP.LT.AND P1, PT, R10, UR9, P1 ;  /* 0x000000090a007c0c */ /* 0x000fda0008f21270 */
[----:B------:R-:W0:Y:S01]  /*35e0*/  @P1 LDC R24, c[0x3][0x23c] ;  /* 0x00c08f00ff181b82 */ /* 0x000e220000000800 */
[----:B--2---:R-:W-:Y:S01]  /*35f0*/  @!P2 FFMA R0, R21, R18, R0 ;  /* 0x000000121500a223 */ /* 0x004fe20000000000 */
[----:B------:R-:W-:Y:S01]  /*3600*/  PLOP3.LUT P2, PT, PT, PT, PT, 0x8, 0x80 ;  /* 0x000000000080781c */ /* 0x000fe20003f4e170 */
[----:B------:R-:W2:Y:S01]  /*3610*/  @P0 LDG.E R18, desc[UR4][R14.64] ;  /* 0x000000040e120981 */ /* 0x000ea2000c1e1900 */
[----:B------:R-:W-:-:S04]  /*3620*/  @P0 PLOP3.LUT P2, PT, P4, PT, PT, 0x8, 0x80 ;  /* 0x000000000080081c */ /* 0x000fc8000274e170 */
[----:B------:R-:W3:Y:S09]  /*3630*/  @!P3 LDC R21, c[0x3][0x214] ;  /* 0x00c08500ff15bb82 */ /* 0x000ef20000000800 */
[----:B------:R-:W2:Y:S01]  /*3640*/  @P2 LDG.E R25, desc[UR4][R16.64+0x4] ;  /* 0x0000040410192981 */ /* 0x000ea2000c1e1900 */
[----:B---3--:R-:W-:Y:S01]  /*3650*/  @!P3 FFMA R0, R27, R21, R0 ;  /* 0x000000151b00b223 */ /* 0x008fe20000000000 */
[----:B------:R-:W-:-:S03]  /*3660*/  ISETP.GE.OR P3, PT, R7, UR8, !P0 ;  /* 0x0000000807007c0c */ /* 0x000fc6000c766670 */
[----:B-----5:R-:W-:-:S10]  /*3670*/  @!P5 FFMA R0, R29, R22, R0 ;  /* 0x000000161d00d223 */ /* 0x020fd40000000000 */
[----:B------:R-:W3:Y:S01]  /*3680*/  @!P3 LDG.E R7, desc[UR4][R16.64+0x8] ;  /* 0x000008041007b981 */ /* 0x000ee2000c1e1900 */
[----:B------:R-:W-:Y:S01]  /*3690*/  ISETP.GE.OR P5, PT, R2, UR8, !P0 ;  /* 0x0000000802007c0c */ /* 0x000fe2000c7a6670 */
[----:B------:R-:W4:-:S12]  /*36a0*/  @!P6 LDC R22, c[0x3][0x21c] ;  /* 0x00c08700ff16eb82 */ /* 0x000f180000000800 */
[----:B------:R1:W5:Y:S01]  /*36b0*/  @!P5 LDG.E R21, desc[UR4][R16.64+0xc] ;  /* 0x00000c041015d981 */ /* 0x000362000c1e1900 */
[----:B------:R-:W-:-:S04]  /*36c0*/  IMAD R27, R3, UR9, R10 ;  /* 0x00000009031b7c24 */ /* 0x000fc8000f8e020a */
[----:B------:R-:W-:Y:S01]  /*36d0*/  IMAD R27, R27, UR8, RZ ;  /* 0x000000081b1b7c24 */ /* 0x000fe2000f8e02ff */
[----:B-1----:R-:W2:Y:S01]  /*36e0*/  @P0 LDC R17, c[0x3][0x220] ;  /* 0x00c08800ff110b82 */ /* 0x002ea20000000800 */
[----:B----4-:R-:W-:-:S03]  /*36f0*/  @!P6 FFMA R0, R23, R22, R0 ;  /* 0x000000161700e223 */ /* 0x010fc60000000000 */
[----:B------:R-:W-:-:S04]  /*3700*/  IADD3 R3, P6, PT, R4, R27, RZ ;  /* 0x0000001b04037210 */ /* 0x000fc80007fde0ff */
[----:B------:R-:W-:Y:S02]  /*3710*/  LEA.HI.X.SX32 R22, R27, RZ, 0x1, P6 ;  /* 0x000000ff1b167211 */ /* 0x000fe400030f0eff */
[----:B------:R-:W-:-:S04]  /*3720*/  LEA R14, P6, R3, UR10, 0x2 ;  /* 0x0000000a030e7c11 */ /* 0x000fc8000f8c10ff */
[----:B------:R-:W-:Y:S02]  /*3730*/  LEA.HI.X R15, R3, UR11, R22, 0x2, P6 ;  /* 0x0000000b030f7c11 */ /* 0x000fe4000b0f1416 */
[----:B------:R-:W-:Y:S01]  /*3740*/  ISETP.LT.U32.OR P6, PT, R4, 0x3, !P1 ;  /* 0x000000030400780c */ /* 0x000fe20004fc1470 */
[----:B------:R-:W1:Y:S03]  /*3750*/  @P2 LDC R22, c[0x3][0x224] ;  /* 0x00c08900ff162b82 */ /* 0x000e660000000800 */
[----:B------:R-:W-:-:S13]  /*3760*/  ISETP.GE.OR P6, PT, R8, UR8, P6 ;  /* 0x0000000808007c0c */ /* 0x000fda000b7c6670 */
[----:B------:R-:W4:Y:S01]  /*3770*/  @!P6 LDG.E R3, desc[UR4][R14.64+-0xc] ;  /* 0xfffff4040e03e981 */ /* 0x000f22000c1e1900 */
[----:B------:R-:W-:Y:S02]  /*3780*/  @P1 IMAD.IADD R27, R4, 0x1, R27 ;  /* 0x00000001041b1824 */ /* 0x000fe400078e021b */
[----:B--2---:R-:W-:Y:S02]  /*3790*/  @P0 FFMA R0, R18, R17, R0 ;  /* 0x0000001112000223 */ /* 0x004fe40000000000 */
[----:B------:R-:W2:Y:S01]  /*37a0*/  @P1 LDC.64 R16, c[0x0][0x380] ;  /* 0x0000e000ff101b82 */ /* 0x000ea20000000a00 */
[----:B------:R-:W-:-:S04]  /*37b0*/  ISETP.LT.U32.OR P0, PT, R4, 0x2, !P1 ;  /* 0x000000020400780c */ /* 0x000fc80004f01470 */
[----:B------:R-:W-:-:S03]  /*37c0*/  ISETP.GE.OR P0, PT, R5, UR8, P0 ;  /* 0x0000000805007c0c */ /* 0x000fc60008706670 */
[----:B------:R-:W3:Y:S01]  /*37d0*/  @!P3 LDC R18, c[0x3][0x228] ;  /* 0x00c08a00ff12bb82 */ /* 0x000ee20000000800 */
[----:B-1----:R-:W-:Y:S01]  /*37e0*/  @P2 FFMA R0, R25, R22, R0 ;  /* 0x0000001619002223 */ /* 0x002fe20000000000 */
[----:B------:R-:W-:-:S06]  /*37f0*/  ISETP.EQ.OR P2, PT, R4, RZ, !P1 ;  /* 0x000000ff0400720c */ /* 0x000fcc0004f42670 */
[----:B------:R-:W5:Y:S02]  /*3800*/  @!P5 LDC R22, c[0x3][0x22c] ;  /* 0x00c08b00ff16db82 */ /* 0x000f640000000800 */
[----:B------:R-:W4:Y:S01]  /*3810*/  @!P0 LDG.E R23, desc[UR4][R14.64+-0x8] ;  /* 0xfffff8040e178981 */ /* 0x000f22000c1e1900 */
[----:B--2---:R-:W-:-:S04]  /*3820*/  @P1 IMAD.WIDE R16, R27, 0x4, R16 ;  /* 0x000000041b101825 */ /* 0x004fc800078e0210 */
[----:B------:R-:W2:Y:S04]  /*3830*/  @!P2 LDG.E R25, desc[UR4][R14.64+-0x4] ;  /* 0xfffffc040e19a981 */ /* 0x000ea8000c1e1900 */
[----:B------:R1:W0:Y:S01]  /*3840*/  @P1 LDG.E R17, desc[UR4][R16.64] ;  /* 0x0000000410111981 */ /* 0x000222000c1e1900 */
[----:B---3--:R-:W-:Y:S01]  /*3850*/  @!P3 FFMA R0, R7, R18, R0 ;  /* 0x000000120700b223 */ /* 0x008fe20000000000 */
[----:B------:R-:W-:Y:S01]  /*3860*/  PLOP3.LUT P3, PT, PT, PT, PT, 0x8, 0x80 ;  /* 0x000000000080781c */ /* 0x000fe20003f6e170 */
[----:B------:R-:W4:Y:S01]  /*3870*/  @!P6 LDC R7, c[0x3][0x230] ;  /* 0x00c08c00ff07eb82 */ /* 0x000f220000000800 */
[----:B------:R-:W-:Y:S01]  /*3880*/  @P1 PLOP3.LUT P3, PT, P4, PT, PT, 0x8, 0x80 ;  /* 0x000000000080181c */ /* 0x000fe2000276e170 */
[----:B------:R-:W-:Y:S02]  /*3890*/  VIADD R18, R4, 0x2 ;  /* 0x0000000204127836 */ /* 0x000fe40000000000 */
[----:B-----5:R-:W-:-:S03]  /*38a0*/  @!P5 FFMA R0, R21, R22, R0 ;  /* 0x000000161500d223 */ /* 0x020fc60000000000 */
[----:B------:R-:W-:-:S07]  /*38b0*/  ISETP.GE.OR P5, PT, R18, UR8, !P1 ;  /* 0x0000000812007c0c */ /* 0x000fce000cfa6670 */
[----:B------:R-:W3:Y:S01]  /*38c0*/  @P3 LDG.E R27, desc[UR4][R14.64+0x4] ;  /* 0x000004040e1b3981 */ /* 0x000ee2000c1e1900 */
[----:B------:R-:W2:Y:S05]  /*38d0*/  @!P2 LDC R22, c[0x3][0x238] ;  /* 0x00c08e00ff16ab82 */ /* 0x000eaa0000000800 */
[----:B------:R-:W5:Y:S01]  /*38e0*/  @!P5 LDG.E R21, desc[UR4][R14.64+0x8] ;  /* 0x000008040e15d981 */ /* 0x000f62000c1e1900 */
[----:B----4-:R-:W-:Y:S01]  /*38f0*/  @!P6 FFMA R0, R3, R7, R0 ;  /* 0x000000070300e223 */ /* 0x010fe20000000000 */
[----:B------:R-:W-:Y:S01]  /*3900*/  ISETP.GE.OR P6, PT, R2, UR8, !P1 ;  /* 0x0000000802007c0c */ /* 0x000fe2000cfc6670 */
[----:B------:R-:W4:-:S12]  /*3910*/  @!P0 LDC R3, c[0x3][0x234] ;  /* 0x00c08d00ff038b82 */ /* 0x000f180000000800 */
[----:B------:R2:W5:Y:S01]  /*3920*/  @!P6 LDG.E R7, desc[UR4][R14.64+0xc] ;  /* 0x00000c040e07e981 */ /* 0x000562000c1e1900 */
[----:B-1----:R-:W-:-:S04]  /*3930*/  VIADD R16, R20, 0xfffffffd ;  /* 0xfffffffd14107836 */ /* 0x002fc80000000000 */
[----:B------:R-:W-:-:S04]  /*3940*/  IMAD R29, R9, UR9, R16 ;  /* 0x00000009091d7c24 */ /* 0x000fc8000f8e0210 */
[----:B------:R-:W-:Y:S02]  /*3950*/  IMAD R29, R29, UR8, RZ ;  /* 0x000000081d1d7c24 */ /* 0x000fe4000f8e02ff */
[----:B----4-:R-:W-:Y:S01]  /*3960*/  @!P0 FFMA R0, R23, R3, R0 ;  /* 0x0000000317008223 */ /* 0x010fe20000000000 */
[C---:B------:R-:W-:Y:S01]  /*3970*/  VIADD R3, R9.reuse, 0x3 ;  /* 0x0000000309037836 */ /* 0x040fe20000000000 */
[----:B------:R-:W-:-:S04]  /*3980*/  ISETP.GE.AND P0, PT, R9, UR7, PT ;  /* 0x0000000709007c0c */ /* 0x000fc8000bf06270 */
[----:B------:R-:W-:Y:S01]  /*3990*/  ISETP.GT.U32.AND P0, PT, R3, 0x2, !P0 ;  /* 0x000000020300780c */ /* 0x000fe20004704070 */
[----:B--2---:R-:W-:Y:S01]  /*39a0*/  @!P2 FFMA R0, R25, R22, R0 ;  /* 0x000000161900a223 */ /* 0x004fe20000000000 */
[----:B------:R-:W-:-:S03]  /*39b0*/  IADD3 R14, P2, PT, R4, R29, RZ ;  /* 0x0000001d040e7210 */ /* 0x000fc60007f5e0ff */
[----:B0-----:R-:W-:Y:S01]  /*39c0*/  @P1 FFMA R0, R17, R24, R0 ;  /* 0x0000001811001223 */ /* 0x001fe20000000000 */
[----:B------:R-:W-:Y:S02]  /*39d0*/  ISETP.GT.U32.AND P1, PT, R20, 0x2, P0 ;  /* 0x000000021400780c */ /* 0x000fe40000724070 */
[----:B------:R-:W-:Y:S02]  /*39e0*/  LEA.HI.X.SX32 R15, R29, RZ, 0x1, P2 ;  /* 0x000000ff1d0f7211 */ /* 0x000fe400010f0eff */
[----:B------:R-:W-:Y:S02]  /*39f0*/  LEA R22, P2, R14, UR10, 0x2 ;  /* 0x0000000a0e167c11 */ /* 0x000fe4000f8410ff */
[----:B------:R-:W-:Y:S02]  /*3a00*/  ISETP.LT.AND P1, PT, R16, UR9, P1 ;  /* 0x0000000910007c0c */ /* 0x000fe40008f21270 */
[----:B------:R-:W-:Y:S01]  /*3a10*/  LEA.HI.X R23, R14, UR11, R15, 0x2, P2 ;  /* 0x0000000b0e177c11 */ /* 0x000fe200090f140f */
[----:B------:R-:W5:Y:S01]  /*3a20*/  @!P5 LDC R16, c[0x3][0x244] ;  /* 0x00c09100ff10db82 */ /* 0x000f620000000800 */
[----:B------:R-:W-:-:S04]  /*3a30*/  ISETP.LT.U32.OR P2, PT, R4, 0x3, !P1 ;  /* 0x000000030400780c */ /* 0x000fc80004f41470 */
[----:B------:R-:W-:-:S03]  /*3a40*/  ISETP.GE.OR P2, PT, R8, UR8, P2 ;  /* 0x0000000808007c0c */ /* 0x000fc60009746670 */
[----:B------:R-:W3:Y:S08]  /*3a50*/  @P3 LDC R14, c[0x3][0x240] ;  /* 0x00c09000ff0e3b82 */ /* 0x000ef00000000800 */
[----:B------:R-:W0:Y:S02]  /*3a60*/  @P1 LDC R24, c[0x3][0x258] ;  /* 0x00c09600ff181b82 */ /* 0x000e240000000800 */
[----:B------:R-:W2:Y:S01]  /*3a70*/  @!P2 LDG.E R17, desc[UR4][R22.64+-0xc] ;  /* 0xfffff4041611a981 */ /* 0x000ea2000c1e1900 */
[----:B---3--:R-:W-:-:S05]  /*3a80*/  @P3 FFMA R0, R27, R14, R0 ;  /* 0x0000000e1b003223 */ /* 0x008fca0000000000 */
[----:B------:R-:W1:Y:S01]  /*3a90*/  @P1 LDC.64 R14, c[0x0][0x380] ;  /* 0x0000e000ff0e1b82 */ /* 0x000e620000000a00 */
[----:B------:R-:W-:-:S04]  /*3aa0*/  ISETP.LT.U32.OR P3, PT, R4, 0x2, !P1 ;  /* 0x000000020400780c */ /* 0x000fc80004f61470 */
[----:B------:R-:W-:Y:S01]  /*3ab0*/  ISETP.GE.OR P3, PT, R5, UR8, P3 ;  /* 0x0000000805007c0c */ /* 0x000fe20009f66670 */
[----:B-----5:R-:W-:Y:S01]  /*3ac0*/  @!P5 FFMA R0, R21, R16, R0 ;  /* 0x000000101500d223 */ /* 0x020fe20000000000 */
[C---:B------:R-:W-:Y:S01]  /*3ad0*/  ISETP.EQ.OR P5, PT, R4.reuse, RZ, !P1 ;  /* 0x000000ff0400720c */ /* 0x040fe20004fa2670 */
[----:B------:R-:W-:Y:S01]  /*3ae0*/  @P1 IMAD.IADD R29, R4, 0x1, R29 ;  /* 0x00000001041d1824 */ /* 0x000fe200078e021d */
[----:B------:R-:W3:Y:S09]  /*3af0*/  @!P6 LDC R16, c[0x3][0x248] ;  /* 0x00c09200ff10eb82 */ /* 0x000ef20000000800 */
[----:B------:R-:W4:Y:S01]  /*3b00*/  @!P3 LDG.E R21, desc[UR4][R22.64+-0x8] ;  /* 0xfffff8041615b981 */ /* 0x000f22000c1e1900 */
[----:B-1----:R-:W-:-:S03]  /*3b10*/  @P1 IMAD.WIDE R14, R29, 0x4, R14 ;  /* 0x000000041d0e1825 */ /* 0x002fc600078e020e */
[----:B------:R-:W5:Y:S04]  /*3b20*/  @!P5 LDG.E R27, desc[UR4][R22.64+-0x4] ;  /* 0xfffffc04161bd981 */ /* 0x000f68000c1e1900 */
[----:B------:R1:W0:Y:S01]  /*3b30*/  @P1 LDG.E R15, desc[UR4][R14.64] ;  /* 0x000000040e0f1981 */ /* 0x000222000c1e1900 */
[----:B---3--:R-:W-:Y:S01]  /*3b40*/  @!P6 FFMA R0, R7, R16, R0 ;  /* 0x000000100700e223 */ /* 0x008fe20000000000 */
[----:B------:R-:W-:Y:S01]  /*3b50*/  PLOP3.LUT P6, PT, PT, PT, PT, 0x8, 0x80 ;  /* 0x000000000080781c */ /* 0x000fe20003fce170 */
[----:B------:R-:W2:Y:S01]  /*3b60*/  @!P2 LDC R7, c[0x3][0x24c] ;  /* 0x00c09300ff07ab82 */ /* 0x000ea20000000800 */
[----:B------:R-:W-:-:S07]  /*3b70*/  @P1 PLOP3.LUT P6, PT, P4, PT, PT, 0x8, 0x80 ;  /* 0x000000000080181c */ /* 0x000fce00027ce170 */
[----:B------:R-:W4:Y:S06]  /*3b80*/  @!P3 LDC R16, c[0x3][0x250] ;  /* 0x00c09400ff10bb82 */ /* 0x000f2c0000000800 */
[----:B------:R-:W3:Y:S01]  /*3b90*/  @P6 LDG.E R25, desc[UR4][R22.64+0x4] ;  /* 0x0000040416196981 */ /* 0x000ee2000c1e1900 */
[----:B-1----:R-:W-:Y:S02]  /*3ba0*/  VIADD R14, R20, 0xfffffffe ;  /* 0xfffffffe140e7836 */ /* 0x002fe40000000000 */
[----:B--2---:R-:W-:Y:S01]  /*3bb0*/  @!P2 FFMA R0, R17, R7, R0 ;  /* 0x000000071100a223 */ /* 0x004fe20000000000 */
[----:B------:R-:W-:Y:S01]  /*3bc0*/  ISETP.GE.OR P2, PT, R18, UR8, !P1 ;  /* 0x0000000812007c0c */ /* 0x000fe2000cf46670 */
[----:B------:R-:W5:-:S12]  /*3bd0*/  @!P5 LDC R17, c[0x3][0x254] ;  /* 0x00c09500ff11db82 */ /* 0x000f580000000800 */
[----:B------:R-:W2:Y:S01]  /*3be0*/  @!P2 LDG.E R7, desc[UR4][R22.64+0x8] ;  /* 0x000008041607a981 */ /* 0x000ea2000c1e1900 */
[----:B----4-:R-:W-:Y:S01]  /*3bf0*/  @!P3 FFMA R0, R21, R16, R0 ;  /* 0x000000101500b223 */ /* 0x010fe20000000000 */
[----:B------:R-:W-:-:S04]  /*3c00*/  IMAD R21, R9, UR9, R14 ;  /* 0x0000000909157c24 */ /* 0x000fc8000f8e020e */
[----:B------:R-:W-:Y:S02]  /*3c10*/  IMAD R21, R21, UR8, RZ ;  /* 0x0000000815157c24 */ /* 0x000fe4000f8e02ff */
[----:B-----5:R-:W-:Y:S01]  /*3c20*/  @!P5 FFMA R0, R27, R17, R0 ;  /* 0x000000111b00d223 */ /* 0x020fe20000000000 */
[----:B------:R-:W-:Y:S02]  /*3c30*/  ISETP.GE.OR P3, PT, R2, UR8, !P1 ;  /* 0x0000000802007c0c */ /* 0x000fe4000cf66670 */
[----:B------:R-:W-:Y:S01]  /*3c40*/  IADD3 R17, P5, PT, R4, R21, RZ ;  /* 0x0000001504117210 */ /* 0x000fe20007fbe0ff */
[----:B0-----:R-:W-:Y:S01]  /*3c50*/  @P1 FFMA R0, R15, R24, R0 ;  /* 0x000000180f001223 */ /* 0x001fe20000000000 */
[----:B------:R-:W-:Y:S02]  /*3c60*/  ISETP.GT.U32.AND P1, PT, R12, 0x2, P0 ;  /* 0x000000020c00780c */ /* 0x000fe40000724070 */
[----:B------:R-:W-:Y:S02]  /*3c70*/  LEA.HI.X.SX32 R24, R21, RZ, 0x1, P5 ;  /* 0x000000ff15187211 */ /* 0x000fe400028f0eff */
[----:B------:R-:W-:-:S02]  /*3c80*/  LEA R16, P5, R17, UR10, 0x2 ;  /* 0x0000000a11107c11 */ /* 0x000fc4000f8a10ff */
[----:B------:R-:W-:Y:S02]  /*3c90*/  ISETP.LT.AND P1, PT, R14, UR9, P1 ;  /* 0x000000090e007c0c */ /* 0x000fe40008f21270 */
[----:B------:R-:W-:Y:S01]  /*3ca0*/  LEA.HI.X R17, R17, UR11, R24, 0x2, P5 ;  /* 0x0000000b11117c11 */ /* 0x000fe2000a8f1418 */
[----:B------:R0:W4:Y:S01]  /*3cb0*/  @!P3 LDG.E R23, desc[UR4][R22.64+0xc] ;  /* 0x00000c041617b981 */ /* 0x000122000c1e1900 */
[----:B------:R-:W-:Y:S01]  /*3cc0*/  ISETP.LT.U32.OR P5, PT, R4, 0x3, !P1 ;  /* 0x000000030400780c */ /* 0x000fe20004fa1470 */
[----:B------:R-:W3:Y:S03]  /*3cd0*/  @P6 LDC R14, c[0x3][0x25c] ;  /* 0x00c09700ff0e6b82 */ /* 0x000ee60000000800 */
[----:B------:R-:W-:-:S05]  /*3ce0*/  ISETP.GE.OR P5, PT, R8, UR8, P5 ;  /* 0x0000000808007c0c */ /* 0x000fca000afa6670 */
[----:B------:R-:W2:Y:S08]  /*3cf0*/  @!P2 LDC R24, c[0x3][0x260] ;  /* 0x00c09800ff18ab82 */ /* 0x000eb00000000800 */
[----:B------:R-:W5:Y:S01]  /*3d00*/  @!P5 LDG.E R27, desc[UR4][R16.64+-0xc] ;  /* 0xfffff404101bd981 */ /* 0x000f62000c1e1900 */
[C---:B------:R-:W-:Y:S01]  /*3d10*/  @P1 IMAD.IADD R21, R4.reuse, 0x1, R21 ;  /* 0x0000000104151824 */ /* 0x040fe200078e0215 */
[----:B0-----:R-:W5:Y:S01]  /*3d20*/  @!P5 LDC R22, c[0x3][0x268] ;  /* 0x00c09a00ff16db82 */ /* 0x001f620000000800 */
[----:B---3--:R-:W-:Y:S01]  /*3d30*/  @P6 FFMA R0, R25, R14, R0 ;  /* 0x0000000e19006223 */ /* 0x008fe20000000000 */
[----:B------:R-:W-:-:S06]  /*3d40*/  ISETP.LT.U32.OR P6, PT, R4, 0x2, !P1 ;  /* 0x000000020400780c */ /* 0x000fcc0004fc1470 */
[----:B------:R-:W0:Y:S01]  /*3d50*/  @P1 LDC.64 R14, c[0x0][0x380] ;  /* 0x0000e000ff0e1b82 */ /* 0x000e220000000a00 */
[----:B------:R-:W-:-:S13]  /*3d60*/  ISETP.GE.OR P6, PT, R5, UR8, P6 ;  /* 0x0000000805007c0c */ /* 0x000fda000b7c6670 */
[----:B------:R-:W3:Y:S01]  /*3d70*/  @!P6 LDG.E R25, desc[UR4][R16.64+-0x8] ;  /* 0xfffff8041019e981 */ /* 0x000ee2000c1e1900 */
[----:B0-----:R-:W-:-:S06]  /*3d80*/  @P1 IMAD.WIDE R14, R21, 0x4, R14 ;  /* 0x00000004150e1825 */ /* 0x001fcc00078e020e */
[----:B------:R0:W3:Y:S01]  /*3d90*/  @P1 LDG.E R15, desc[UR4][R14.64] ;  /* 0x000000040e0f1981 */ /* 0x0000e2000c1e1900 */
[----:B--2---:R-:W-:Y:S01]  /*3da0*/  @!P2 FFMA R0, R7, R24, R0 ;  /* 0x000000180700a223 */ /* 0x004fe20000000000 */
[----:B------:R-:W-:Y:S01]  /*3db0*/  ISETP.EQ.OR P2, PT, R4, RZ, !P1 ;  /* 0x000000ff0400720c */ /* 0x000fe20004f42670 */
[----:B------:R-:W4:-:S12]  /*3dc0*/  @!P3 LDC R7, c[0x3][0x264] ;  /* 0x00c09900ff07bb82 */ /* 0x000f180000000800 */
[----:B------:R-:W2:Y:S01]  /*3dd0*/  @!P2 LDG.E R21, desc[UR4][R16.64+-0x4] ;  /* 0xfffffc041015a981 */ /* 0x000ea2000c1e1900 */
[----:B0-----:R-:W2:Y:S01]  /*3de0*/  @!P2 LDC R14, c[0x3][0x270] ;  /* 0x00c09c00ff0eab82 */ /* 0x001ea20000000800 */
[----:B----4-:R-:W-:Y:S01]  /*3df0*/  @!P3 FFMA R0, R23, R7, R0 ;  /* 0x000000071700b223 */ /* 0x010fe20000000000 */
[----:B------:R-:W-:-:S06]  /*3e00*/  PLOP3.LUT P3, PT, PT, PT, PT, 0x8, 0x80 ;  /* 0x000000000080781c */ /* 0x000fcc0003f6e170 */
[----:B------:R-:W3:Y:S01]  /*3e10*/  @!P6 LDC R7, c[0x3][0x26c] ;  /* 0x00c09b00ff07eb82 */ /* 0x000ee20000000800 */
[----:B------:R-:W-:-:S13]  /*3e20*/  @P1 PLOP3.LUT P3, PT, P4, PT, PT, 0x8, 0x80 ;  /* 0x000000000080181c */ /* 0x000fda000276e170 */
[----:B------:R-:W4:Y:S01]  /*3e30*/  @P3 LDG.E R29, desc[UR4][R16.64+0x4] ;  /* 0x00000404101d3981 */ /* 0x000f22000c1e1900 */
[----:B-----5:R-:W-:Y:S01]  /*3e40*/  @!P5 FFMA R0, R27, R22, R0 ;  /* 0x000000161b00d223 */ /* 0x020fe20000000000 */
[----:B------:R-:W-:Y:S01]  /*3e50*/  ISETP.GE.OR P5, PT, R18, UR8, !P1 ;  /* 0x0000000812007c0c */ /* 0x000fe2000cfa6670 */
[----:B------:R-:W0:-:S12]  /*3e60*/  @P1 LDC R22, c[0x3][0x274] ;  /* 0x00c09d00ff161b82 */ /* 0x000e180000000800 */
[----:B------:R-:W5:Y:S01]  /*3e70*/  @!P5 LDG.E R23, desc[UR4][R16.64+0x8] ;  /* 0x000008041017d981 */ /* 0x000f62000c1e1900 */
[----:B---3--:R-:W-:Y:S01]  /*3e80*/  @!P6 FFMA R0, R25, R7, R0 ;  /* 0x000000071900e223 */ /* 0x008fe20000000000 */
[----:B------:R-:W-:-:S13]  /*3e90*/  ISETP.GE.OR P6, PT, R2, UR8, !P1 ;  /* 0x0000000802007c0c */ /* 0x000fda000cfc6670 */
[----:B------:R1:W3:Y:S01]  /*3ea0*/  @!P6 LDG.E R7, desc[UR4][R16.64+0xc] ;  /* 0x00000c041007e981 */ /* 0x0002e2000c1e1900 */
[----:B------:R-:W-:-:S04]  /*3eb0*/  VIADD R24, R20, 0xffffffff ;  /* 0xffffffff14187836 */ /* 0x000fc80000000000 */
[----:B------:R-:W-:-:S04]  /*3ec0*/  IMAD R25, R9, UR9, R24 ;  /* 0x0000000909197c24 */ /* 0x000fc8000f8e0218 */
[----:B------:R-:W-:Y:S01]  /*3ed0*/  IMAD R25, R25, UR8, RZ ;  /* 0x0000000819197c24 */ /* 0x000fe2000f8e02ff */
[----:B-1----:R-:W4:Y:S01]  /*3ee0*/  @P3 LDC R16, c[0x3][0x278] ;  /* 0x00c09e00ff103b82 */ /* 0x002f220000000800 */
[----:B--2---:R-:W-:-:S03]  /*3ef0*/  @!P2 FFMA R0, R21, R14, R0 ;  /* 0x0000000e1500a223 */ /* 0x004fc60000000000 */
[----:B------:R-:W-:Y:S01]  /*3f00*/  IADD3 R21, P2, PT, R4, R25, RZ ;  /* 0x0000001904157210 */ /* 0x000fe20007f5e0ff */
[----:B0-----:R-:W-:Y:S01]  /*3f10*/  @P1 FFMA R0, R15, R22, R0 ;  /* 0x000000160f001223 */ /* 0x001fe20000000000 */
[----:B------:R-:W-:Y:S02]  /*3f20*/  ISETP.GT.U32.AND P1, PT, R6, 0x2, P0 ;  /* 0x000000020600780c */ /* 0x000fe40000724070 */
[----:B------:R-:W-:Y:S02]  /*3f30*/  LEA.HI.X.SX32 R22, R25, RZ, 0x1, P2 ;  /* 0x000000ff19167211 */ /* 0x000fe400010f0eff */
[C---:B------:R-:W-:Y:S02]  /*3f40*/  LEA R14, P2, R21.reuse, UR10, 0x2 ;  /* 0x0000000a150e7c11 */ /* 0x040fe4000f8410ff */
[----:B------:R-:W-:Y:S02]  /*3f50*/  ISETP.LT.AND P1, PT, R24, UR9, P1 ;  /* 0x0000000918007c0c */ /* 0x000fe40008f21270 */
[----:B------:R-:W-:-:S02]  /*3f60*/  LEA.HI.X R15, R21, UR11, R22, 0x2, P2 ;  /* 0x0000000b150f7c11 */ /* 0x000fc400090f1416 */
[----:B------:R-:W-:Y:S01]  /*3f70*/  ISETP.LT.U32.OR P2, PT, R4, 0x3, !P1 ;  /* 0x000000030400780c */ /* 0x000fe20004f41470 */
[----:B------:R-:W5:Y:S03]  /*3f80*/  @!P5 LDC R22, c[0x3][0x27c] ;  /* 0x00c09f00ff16db82 */ /* 0x000f660000000800 */
[----:B------:R-:W-:-:S13]  /*3f90*/  ISETP.GE.OR P2, PT, R8, UR8, P2 ;  /* 0x0000000808007c0c */ /* 0x000fda0009746670 */
[----:B------:R-:W2:Y:S01]  /*3fa0*/  @!P2 LDG.E R21, desc[UR4][R14.64+-0xc] ;  /* 0xfffff4040e15a981 */ /* 0x000ea2000c1e1900 */
[----:B----4-:R-:W-:Y:S01]  /*3fb0*/  @P3 FFMA R0, R29, R16, R0 ;  /* 0x000000101d003223 */ /* 0x010fe20000000000 */
[C---:B------:R-:W-:Y:S01]  /*3fc0*/  ISETP.LT.U32.OR P3, PT, R4.reuse, 0x2, !P1 ;  /* 0x000000020400780c */ /* 0x040fe20004f61470 */
[----:B------:R-:W0:Y:S03]  /*3fd0*/  @P1 LDC.64 R16, c[0x0][0x380] ;  /* 0x0000e000ff101b82 */ /* 0x000e260000000a00 */
[----:B------:R-:W-:Y:S01]  /*3fe0*/  ISETP.GE.OR P3, PT, R5, UR8, P3 ;  /* 0x0000000805007c0c */ /* 0x000fe20009f66670 */
[C---:B------:R-:W-:Y:S02]  /*3ff0*/  @P1 IMAD.IADD R25, R4.reuse, 0x1, R25 ;  /* 0x0000000104191824 */ /* 0x040fe400078e0219 */
[----:B-----5:R-:W-:Y:S01]  /*4000*/  @!P5 FFMA R0, R23, R22, R0 ;  /* 0x000000161700d223 */ /* 0x020fe20000000000 */
[----:B------:R-:W-:-:S09]  /*4010*/  ISETP.EQ.OR P5, PT, R4, RZ, !P1 ;  /* 0x000000ff0400720c */ /* 0x000fd20004fa2670 */
[----:B------:R-:W4:Y:S01]  /*4020*/  @!P3 LDG.E R23, desc[UR4][R14.64+-0x8] ;  /* 0xfffff8040e17b981 */ /* 0x000f22000c1e1900 */
[----:B------:R-:W3:Y:S01]  /*4030*/  @!P6 LDC R22, c[0x3][0x280] ;  /* 0x00c0a000ff16eb82 */ /* 0x000ee20000000800 */
[----:B0-----:R-:W-:Y:S02]  /*4040*/  @P1 IMAD.WIDE R16, R25, 0x4, R16 ;  /* 0x0000000419101825 */ /* 0x001fe400078e0210 */
[----:B------:R-:W5:Y:S04]  /*4050*/  @!P5 LDG.E R25, desc[UR4][R14.64+-0x4] ;  /* 0xfffffc040e19d981 */ /* 0x000f68000c1e1900 */
[----:B------:R0:W5:Y:S02]  /*4060*/  @P1 LDG.E R17, desc[UR4][R16.64] ;  /* 0x0000000410111981 */ /* 0x000164000c1e1900 */
[----:B0-----:R-:W0:Y:S01]  /*4070*/  @P1 LDC R16, c[0x3][0x290] ;  /* 0x00c0a400ff101b82 */ /* 0x001e220000000800 */
[----:B---3--:R-:W-:Y:S01]  /*4080*/  @!P6 FFMA R0, R7, R22, R0 ;  /* 0x000000160700e223 */ /* 0x008fe20000000000 */
[----:B------:R-:W-:-:S06]  /*4090*/  PLOP3.LUT P6, PT, PT, PT, PT, 0x8, 0x80 ;  /* 0x000000000080781c */ /* 0x000fcc0003fce170 */
[----:B------:R-:W2:Y:S01]  /*40a0*/  @!P2 LDC R7, c[0x3][0x284] ;  /* 0x00c0a100ff07ab82 */ /* 0x000ea20000000800 */
[----:B------:R-:W-:-:S13]  /*40b0*/  @P1 PLOP3.LUT P6, PT, P4, PT, PT, 0x8, 0x80 ;  /* 0x000000000080181c */ /* 0x000fda00027ce170 */
[----:B------:R-:W3:Y:S01]  /*40c0*/  @P6 LDG.E R22, desc[UR4][R14.64+0x4] ;  /* 0x000004040e166981 */ /* 0x000ee2000c1e1900 */
[----:B--2---:R-:W-:Y:S01]  /*40d0*/  @!P2 FFMA R0, R21, R7, R0 ;  /* 0x000000071500a223 */ /* 0x004fe20000000000 */
[----:B------:R-:W-:Y:S01]  /*40e0*/  ISETP.GE.OR P2, PT, R18, UR8, !P1 ;  /* 0x0000000812007c0c */ /* 0x000fe2000cf46670 */
[----:B------:R-:W4:Y:S08]  /*40f0*/  @!P3 LDC R7, c[0x3][0x288] ;  /* 0x00c0a200ff07bb82 */ /* 0x000f300000000800 */
[----:B------:R-:W5:Y:S04]  /*4100*/  @!P5 LDC R21, c[0x3][0x28c] ;  /* 0x00c0a300ff15db82 */ /* 0x000f680000000800 */
[----:B------:R-:W2:Y:S01]  /*4110*/  @!P2 LDG.E R27, desc[UR4][R14.64+0x8] ;  /* 0x000008040e1ba981 */ /* 0x000ea2000c1e1900 */
[----:B----4-:R-:W-:Y:S01]  /*4120*/  @!P3 FFMA R0, R23, R7, R0 ;  /* 0x000000071700b223 */ /* 0x010fe20000000000 */
[----:B------:R-:W-:Y:S01]  /*4130*/  ISETP.GE.OR P3, PT, R2, UR8, !P1 ;  /* 0x0000000802007c0c */ /* 0x000fe2000cf66670 */
[----:B------:R-:W-:-:S04]  /*4140*/  IMAD R7, R9, UR9, R20 ;  /* 0x0000000909077c24 */ /* 0x000fc8000f8e0214 */
[----:B------:R-:W-:Y:S02]  /*4150*/  IMAD R29, R7, UR8, RZ ;  /* 0x00000008071d7c24 */ /* 0x000fe4000f8e02ff */
[----:B-----5:R-:W-:-:S03]  /*4160*/  @!P5 FFMA R0, R25, R21, R0 ;  /* 0x000000151900d223 */ /* 0x020fc60000000000 */
[----:B------:R-:W-:-:S03]  /*4170*/  IADD3 R21, P5, PT, R4, R29, RZ ;  /* 0x0000001d04157210 */ /* 0x000fc60007fbe0ff */
[----:B------:R1:W4:Y:S01]  /*4180*/  @!P3 LDG.E R25, desc[UR4][R14.64+0xc] ;  /* 0x00000c040e19b981 */ /* 0x000322000c1e1900 */
[----:B0-----:R-:W-:Y:S01]  /*4190*/  @P1 FFMA R0, R17, R16, R0 ;  /* 0x0000001011001223 */ /* 0x001fe20000000000 */
[----:B------:R-:W-:Y:S02]  /*41a0*/  ISETP.GT.U32.AND P1, PT, R10, 0x2, P0 ;  /* 0x000000020a00780c */ /* 0x000fe40000724070 */
[----:B------:R-:W-:Y:S02]  /*41b0*/  LEA.HI.X.SX32 R24, R29, RZ, 0x1, P5 ;  /* 0x000000ff1d187211 */ /* 0x000fe400028f0eff */
[C---:B------:R-:W-:Y:S02]  /*41c0*/  LEA R16, P5, R21.reuse, UR10, 0x2 ;  /* 0x0000000a15107c11 */ /* 0x040fe4000f8a10ff */
[----:B------:R-:W-:Y:S01]  /*41d0*/  ISETP.LT.AND P1, PT, R20, UR9, P1 ;  /* 0x0000000914007c0c */ /* 0x000fe20008f21270 */
[----:B-1----:R-:W3:Y:S01]  /*41e0*/  @P6 LDC R15, c[0x3][0x294] ;  /* 0x00c0a500ff0f6b82 */ /* 0x002ee20000000800 */
[----:B------:R-:W-:-:S02]  /*41f0*/  LEA.HI.X R17, R21, UR11, R24, 0x2, P5 ;  /* 0x0000000b15117c11 */ /* 0x000fc4000a8f1418 */
[----:B------:R-:W-:-:S04]  /*4200*/  ISETP.LT.U32.OR P5, PT, R4, 0x3, !P1 ;  /* 0x000000030400780c */ /* 0x000fc80004fa1470 */
[----:B------:R-:W-:-:S13]  /*4210*/  ISETP.GE.OR P5, PT, R8, UR8, P5 ;  /* 0x0000000808007c0c */ /* 0x000fda000afa6670 */
[----:B------:R-:W5:Y:S01]  /*4220*/  @!P5 LDG.E R23, desc[UR4][R16.64+-0xc] ;  /* 0xfffff4041017d981 */ /* 0x000f62000c1e1900 */
[----:B---3--:R-:W-:Y:S01]  /*4230*/  @P6 FFMA R0, R22, R15, R0 ;  /* 0x0000000f16006223 */ /* 0x008fe20000000000 */
[----:B------:R-:W-:Y:S01]  /*4240*/  ISETP.LT.U32.OR P6, PT, R4, 0x2, !P1 ;  /* 0x000000020400780c */ /* 0x000fe20004fc1470 */
[----:B------:R-:W2:Y:S03]  /*4250*/  @!P2 LDC R22, c[0x3][0x298] ;  /* 0x00c0a600ff16ab82 */ /* 0x000ea60000000800 */
[----:B------:R-:W-:-:S05]  /*4260*/  ISETP.GE.OR P6, PT, R5, UR8, P6 ;  /* 0x0000000805007c0c */ /* 0x000fca000b7c6670 */
[----:B------:R-:W0:Y:S08]  /*4270*/  @P1 LDC.64 R14, c[0x0][0x380] ;  /* 0x0000e000ff0e1b82 */ /* 0x000e300000000a00 */
[----:B------:R-:W3:Y:S01]  /*4280*/  @!P6 LDG.E R21, desc[UR4][R16.64+-0x8] ;  /* 0xfffff8041015e981 */ /* 0x000ee2000c1e1900 */
[----:B------:R-:W-:-:S04]  /*4290*/  @P1 IMAD.IADD R29, R4, 0x1, R29 ;  /* 0x00000001041d1824 */ /* 0x000fc800078e021d */
[----:B0-----:R-:W-:-:S06]  /*42a0*/  @P1 IMAD.WIDE R14, R29, 0x4, R14 ;  /* 0x000000041d0e1825 */ /* 0x001fcc00078e020e */
[----:B------:R0:W3:Y:S01]  /*42b0*/  @P1 LDG.E R15, desc[UR4][R14.64] ;  /* 0x000000040e0f1981 */ /* 0x0000e2000c1e1900 */
[----:B--2---:R-:W-:Y:S01]  /*42c0*/  @!P2 FFMA R0, R27, R22, R0 ;  /* 0x000000161b00a223 */ /* 0x004fe20000000000 */
[----:B------:R-:W-:Y:S01]  /*42d0*/  ISETP.EQ.OR P2, PT, R4, RZ, !P1 ;  /* 0x000000ff0400720c */ /* 0x000fe20004f42670 */
[----:B------:R-:W4:-:S12]  /*42e0*/  @!P3 LDC R22, c[0x3][0x29c] ;  /* 0x00c0a700ff16bb82 */ /* 0x000f180000000800 */
[----:B------:R-:W2:Y:S01]  /*42f0*/  @!P2 LDG.E R29, desc[UR4][R16.64+-0x4] ;  /* 0xfffffc04101da981 */ /* 0x000ea2000c1e1900 */
[----:B----4-:R-:W-:Y:S02]  /*4300*/  @!P3 FFMA R0, R25, R22, R0 ;  /* 0x000000161900b223 */ /* 0x010fe40000000000 */
[----:B------:R-:W5:Y:S01]  /*4310*/  @!P5 LDC R22, c[0x3][0x2a0] ;  /* 0x00c0a800ff16db82 */ /* 0x000f620000000800 */
[----:B------:R-:W-:Y:S02]  /*4320*/  PLOP3.LUT P3, PT, PT, PT, PT, 0x8, 0x80 ;  /* 0x000000000080781c */ /* 0x000fe40003f6e170 */
[----:B------:R-:W-:-:S13]  /*4330*/  @P1 PLOP3.LUT P3, PT, P4, PT, PT, 0x8, 0x80 ;  /* 0x000000000080181c */ /* 0x000fda000276e170 */
[----:B------:R-:W4:Y:S01]  /*4340*/  @P3 LDG.E R27, desc[UR4][R16.64+0x4] ;  /* 0x00000404101b3981 */ /* 0x000f22000c1e1900 */
[----:B-----5:R-:W-:Y:S01]  /*4350*/  @!P5 FFMA R0, R23, R22, R0 ;  /* 0x000000161700d223 */ /* 0x020fe20000000000 */
[----:B------:R-:W-:Y:S01]  /*4360*/  ISETP.GE.OR P5, PT, R18, UR8, !P1 ;  /* 0x0000000812007c0c */ /* 0x000fe2000cfa6670 */
[----:B------:R-:W3:Y:S08]  /*4370*/  @!P6 LDC R22, c[0x3][0x2a4] ;  /* 0x00c0a900ff16eb82 */ /* 0x000ef00000000800 */
[----:B------:R-:W1:Y:S04]  /*4380*/  @P1 LDC R23, c[0x3][0x2ac] ;  /* 0x00c0ab00ff171b82 */ /* 0x000e680000000800 */
[----:B------:R-:W5:Y:S01]  /*4390*/  @!P5 LDG.E R25, desc[UR4][R16.64+0x8] ;  /* 0x000008041019d981 */ /* 0x000f62000c1e1900 */
[----:B0-----:R-:W-:-:S03]  /*43a0*/  IMAD R14, R9, UR9, R12 ;  /* 0x00000009090e7c24 */ /* 0x001fc6000f8e020c */
[----:B------:R-:W5:Y:S01]  /*43b0*/  @!P5 LDC R24, c[0x3][0x2b4] ;  /* 0x00c0ad00ff18db82 */ /* 0x000f620000000800 */
[----:B---3--:R-:W-:Y:S01]  /*43c0*/  @!P6 FFMA R0, R21, R22, R0 ;  /* 0x000000161500e223 */ /* 0x008fe20000000000 */
[----:B------:R-:W-:-:S06]  /*43d0*/  ISETP.GE.OR P6, PT, R2, UR8, !P1 ;  /* 0x0000000802007c0c */ /* 0x000fcc000cfc6670 */
[----:B------:R-:W2:Y:S07]  /*43e0*/  @!P2 LDC R22, c[0x3][0x2a8] ;  /* 0x00c0aa00ff16ab82 */ /* 0x000eae0000000800 */
[----:B------:R0:W3:Y:S02]  /*43f0*/  @!P6 LDG.E R21, desc[UR4][R16.64+0xc] ;  /* 0x00000c041015e981 */ /* 0x0000e4000c1e1900 */
[----:B0-----:R-:W4:Y:S01]  /*4400*/  @P3 LDC R16, c[0x3][0x2b0] ;  /* 0x00c0ac00ff103b82 */ /* 0x001f220000000800 */
[----:B--2---:R-:W-:Y:S01]  /*4410*/  @!P2 FFMA R0, R29, R22, R0 ;  /* 0x000000161d00a223 */ /* 0x004fe20000000000 */
[----:B------:R-:W-:-:S03]  /*4420*/  IMAD R29, R14, UR8, RZ ;  /* 0x000000080e1d7c24 */ /* 0x000fc6000f8e02ff */
[----:B-1----:R-:W-:Y:S02]  /*4430*/  @P1 FFMA R0, R15, R23, R0 ;  /* 0x000000170f001223 */ /* 0x002fe40000000000 */
[----:B------:R-:W-:Y:S02]  /*4440*/  IADD3 R14, P1, PT, R4, R29, RZ ;  /* 0x0000001d040e7210 */ /* 0x000fe40007f3e0ff */
[----:B------:R-:W-:Y:S02]  /*4450*/  ISETP.GT.U32.AND P2, PT, R19, 0x2, P0 ;  /* 0x000000021300780c */ /* 0x000fe40000744070 */
[----:B------:R-:W-:Y:S02]  /*4460*/  LEA.HI.X.SX32 R15, R29, RZ, 0x1, P1 ;  /* 0x000000ff1d0f7211 */ /* 0x000fe400008f0eff */
[----:B------:R-:W-:Y:S02]  /*4470*/  LEA R22, P1, R14, UR10, 0x2 ;  /* 0x0000000a0e167c11 */ /* 0x000fe4000f8210ff */
[----:B------:R-:W-:-:S02]  /*4480*/  ISETP.LT.AND P2, PT, R12, UR9, P2 ;  /* 0x000000090c007c0c */ /* 0x000fc40009741270 */
[----:B------:R-:W-:Y:S02]  /*4490*/  LEA.HI.X R23, R14, UR11, R15, 0x2, P1 ;  /* 0x0000000b0e177c11 */ /* 0x000fe400088f140f */
[----:B------:R-:W-:-:S04]  /*44a0*/  ISETP.LT.U32.OR P1, PT, R4, 0x3, !P2 ;  /* 0x000000030400780c */ /* 0x000fc80005721470 */
[----:B------:R-:W-:-:S05]  /*44b0*/  ISETP.GE.OR P1, PT, R8, UR8, P1 ;  /* 0x0000000808007c0c */ /* 0x000fca0008f26670 */
[----:B------:R-:W0:Y:S08]  /*44c0*/  @P2 LDC.64 R14, c[0x0][0x380] ;  /* 0x0000e000ff0e2b82 */ /* 0x000e300000000a00 */
[----:B------:R-:W2:Y:S01]  /*44d0*/  @!P1 LDG.E R17, desc[UR4][R22.64+-0xc] ;  /* 0xfffff40416119981 */ /* 0x000ea2000c1e1900 */
[----:B----4-:R-:W-:Y:S01]  /*44e0*/  @P3 FFMA R0, R27, R16, R0 ;  /* 0x000000101b003223 */ /* 0x010fe20000000000 */
[C---:B------:R-:W-:Y:S01]  /*44f0*/  ISETP.LT.U32.OR P3, PT, R4.reuse, 0x2, !P2 ;  /* 0x000000020400780c */ /* 0x040fe20005761470 */
[C---:B------:R-:W-:Y:S01]  /*4500*/  @P2 IMAD.IADD R29, R4.reuse, 0x1, R29 ;  /* 0x00000001041d2824 */ /* 0x040fe200078e021d */
[----:B------:R-:W3:Y:S02]  /*4510*/  @!P6 LDC R16, c[0x3][0x2b8] ;  /* 0x00c0ae00ff10eb82 */ /* 0x000ee40000000800 */
[----:B------:R-:W-:Y:S01]  /*4520*/  ISETP.GE.OR P3, PT, R5, UR8, P3 ;  /* 0x0000000805007c0c */ /* 0x000fe20009f66670 */
[----:B-----5:R-:W-:Y:S01]  /*4530*/  @!P5 FFMA R0, R25, R24, R0 ;  /* 0x000000181900d223 */ /* 0x020fe20000000000 */
[----:B------:R-:W-:-:S11]  /*4540*/  ISETP.EQ.OR P5, PT, R4, RZ, !P2 ;  /* 0x000000ff0400720c */ /* 0x000fd600057a2670 */
[----:B------:R-:W4:Y:S01]  /*4550*/  @!P3 LDG.E R25, desc[UR4][R22.64+-0x8] ;  /* 0xfffff8041619b981 */ /* 0x000f22000c1e1900 */
[----:B0-----:R-:W-:Y:S01]  /*4560*/  @P2 IMAD.WIDE R14, R29, 0x4, R14 ;  /* 0x000000041d0e2825 */ /* 0x001fe200078e020e */
[----:B------:R-:W4:Y:S05]  /*4570*/  @!P3 LDC R26, c[0x3][0x2c0] ;  /* 0x00c0b000ff1abb82 */ /* 0x000f2a0000000800 */
[----:B------:R0:W5:Y:S04]  /*4580*/  @P2 LDG.E R15, desc[UR4][R14.64] ;  /* 0x000000040e0f2981 */ /* 0x000168000c1e1900 */
[----:B------:R-:W5:Y:S01]  /*4590*/  @!P5 LDG.E R27, desc[UR4][R22.64+-0x4] ;  /* 0xfffffc04161bd981 */ /* 0x000f62000c1e1900 */
        /* <DEDUP_REMOVED lines=8> */
[----:B------:R-:W5:-:S12]  /*4620*/  @!P5 LDC R16, c[0x3][0x2c4] ;  /* 0x00c0b100ff10db82 */ /* 0x000f580000000800 */
        /* <DEDUP_REMOVED lines=9> */
[----:B------:R-:W-:Y:S01]  /*46c0*/  ISETP.GT.U32.AND P2, PT, R13, 0x2, P0 ;  /* 0x000000020d00780c */ /* 0x000fe20000744070 */
[----:B------:R-:W3:Y:S01]  /*46d0*/  @P6 LDC R15, c[0x3][0x2cc] ;  /* 0x00c0b300ff0f6b82 */ /* 0x000ee20000000800 */
[----:B------:R-:W-:Y:S02]  /*46e0*/  LEA.HI.X.SX32 R14, R25, RZ, 0x1, P5 ;  /* 0x000000ff190e7211 */ /* 0x000fe400028f0eff */
[C---:B------:R-:W-:Y:S02]  /*46f0*/  LEA R16, P5, R17.reuse, UR10, 0x2 ;  /* 0x0000000a11107c11 */ /* 0x040fe4000f8a10ff */
[----:B------:R-:W-:Y:S02]  /*4700*/  ISETP.LT.AND P2, PT, R6, UR9, P2 ;  /* 0x0000000906007c0c */ /* 0x000fe40009741270 */
[----:B------:R-:W-:Y:S01]  /*4710*/  LEA.HI.X R17, R17, UR11, R14, 0x2, P5 ;  /* 0x0000000b11117c11 */ /* 0x000fe2000a8f140e */
[----:B-1----:R-:W2:Y:S01]  /*4720*/  @!P1 LDC R22, c[0x3][0x2d0] ;  /* 0x00c0b400ff169b82 */ /* 0x002ea20000000800 */
[----:B------:R-:W-:-:S04]  /*4730*/  ISETP.LT.U32.OR P5, PT, R4, 0x3, !P2 ;  /* 0x000000030400780c */ /* 0x000fc800057a1470 */
[----:B------:R-:W-:-:S13]  /*4740*/  ISETP.GE.OR P5, PT, R8, UR8, P5 ;  /* 0x0000000808007c0c */ /* 0x000fda000afa6670 */
[----:B------:R-:W5:Y:S01]  /*4750*/  @!P5 LDG.E R27, desc[UR4][R16.64+-0xc] ;  /* 0xfffff404101bd981 */ /* 0x000f62000c1e1900 */
[----:B---3--:R-:W-:Y:S01]  /*4760*/  @P6 FFMA R0, R24, R15, R0 ;  /* 0x0000000f18006223 */ /* 0x008fe20000000000 */
[----:B------:R-:W-:Y:S01]  /*4770*/  ISETP.LT.U32.OR P6, PT, R4, 0x2, !P2 ;  /* 0x000000020400780c */ /* 0x000fe200057c1470 */
[----:B------:R-:W0:Y:S03]  /*4780*/  @P2 LDC.64 R14, c[0x0][0x380] ;  /* 0x0000e000ff0e2b82 */ /* 0x000e260000000a00 */
[----:B------:R-:W-:-:S13]  /*4790*/  ISETP.GE.OR P6, PT, R5, UR8, P6 ;  /* 0x0000000805007c0c */ /* 0x000fda000b7c6670 */
[----:B------:R-:W3:Y:S01]  /*47a0*/  @!P6 LDG.E R23, desc[UR4][R16.64+-0x8] ;  /* 0xfffff8041017e981 */ /* 0x000ee2000c1e1900 */
[----:B------:R-:W-:-:S04]  /*47b0*/  @P2 IMAD.IADD R25, R4, 0x1, R25 ;  /* 0x0000000104192824 */ /* 0x000fc800078e0219 */
[----:B0-----:R-:W-:-:S06]  /*47c0*/  @P2 IMAD.WIDE R14, R25, 0x4, R14 ;  /* 0x00000004190e2825 */ /* 0x001fcc00078e020e */
[----:B------:R0:W3:Y:S02]  /*47d0*/  @P2 LDG.E R15, desc[UR4][R14.64] ;  /* 0x000000040e0f2981 */ /* 0x0000e4000c1e1900 */
[----:B0-----:R-:W0:Y:S01]  /*47e0*/  @P2 LDC R14, c[0x3][0x2e4] ;  /* 0x00c0b900ff0e2b82 */ /* 0x001e220000000800 */
[----:B--2---:R-:W-:-:S07]  /*47f0*/  @!P1 FFMA R0, R21, R22, R0 ;  /* 0x0000001615009223 */ /* 0x004fce0000000000 */
[----:B------:R-:W4:Y:S01]  /*4800*/  @!P3 LDC R21, c[0x3][0x2d4] ;  /* 0x00c0b500ff15bb82 */ /* 0x000f220000000800 */
[----:B------:R-:W-:-:S13]  /*4810*/  ISETP.EQ.OR P1, PT, R4, RZ, !P2 ;  /* 0x000000ff0400720c */ /* 0x000fda0005722670 */
[----:B------:R-:W2:Y:S01]  /*4820*/  @!P1 LDG.E R22, desc[UR4][R16.64+-0x4] ;  /* 0xfffffc0410169981 */ /* 0x000ea2000c1e1900 */
[----:B----4-:R-:W-:Y:S02]  /*4830*/  @!P3 FFMA R0, R29, R21, R0 ;  /* 0x000000151d00b223 */ /* 0x010fe40000000000 */
[----:B------:R-:W5:Y:S01]  /*4840*/  @!P5 LDC R21, c[0x3][0x2d8] ;  /* 0x00c0b600ff15db82 */ /* 0x000f620000000800 */
[----:B------:R-:W-:Y:S02]  /*4850*/  PLOP3.LUT P3, PT, PT, PT, PT, 0x8, 0x80 ;  /* 0x000000000080781c */ /* 0x000fe40003f6e170 */
[----:B------:R-:W-:-:S13]  /*4860*/  @P2 PLOP3.LUT P3, PT, P4, PT, PT, 0x8, 0x80 ;  /* 0x000000000080281c */ /* 0x000fda000276e170 */
[----:B------:R-:W4:Y:S01]  /*4870*/  @P3 LDG.E R25, desc[UR4][R16.64+0x4] ;  /* 0x0000040410193981 */ /* 0x000f22000c1e1900 */
[----:B------:R-:W-:Y:S01]  /*4880*/  ISETP.GT.U32.AND P0, PT, R11, 0x2, P0 ;  /* 0x000000020b00780c */ /* 0x000fe20000704070 */
[----:B------:R-:W-:Y:S01]  /*4890*/  IMAD R24, R9, UR9, R10 ;  /* 0x0000000909187c24 */ /* 0x000fe2000f8e020a */
[----:B------:R-:W4:Y:S01]  /*48a0*/  @P3 LDC R26, c[0x3][0x2e8] ;  /* 0x00c0ba00ff1a3b82 */ /* 0x000f220000000800 */
[----:B-----5:R-:W-:Y:S01]  /*48b0*/  @!P5 FFMA R0, R27, R21, R0 ;  /* 0x000000151b00d223 */ /* 0x020fe20000000000 */
[----:B------:R-:W-:-:S06]  /*48c0*/  ISETP.GE.OR P5, PT, R18, UR8, !P2 ;  /* 0x0000000812007c0c */ /* 0x000fcc000d7a6670 */
[----:B------:R-:W3:Y:S07]  /*48d0*/  @!P6 LDC R21, c[0x3][0x2dc] ;  /* 0x00c0b700ff15eb82 */ /* 0x000eee0000000800 */
[----:B------:R-:W5:Y:S01]  /*48e0*/  @!P5 LDG.E R27, desc[UR4][R16.64+0x8] ;  /* 0x00000804101bd981 */ /* 0x000f62000c1e1900 */
[----:B---3--:R-:W-:Y:S01]  /*48f0*/  @!P6 FFMA R0, R23, R21, R0 ;  /* 0x000000151700e223 */ /* 0x008fe20000000000 */
[----:B------:R-:W-:Y:S01]  /*4900*/  ISETP.GE.OR P6, PT, R2, UR8, !P2 ;  /* 0x0000000802007c0c */ /* 0x000fe2000d7c6670 */
[----:B------:R-:W2:-:S12]  /*4910*/  @!P1 LDC R23, c[0x3][0x2e0] ;  /* 0x00c0b800ff179b82 */ /* 0x000e980000000800 */
[----:B------:R1:W3:Y:S01]  /*4920*/  @!P6 LDG.E R21, desc[UR4][R16.64+0xc] ;  /* 0x00000c041015e981 */ /* 0x0002e2000c1e1900 */
[----:B------:R-:W-:Y:S01]  /*4930*/  ISETP.LT.AND P0, PT, R10, UR9, P0 ;  /* 0x000000090a007c0c */ /* 0x000fe20008701270 */
[----:B------:R-:W-:Y:S01]  /*4940*/  IMAD R24, R24, UR8, RZ ;  /* 0x0000000818187c24 */ /* 0x000fe2000f8e02ff */
[----:B-1----:R-:W5:Y:S01]  /*4950*/  @!P5 LDC R16, c[0x3][0x2ec] ;  /* 0x00c0bb00ff10db82 */ /* 0x002f620000000800 */
[----:B--2---:R-:W-:Y:S01]  /*4960*/  @!P1 FFMA R0, R22, R23, R0 ;  /* 0x0000001716009223 */ /* 0x004fe20000000000 */
[----:B------:R-:W-:-:S03]  /*4970*/  ISETP.LT.U32.OR P1, PT, R4, 0x3, !P0 ;  /* 0x000000030400780c */ /* 0x000fc60004721470 */
[----:B0-----:R-:W-:Y:S01]  /*4980*/  @P2 FFMA R0, R15, R14, R0 ;  /* 0x0000000e0f002223 */ /* 0x001fe20000000000 */
[----:B------:R-:W-:Y:S02]  /*4990*/  IADD3 R14, P2, PT, R4, R24, RZ ;  /* 0x00000018040e7210 */ /* 0x000fe40007f5e0ff */
[----:B------:R-:W-:Y:S02]  /*49a0*/  ISETP.GE.OR P1, PT, R8, UR8, P1 ;  /* 0x0000000808007c0c */ /* 0x000fe40008f26670 */
[----:B------:R-:W-:Y:S02]  /*49b0*/  LEA.HI.X.SX32 R15, R24, RZ, 0x1, P2 ;  /* 0x000000ff180f7211 */ /* 0x000fe400010f0eff */
[----:B------:R-:W-:-:S04]  /*49c0*/  LEA R22, P2, R14, UR10, 0x2 ;  /* 0x0000000a0e167c11 */ /* 0x000fc8000f8410ff */
[----:B------:R-:W-:Y:S02]  /*49d0*/  LEA.HI.X R23, R14, UR11, R15, 0x2, P2 ;  /* 0x0000000b0e177c11 */ /* 0x000fe400090f140f */
[----:B------:R-:W0:Y:S03]  /*49e0*/  @P0 LDC.64 R14, c[0x0][0x380] ;  /* 0x0000e000ff0e0b82 */ /* 0x000e260000000a00 */
[----:B------:R-:W2:Y:S01]  /*49f0*/  @!P1 LDG.E R17, desc[UR4][R22.64+-0xc] ;  /* 0xfffff40416119981 */ /* 0x000ea2000c1e1900 */
[----:B------:R-:W-:-:S04]  /*4a00*/  ISETP.LT.U32.OR P2, PT, R4, 0x2, !P0 ;  /* 0x000000020400780c */ /* 0x000fc80004741470 */
[----:B------:R-:W-:Y:S01]  /*4a10*/  ISETP.GE.OR P2, PT, R5, UR8, P2 ;  /* 0x0000000805007c0c */ /* 0x000fe20009746670 */
[----:B----4-:R-:W-:Y:S01]  /*4a20*/  @P3 FFMA R0, R25, R26, R0 ;  /* 0x0000001a19003223 */ /* 0x010fe20000000000 */
[----:B------:R-:W-:-:S11]  /*4a30*/  ISETP.EQ.OR P3, PT, R4, RZ, !P0 ;  /* 0x000000ff0400720c */ /* 0x000fd60004762670 */
[----:B------:R-:W4:Y:S04]  /*4a40*/  @!P2 LDG.E R25, desc[UR4][R22.64+-0x8] ;  /* 0xfffff8041619a981 */ /* 0x000f28000c1e1900 */
[----:B------:R-:W4:Y:S01]  /*4a50*/  @!P3 LDG.E R29, desc[UR4][R22.64+-0x4] ;  /* 0xfffffc04161db981 */ /* 0x000f22000c1e1900 */
[----:B-----5:R-:W-:Y:S01]  /*4a60*/  @!P5 FFMA R0, R27, R16, R0 ;  /* 0x000000101b00d223 */ /* 0x020fe20000000000 */
[----:B------:R-:W-:Y:S01]  /*4a70*/  @P0 IMAD.IADD R27, R4, 0x1, R24 ;  /* 0x00000001041b0824 */ /* 0x000fe200078e0218 */
[----:B------:R-:W3:Y:S03]  /*4a80*/  @!P6 LDC R16, c[0x3][0x2f0] ;  /* 0x00c0bc00ff10eb82 */ /* 0x000ee60000000800 */
[----:B0-----:R-:W-:Y:S01]  /*4a90*/  @P0 IMAD.WIDE R14, R27, 0x4, R14 ;  /* 0x000000041b0e0825 */ /* 0x001fe200078e020e */
[----:B------:R-:W-:-:S04]  /*4aa0*/  PLOP3.LUT P5, PT, PT, PT, PT, 0x8, 0x80 ;  /* 0x000000000080781c */ /* 0x000fc80003fae170 */
[----:B------:R-:W4:Y:S01]  /*4ab0*/  @!P2 LDC R24, c[0x3][0x2f8] ;  /* 0x00c0be00ff18ab82 */ /* 0x000f220000000800 */
[----:B------:R0:W5:Y:S01]  /*4ac0*/  @P0 LDG.E R15, desc[UR4][R14.64] ;  /* 0x000000040e0f0981 */ /* 0x000162000c1e1900 */
[----:B------:R-:W-:-:S13]  /*4ad0*/  @P0 PLOP3.LUT P5, PT, P4, PT, PT, 0x8, 0x80 ;  /* 0x000000000080081c */ /* 0x000fda00027ae170 */
[----:B------:R-:W5:Y:S01]  /*4ae0*/  @P5 LDG.E R27, desc[UR4][R22.64+0x4] ;  /* 0x00000404161b5981 */ /* 0x000f62000c1e1900 */
[----:B---3--:R-:W-:Y:S01]  /*4af0*/  @!P6 FFMA R0, R21, R16, R0 ;  /* 0x000000101500e223 */ /* 0x008fe20000000000 */
[----:B------:R-:W-:Y:S01]  /*4b00*/  ISETP.GE.OR P6, PT, R18, UR8, !P0 ;  /* 0x0000000812007c0c */ /* 0x000fe2000c7c6670 */
[----:B------:R-:W2:-:S12]  /*4b10*/  @!P1 LDC R16, c[0x3][0x2f4] ;  /* 0x00c0bd00ff109b82 */ /* 0x000e980000000800 */
[----:B------:R-:W3:Y:S01]  /*4b20*/  @!P6 LDG.E R21, desc[UR4][R22.64+0x8] ;  /* 0x000008041615e981 */ /* 0x000ee2000c1e1900 */
[----:B0-----:R-:W-:Y:S02]  /*4b30*/  VIADD R14, R20, 0xfffffffd ;  /* 0xfffffffd140e7836 */ /* 0x001fe40000000000 */
[----:B--2---:R-:W-:Y:S02]  /*4b40*/  @!P1 FFMA R0, R17, R16, R0 ;  /* 0x0000001011009223 */ /* 0x004fe40000000000 */
[----:B------:R-:W0:Y:S08]  /*4b50*/  @!P3 LDC R17, c[0x3][0x2fc] ;  /* 0x00c0bf00ff11bb82 */ /* 0x000e300000000800 */
[----:B------:R-:W5:Y:S01]  /*4b60*/  @P0 LDC R16, c[0x3][0x300] ;  /* 0x00c0c000ff100b82 */ /* 0x000f620000000800 */
[----:B----4-:R-:W-:Y:S01]  /*4b70*/  @!P2 FFMA R0, R25, R24, R0 ;  /* 0x000000181900a223 */ /* 0x010fe20000000000 */
[----:B------:R-:W-:Y:S01]  /*4b80*/  VIADD R25, R9, 0x1 ;  /* 0x0000000109197836 */ /* 0x000fe20000000000 */
[----:B------:R-:W-:-:S02]  /*4b90*/  ISETP.GE.OR P2, PT, R2, UR8, !P0 ;  /* 0x0000000802007c0c */ /* 0x000fc4000c746670 */
[----:B0-----:R-:W-:Y:S01]  /*4ba0*/  @!P3 FFMA R0, R29, R17, R0 ;  /* 0x000000111d00b223 */ /* 0x001fe20000000000 */
[C---:B------:R-:W-:Y:S01]  /*4bb0*/  IMAD R29, R25.reuse, UR9, R14 ;  /* 0x00000009191d7c24 */ /* 0x040fe2000f8e020e */
[----:B------:R-:W-:Y:S01]  /*4bc0*/  ISETP.GE.AND P1, PT, R25, UR7, PT ;  /* 0x0000000719007c0c */ /* 0x000fe2000bf26270 */
[----:B------:R-:W-:Y:S02]  /*4bd0*/  VIADD R17, R9, 0x4 ;  /* 0x0000000409117836 */ /* 0x000fe40000000000 */
[----:B------:R-:W-:-:S06]  /*4be0*/  IMAD R29, R29, UR8, RZ ;  /* 0x000000081d1d7c24 */ /* 0x000fcc000f8e02ff */
[----:B------:R0:W2:Y:S01]  /*4bf0*/  @!P2 LDG.E R23, desc[UR4][R22.64+0xc] ;  /* 0x00000c041617a981 */ /* 0x0000a2000c1e1900 */
[----:B------:R-:W-:Y:S02]  /*4c00*/  ISETP.GT.U32.AND P1, PT, R17, 0x2, !P1 ;  /* 0x000000021100780c */ /* 0x000fe40004f24070 */
[----:B------:R-:W-:-:S04]  /*4c10*/  IADD3 R17, P3, PT, R4, R29, RZ ;  /* 0x0000001d04117210 */ /* 0x000fc80007f7e0ff */
[----:B------:R-:W-:Y:S01]  /*4c20*/  LEA.HI.X.SX32 R24, R29, RZ, 0x1, P3 ;  /* 0x000000ff1d187211 */ /* 0x000fe200018f0eff */
[----:B0-----:R-:W3:Y:S01]  /*4c30*/  @!P6 LDC R22, c[0x3][0x308] ;  /* 0x00c0c200ff16eb82 */ /* 0x001ee20000000800 */
[----:B-----5:R-:W-:Y:S01]  /*4c40*/  @P0 FFMA R0, R15, R16, R0 ;  /* 0x000000100f000223 */ /* 0x020fe20000000000 */
[----:B------:R-:W-:Y:S02]  /*4c50*/  ISETP.GT.U32.AND P0, PT, R20, 0x2, P1 ;  /* 0x000000021400780c */ /* 0x000fe40000f04070 */
[C---:B------:R-:W-:Y:S02]  /*4c60*/  LEA R16, P3, R17.reuse, UR10, 0x2 ;  /* 0x0000000a11107c11 */ /* 0x040fe4000f8610ff */
[----:B------:R-:W-:Y:S02]  /*4c70*/  ISETP.LT.AND P0, PT, R14, UR9, P0 ;  /* 0x000000090e007c0c */ /* 0x000fe40008701270 */
[----:B------:R-:W-:Y:S01]  /*4c80*/  LEA.HI.X R17, R17, UR11, R24, 0x2, P3 ;  /* 0x0000000b11117c11 */ /* 0x000fe200098f1418 */
[----:B------:R-:W0:Y:S01]  /*4c90*/  @P5 LDC R14, c[0x3][0x304] ;  /* 0x00c0c100ff0e5b82 */ /* 0x000e220000000800 */
[----:B------:R-:W-:-:S04]  /*4ca0*/  ISETP.LT.U32.OR P3, PT, R4, 0x3, !P0 ;  /* 0x000000030400780c */ /* 0x000fc80004761470 */
[----:B------:R-:W-:-:S13]  /*4cb0*/  ISETP.GE.OR P3, PT, R8, UR8, P3 ;  /* 0x0000000808007c0c */ /* 0x000fda0009f66670 */
[----:B------:R-:W4:Y:S01]  /*4cc0*/  @!P3 LDG.E R25, desc[UR4][R16.64+-0xc] ;  /* 0xfffff4041019b981 */ /* 0x000f22000c1e1900 */
[----:B0-----:R-:W-:Y:S01]  /*4cd0*/  @P5 FFMA R0, R27, R14, R0 ;  /* 0x0000000e1b005223 */ /* 0x001fe20000000000 */
[C---:B------:R-:W-:Y:S01]  /*4ce0*/  ISETP.LT.U32.OR P5, PT, R4.reuse, 0x2, !P0 ;  /* 0x000000020400780c */ /* 0x040fe200047a1470 */
[----:B------:R-:W0:Y:S03]  /*4cf0*/  @P0 LDC.64 R14, c[0x0][0x380] ;  /* 0x0000e000ff0e0b82 */ /* 0x000e260000000a00 */
[----:B------:R-:W-:Y:S01]  /*4d00*/  ISETP.GE.OR P5, PT, R5, UR8, P5 ;  /* 0x0000000805007c0c */ /* 0x000fe2000afa6670 */
[----:B---3--:R-:W-:Y:S01]  /*4d10*/  @!P6 FFMA R0, R21, R22, R0 ;  /* 0x000000161500e223 */ /* 0x008fe20000000000 */
[C---:B------:R-:W-:Y:S01]  /*4d20*/  ISETP.EQ.OR P6, PT, R4.reuse, RZ, !P0 ;  /* 0x000000ff0400720c */ /* 0x040fe200047c2670 */
[----:B------:R-:W-:Y:S02]  /*4d30*/  @P0 IMAD.IADD R27, R4, 0x1, R29 ;  /* 0x00000001041b0824 */ /* 0x000fe400078e021d */
[----:B------:R-:W2:Y:S08]  /*4d40*/  @!P2 LDC R22, c[0x3][0x30c] ;  /* 0x00c0c300ff16ab82 */ /* 0x000eb00000000800 */
[----:B------:R-:W3:Y:S02]  /*4d50*/  @!P5 LDG.E R21, desc[UR4][R16.64+-0x8] ;  /* 0xfffff8041015d981 */ /* 0x000ee4000c1e1900 */
[----:B------:R-:W1:Y:S02]  /*4d60*/  @!P6 LDC R24, c[0x3][0x318] ;  /* 0x00c0c600ff18eb82 */ /* 0x000e640000000800 */
[----:B------:R-:W1:Y:S01]  /*4d70*/  @!P6 LDG.E R29, desc[UR4][R16.64+-0x4] ;  /* 0xfffffc04101de981 */ /* 0x000e62000c1e1900 */
[----:B0-----:R-:W-:-:S06]  /*4d80*/  @P0 IMAD.WIDE R14, R27, 0x4, R14 ;  /* 0x000000041b0e0825 */ /* 0x001fcc00078e020e */
[----:B------:R0:W5:Y:S02]  /*4d90*/  @P0 LDG.E R15, desc[UR4][R14.64] ;  /* 0x000000040e0f0981 */ /* 0x000164000c1e1900 */
[----:B0-----:R-:W-:Y:S02]  /*4da0*/  VIADD R14, R20, 0xfffffffe ;  /* 0xfffffffe140e7836 */ /* 0x001fe40000000000 */
[----:B--2---:R-:W-:Y:S02]  /*4db0*/  @!P2 FFMA R0, R23, R22, R0 ;  /* 0x000000161700a223 */ /* 0x004fe40000000000 */
[----:B------:R-:W4:Y:S01]  /*4dc0*/  @!P3 LDC R22, c[0x3][0x310] ;  /* 0x00c0c400ff16bb82 */ /* 0x000f220000000800 */
[----:B------:R-:W-:Y:S02]  /*4dd0*/  PLOP3.LUT P2, PT, PT, PT, PT, 0x8, 0x80 ;  /* 0x000000000080781c */ /* 0x000fe40003f4e170 */
[----:B------:R-:W-:-:S05]  /*4de0*/  @P0 PLOP3.LUT P2, PT, P4, PT, PT, 0x8, 0x80 ;  /* 0x000000000080081c */ /* 0x000fca000274e170 */
[----:B------:R-:W3:Y:S08]  /*4df0*/  @!P5 LDC R23, c[0x3][0x314] ;  /* 0x00c0c500ff17db82 */ /* 0x000ef00000000800 */
[----:B------:R-:W2:Y:S01]  /*4e00*/  @P2 LDG.E R27, desc[UR4][R16.64+0x4] ;  /* 0x00000404101b2981 */ /* 0x000ea2000c1e1900 */
[----:B----4-:R-:W-:Y:S01]  /*4e10*/  @!P3 FFMA R0, R25, R22, R0 ;  /* 0x000000161900b223 */ /* 0x010fe20000000000 */
[----:B------:R-:W-:Y:S01]  /*4e20*/  ISETP.GE.OR P3, PT, R18, UR8, !P0 ;  /* 0x0000000812007c0c */ /* 0x000fe2000c766670 */
[----:B------:R-:W5:-:S12]  /*4e30*/  @P0 LDC R22, c[0x3][0x31c] ;  /* 0x00c0c700ff160b82 */ /* 0x000f580000000800 */
[----:B------:R-:W4:Y:S01]  /*4e40*/  @!P3 LDG.E R25, desc[UR4][R16.64+0x8] ;  /* 0x000008041019b981 */ /* 0x000f22000c1e1900 */
[----:B---3--:R-:W-:Y:S01]  /*4e50*/  @!P5 FFMA R0, R21, R23, R0 ;  /* 0x000000171500d223 */ /* 0x008fe20000000000 */
[----:B------:R-:W-:Y:S01]  /*4e60*/  VIADD R21, R9, 0x1 ;  /* 0x0000000109157836 */ /* 0x000fe20000000000 */
[----:B------:R-:W-:-:S03]  /*4e70*/  ISETP.GE.OR P5, PT, R2, UR8, !P0 ;  /* 0x0000000802007c0c */ /* 0x000fc6000c7a6670 */
[----:B------:R-:W-:Y:S02]  /*4e80*/  IMAD R21, R21, UR9, R14 ;  /* 0x0000000915157c24 */ /* 0x000fe4000f8e020e */
[----:B-1----:R-:W-:Y:S02]  /*4e90*/  @!P6 FFMA R0, R29, R24, R0 ;  /* 0x000000181d00e223 */ /* 0x002fe40000000000 */
[----:B------:R-:W-:-:S05]  /*4ea0*/  IMAD R29, R21, UR8, RZ ;  /* 0x00000008151d7c24 */ /* 0x000fca000f8e02ff */
[----:B------:R-:W-:Y:S01]  /*4eb0*/  IADD3 R21, P6, PT, R4, R29, RZ ;  /* 0x0000001d04157210 */ /* 0x000fe20007fde0ff */
[----:B-----5:R-:W-:Y:S01]  /*4ec0*/  @P0 FFMA R0, R15, R22, R0 ;  /* 0x000000160f000223 */ /* 0x020fe20000000000 */
[----:B------:R0:W3:Y:S01]  /*4ed0*/  @!P5 LDG.E R17, desc[UR4][R16.64+0xc] ;  /* 0x00000c041011d981 */ /* 0x0000e2000c1e1900 */
[----:B------:R-:W-:Y:S02]  /*4ee0*/  ISETP.GT.U32.AND P0, PT, R12, 0x2, P1 ;  /* 0x000000020c00780c */ /* 0x000fe40000f04070 */
[----:B------:R-:W-:Y:S02]  /*4ef0*/  LEA.HI.X.SX32 R24, R29, RZ, 0x1, P6 ;  /* 0x000000ff1d187211 */ /* 0x000fe400030f0eff */
[C---:B------:R-:W-:Y:S02]  /*4f00*/  LEA R22, P6, R21.reuse, UR10, 0x2 ;  /* 0x0000000a15167c11 */ /* 0x040fe4000f8c10ff */
[----:B------:R-:W-:Y:S02]  /*4f10*/  ISETP.LT.AND P0, PT, R14, UR9, P0 ;  /* 0x000000090e007c0c */ /* 0x000fe40008701270 */
[----:B------:R-:W-:Y:S01]  /*4f20*/  LEA.HI.X R23, R21, UR11, R24, 0x2, P6 ;  /* 0x0000000b15177c11 */ /* 0x000fe2000b0f1418 */
[----:B------:R-:W2:Y:S01]  /*4f30*/  @P2 LDC R14, c[0x3][0x320] ;  /* 0x00c0c800ff0e2b82 */ /* 0x000ea20000000800 */
[----:B------:R-:W-:-:S04]  /*4f40*/  ISETP.LT.U32.OR P6, PT, R4, 0x3, !P0 ;  /* 0x000000030400780c */ /* 0x000fc800047c1470 */
[----:B------:R-:W-:-:S03]  /*4f50*/  ISETP.GE.OR P6, PT, R8, UR8, P6 ;  /* 0x0000000808007c0c */ /* 0x000fc6000b7c6670 */
[----:B0-----:R-:W4:Y:S10]  /*4f60*/  @!P3 LDC R16, c[0x3][0x324] ;  /* 0x00c0c900ff10bb82 */ /* 0x001f340000000800 */
[----:B------:R-:W5:Y:S01]  /*4f70*/  @!P6 LDG.E R21, desc[UR4][R22.64+-0xc] ;  /* 0xfffff4041615e981 */ /* 0x000f62000c1e1900 */
[----:B--2---:R-:W-:Y:S01]  /*4f80*/  @P2 FFMA R0, R27, R14, R0 ;  /* 0x0000000e1b002223 */ /* 0x004fe20000000000 */
[C---:B------:R-:W-:Y:S01]  /*4f90*/  ISETP.LT.U32.OR P2, PT, R4.reuse, 0x2, !P0 ;  /* 0x000000020400780c */ /* 0x040fe20004741470 */
[----:B------:R-:W0:Y:S03]  /*4fa0*/  @P0 LDC.64 R14, c[0x0][0x380] ;  /* 0x0000e000ff0e0b82 */ /* 0x000e260000000a00 */
[----:B------:R-:W-:Y:S01]  /*4fb0*/  ISETP.GE.OR P2, PT, R5, UR8, P2 ;  /* 0x0000000805007c0c */ /* 0x000fe20009746670 */
[----:B------:R-:W-:-:S02]  /*4fc0*/  @P0 IMAD.IADD R27, R4, 0x1, R29 ;  /* 0x00000001041b0824 */ /* 0x000fc400078e021d */
[----:B----4-:R-:W-:Y:S01]  /*4fd0*/  @!P3 FFMA R0, R25, R16, R0 ;  /* 0x000000101900b223 */ /* 0x010fe20000000000 */
[----:B------:R-:W-:-:S09]  /*4fe0*/  ISETP.EQ.OR P3, PT, R4, RZ, !P0 ;  /* 0x000000ff0400720c */ /* 0x000fd20004762670 */
[----:B------:R-:W2:Y:S01]  /*4ff0*/  @!P2 LDG.E R25, desc[UR4][R22.64+-0x8] ;  /* 0xfffff8041619a981 */ /* 0x000ea2000c1e1900 */
[----:B0-----:R-:W-:Y:S01]  /*5000*/  @P0 IMAD.WIDE R14, R27, 0x4, R14 ;  /* 0x000000041b0e0825 */ /* 0x001fe200078e020e */
[----:B------:R-:W3:Y:S05]  /*5010*/  @!P5 LDC R16, c[0x3][0x328] ;  /* 0x00c0ca00ff10db82 */ /* 0x000eea0000000800 */
[----:B------:R0:W4:Y:S04]  /*5020*/  @P0 LDG.E R15, desc[UR4][R14.64] ;  /* 0x000000040e0f0981 */ /* 0x000128000c1e1900 */
[----:B------:R-:W4:Y:S01]  /*5030*/  @!P3 LDG.E R29, desc[UR4][R22.64+-0x4] ;  /* 0xfffffc04161db981 */ /* 0x000f22000c1e1900 */
[----:B------:R-:W4:Y:S01]  /*5040*/  @!P3 LDC R24, c[0x3][0x334] ;  /* 0x00c0cd00ff18bb82 */ /* 0x000f220000000800 */
[----:B---3--:R-:W-:-:S07]  /*5050*/  @!P5 FFMA R0, R17, R16, R0 ;  /* 0x000000101100d223 */ /* 0x008fce0000000000 */
[----:B------:R-:W5:Y:S01]  /*5060*/  @!P6 LDC R16, c[0x3][0x32c] ;  /* 0x00c0cb00ff10eb82 */ /* 0x000f620000000800 */
[----:B------:R-:W-:Y:S02]  /*5070*/  PLOP3.LUT P5, PT, PT, PT, PT, 0x8, 0x80 ;  /* 0x000000000080781c */ /* 0x000fe40003fae170 */
[----:B------:R-:W-:-:S05]  /*5080*/  @P0 PLOP3.LUT P5, PT, P4, PT, PT, 0x8, 0x80 ;  /* 0x000000000080081c */ /* 0x000fca00027ae170 */
[----:B------:R-:W2:Y:S08]  /*5090*/  @!P2 LDC R17, c[0x3][0x330] ;  /* 0x00c0cc00ff11ab82 */ /* 0x000eb00000000800 */
[----:B------:R-:W3:Y:S01]  /*50a0*/  @P5 LDG.E R27, desc[UR4][R22.64+0x4] ;  /* 0x00000404161b5981 */ /* 0x000ee2000c1e1900 */
[----:B-----5:R-:W-:Y:S01]  /*50b0*/  @!P6 FFMA R0, R21, R16, R0 ;  /* 0x000000101500e223 */ /* 0x020fe20000000000 */
[----:B------:R-:W-:Y:S01]  /*50c0*/  ISETP.GE.OR P6, PT, R18, UR8, !P0 ;  /* 0x0000000812007c0c */ /* 0x000fe2000c7c6670 */
[----:B------:R-:W1:-:S12]  /*50d0*/  @P0 LDC R16, c[0x3][0x338] ;  /* 0x00c0ce00ff100b82 */ /* 0x000e580000000800 */
[----:B------:R-:W5:Y:S01]  /*50e0*/  @!P6 LDG.E R21, desc[UR4][R22.64+0x8] ;  /* 0x000008041615e981 */ /* 0x000f62000c1e1900 */
[----:B0-----:R-:W-:Y:S02]  /*50f0*/  VIADD R14, R20, 0xffffffff ;  /* 0xffffffff140e7836 */ /* 0x001fe40000000000 */
[----:B--2---:R-:W-:Y:S01]  /*5100*/  @!P2 FFMA R0, R25, R17, R0 ;  /* 0x000000111900a223 */ /* 0x004fe20000000000 */
[----:B------:R-:W-:Y:S01]  /*5110*/  VIADD R17, R9, 0x1 ;  /* 0x0000000109117836 */ /* 0x000fe20000000000 */
[----:B------:R-:W-:-:S03]  /*5120*/  ISETP.GE.OR P2, PT, R2, UR8, !P0 ;  /* 0x0000000802007c0c */ /* 0x000fc6000c746670 */
[----:B------:R-:W-:Y:S02]  /*5130*/  IMAD R17, R17, UR9, R14 ;  /* 0x0000000911117c24 */ /* 0x000fe4000f8e020e */
[----:B----4-:R-:W-:Y:S02]  /*5140*/  @!P3 FFMA R0, R29, R24, R0 ;  /* 0x000000181d00b223 */ /* 0x010fe40000000000 */
[----:B------:R-:W-:-:S06]  /*5150*/  IMAD R29, R17, UR8, RZ ;  /* 0x00000008111d7c24 */ /* 0x000fcc000f8e02ff */
[----:B------:R0:W2:Y:S01]  /*5160*/  @!P2 LDG.E R23, desc[UR4][R22.64+0xc] ;  /* 0x00000c041617a981 */ /* 0x0000a2000c1e1900 */
[----:B-1----:R-:W-:Y:S01]  /*5170*/  @P0 FFMA R0, R15, R16, R0 ;  /* 0x000000100f000223 */ /* 0x002fe20000000000 */
[----:B------:R-:W-:Y:S02]  /*5180*/  IADD3 R17, P3, PT, R4, R29, RZ ;  /* 0x0000001d04117210 */ /* 0x000fe40007f7e0ff */
[----:B------:R-:W-:Y:S02]  /*5190*/  ISETP.GT.U32.AND P0, PT, R6, 0x2, P1 ;  /* 0x000000020600780c */ /* 0x000fe40000f04070 */
[----:B------:R-:W-:Y:S02]  /*51a0*/  LEA.HI.X.SX32 R24, R29, RZ, 0x1, P3 ;  /* 0x000000ff1d187211 */ /* 0x000fe400018f0eff */
[----:B------:R-:W-:Y:S01]  /*51b0*/  LEA R16, P3, R17, UR10, 0x2 ;  /* 0x0000000a11107c11 */ /* 0x000fe2000f8610ff */
[----:B0-----:R-:W5:Y:S01]  /*51c0*/  @!P6 LDC R22, c[0x3][0x340] ;  /* 0x00c0d000ff16eb82 */ /* 0x001f620000000800 */
[----:B------:R-:W-:-:S02]  /*51d0*/  ISETP.LT.AND P0, PT, R14, UR9, P0 ;  /* 0x000000090e007c0c */ /* 0x000fc40008701270 */
[----:B------:R-:W-:Y:S02]  /*51e0*/  LEA.HI.X R17, R17, UR11, R24, 0x2, P3 ;  /* 0x0000000b11117c11 */ /* 0x000fe400098f1418 */
[----:B------:R-:W-:-:S03]  /*51f0*/  ISETP.LT.U32.OR P3, PT, R4, 0x3, !P0 ;  /* 0x000000030400780c */ /* 0x000fc60004761470 */
[----:B------:R-:W3:Y:S01]  /*5200*/  @P5 LDC R14, c[0x3][0x33c] ;  /* 0x00c0cf00ff0e5b82 */ /* 0x000ee20000000800 */
[----:B------:R-:W-:-:S05]  /*5210*/  ISETP.GE.OR P3, PT, R8, UR8, P3 ;  /* 0x0000000808007c0c */ /* 0x000fca0009f66670 */
[C---:B------:R-:W-:Y:S02]  /*5220*/  @P0 IMAD.IADD R29, R4.reuse, 0x1, R29 ;  /* 0x00000001041d0824 */ /* 0x040fe400078e021d */
[----:B------:R-:W2:Y:S06]  /*5230*/  @!P2 LDC R24, c[0x3][0x344] ;  /* 0x00c0d100ff18ab82 */ /* 0x000eac0000000800 */
[----:B------:R-:W4:Y:S01]  /*5240*/  @!P3 LDG.E R25, desc[UR4][R16.64+-0xc] ;  /* 0xfffff4041019b981 */ /* 0x000f22000c1e1900 */
[----:B---3--:R-:W-:Y:S01]  /*5250*/  @P5 FFMA R0, R27, R14, R0 ;  /* 0x0000000e1b005223 */ /* 0x008fe20000000000 */
[C---:B------:R-:W-:Y:S01]  /*5260*/  ISETP.LT.U32.OR P5, PT, R4.reuse, 0x2, !P0 ;  /* 0x000000020400780c */ /* 0x040fe200047a1470 */
[----:B------:R-:W0:Y:S03]  /*5270*/  @P0 LDC.64 R14, c[0x0][0x380] ;  /* 0x0000e000ff0e0b82 */ /* 0x000e260000000a00 */
[----:B------:R-:W-:Y:S01]  /*5280*/  ISETP.GE.OR P5, PT, R5, UR8, P5 ;  /* 0x0000000805007c0c */ /* 0x000fe2000afa6670 */
[----:B-----5:R-:W-:Y:S01]  /*5290*/  @!P6 FFMA R0, R21, R22, R0 ;  /* 0x000000161500e223 */ /* 0x020fe20000000000 */
[----:B------:R-:W-:-:S11]  /*52a0*/  ISETP.EQ.OR P6, PT, R4, RZ, !P0 ;  /* 0x000000ff0400720c */ /* 0x000fd600047c2670 */
[----:B------:R-:W3:Y:S04]  /*52b0*/  @!P5 LDG.E R21, desc[UR4][R16.64+-0x8] ;  /* 0xfffff8041015d981 */ /* 0x000ee8000c1e1900 */
[----:B------:R-:W5:Y:S01]  /*52c0*/  @!P6 LDG.E R22, desc[UR4][R16.64+-0x4] ;  /* 0xfffffc041016e981 */ /* 0x000f62000c1e1900 */
[----:B0-----:R-:W-:-:S06]  /*52d0*/  @P0 IMAD.WIDE R14, R29, 0x4, R14 ;  /* 0x000000041d0e0825 */ /* 0x001fcc00078e020e */
[----:B------:R0:W5:Y:S02]  /*52e0*/  @P0 LDG.E R15, desc[UR4][R14.64] ;  /* 0x000000040e0f0981 */ /* 0x000164000c1e1900 */
[----:B0-----:R-:W0:Y:S01]  /*52f0*/  @P0 LDC R14, c[0x3][0x354] ;  /* 0x00c0d500ff0e0b82 */ /* 0x001e220000000800 */
[----:B------:R-:W-:-:S04]  /*5300*/  VIADD R29, R9, 0x1 ;  /* 0x00000001091d7836 */ /* 0x000fc80000000000 */
[----:B------:R-:W-:-:S04]  /*5310*/  IMAD R29, R29, UR9, R20 ;  /* 0x000000091d1d7c24 */ /* 0x000fc8000f8e0214 */
[----:B------:R-:W-:Y:S02]  /*5320*/  IMAD R29, R29, UR8, RZ ;  /* 0x000000081d1d7c24 */ /* 0x000fe4000f8e02ff */
[----:B--2---:R-:W-:Y:S02]  /*5330*/  @!P2 FFMA R0, R23, R24, R0 ;  /* 0x000000181700a223 */ /* 0x004fe40000000000 */
[----:B------:R-:W4:Y:S01]  /*5340*/  @!P3 LDC R23, c[0x3][0x348] ;  /* 0x00c0d200ff17bb82 */ /* 0x000f220000000800 */
[----:B------:R-:W-:Y:S02]  /*5350*/  PLOP3.LUT P2, PT, PT, PT, PT, 0x8, 0x80 ;  /* 0x000000000080781c */ /* 0x000fe40003f4e170 */
[----:B------:R-:W-:-:S13]  /*5360*/  @P0 PLOP3.LUT P2, PT, P4, PT, PT, 0x8, 0x80 ;  /* 0x000000000080081c */ /* 0x000fda000274e170 */
[----:B------:R-:W2:Y:S01]  /*5370*/  @P2 LDG.E R24, desc[UR4][R16.64+0x4] ;  /* 0x0000040410182981 */ /* 0x000ea2000c1e1900 */
[----:B----4-:R-:W-:Y:S01]  /*5380*/  @!P3 FFMA R0, R25, R23, R0 ;  /* 0x000000171900b223 */ /* 0x010fe20000000000 */
[----:B------:R-:W-:Y:S01]  /*5390*/  ISETP.GE.OR P3, PT, R18, UR8, !P0 ;  /* 0x0000000812007c0c */ /* 0x000fe2000c766670 */
[----:B------:R-:W3:Y:S08]  /*53a0*/  @!P5 LDC R23, c[0x3][0x34c] ;  /* 0x00c0d300ff17db82 */ /* 0x000ef00000000800 */
[----:B------:R-:W5:Y:S04]  /*53b0*/  @!P6 LDC R25, c[0x3][0x350] ;  /* 0x00c0d400ff19eb82 */ /* 0x000f680000000800 */
[----:B------:R-:W4:Y:S01]  /*53c0*/  @!P3 LDG.E R27, desc[UR4][R16.64+0x8] ;  /* 0x00000804101bb981 */ /* 0x000f22000c1e1900 */
[----:B---3--:R-:W-:Y:S01]  /*53d0*/  @!P5 FFMA R0, R21, R23, R0 ;  /* 0x000000171500d223 */ /* 0x008fe20000000000 */
[----:B------:R-:W-:-:S03]  /*53e0*/  ISETP.GE.OR P5, PT, R2, UR8, !P0 ;  /* 0x0000000802007c0c */ /* 0x000fc6000c7a6670 */
[----:B-----5:R-:W-:Y:S01]  /*53f0*/  @!P6 FFMA R0, R22, R25, R0 ;  /* 0x000000191600e223 */ /* 0x020fe20000000000 */
[----:B------:R-:W-:-:S03]  /*5400*/  IADD3 R21, P6, PT, R4, R29, RZ ;  /* 0x0000001d04157210 */ /* 0x000fc60007fde0ff */
[----:B0-----:R-:W-:-:S06]  /*5410*/  @P0 FFMA R0, R15, R14, R0 ;  /* 0x0000000e0f000223 */ /* 0x001fcc0000000000 */
[----:B------:R0:W3:Y:S01]  /*5420*/  @!P5 LDG.E R25, desc[UR4][R16.64+0xc] ;  /* 0x00000c041019d981 */ /* 0x0000e2000c1e1900 */
[----:B------:R-:W-:Y:S01]  /*5430*/  ISETP.GT.U32.AND P0, PT, R10, 0x2, P1 ;  /* 0x000000020a00780c */ /* 0x000fe20000f04070 */
[----:B------:R-:W2:Y:S01]  /*5440*/  @P2 LDC R15, c[0x3][0x358] ;  /* 0x00c0d600ff0f2b82 */ /* 0x000ea20000000800 */
[----:B------:R-:W-:Y:S02]  /*5450*/  LEA.HI.X.SX32 R14, R29, RZ, 0x1, P6 ;  /* 0x000000ff1d0e7211 */ /* 0x000fe400030f0eff */
[C---:B------:R-:W-:Y:S02]  /*5460*/  LEA R22, P6, R21.reuse, UR10, 0x2 ;  /* 0x0000000a15167c11 */ /* 0x040fe4000f8c10ff */
[----:B------:R-:W-:Y:S02]  /*5470*/  ISETP.LT.AND P0, PT, R20, UR9, P0 ;  /* 0x0000000914007c0c */ /* 0x000fe40008701270 */
[----:B------:R-:W-:Y:S01]  /*5480*/  LEA.HI.X R23, R21, UR11, R14, 0x2, P6 ;  /* 0x0000000b15177c11 */ /* 0x000fe2000b0f140e */
[----:B0-----:R-:W4:Y:S01]  /*5490*/  @!P3 LDC R16, c[0x3][0x35c] ;  /* 0x00c0d700ff10bb82 */ /* 0x001f220000000800 */
[----:B------:R-:W-:-:S04]  /*54a0*/  ISETP.LT.U32.OR P6, PT, R4, 0x3, !P0 ;  /* 0x000000030400780c */ /* 0x000fc800047c1470 */
[----:B------:R-:W-:-:S13]  /*54b0*/  ISETP.GE.OR P6, PT, R8, UR8, P6 ;  /* 0x0000000808007c0c */ /* 0x000fda000b7c6670 */
[----:B------:R-:W5:Y:S01]  /*54c0*/  @!P6 LDG.E R21, desc[UR4][R22.64+-0xc] ;  /* 0xfffff4041615e981 */ /* 0x000f62000c1e1900 */
[----:B------:R-:W-:Y:S02]  /*54d0*/  @P0 IMAD.IADD R29, R4, 0x1, R29 ;  /* 0x00000001041d0824 */ /* 0x000fe400078e021d */
[----:B--2---:R-:W-:Y:S01]  /*54e0*/  @P2 FFMA R0, R24, R15, R0 ;  /* 0x0000000f18002223 */ /* 0x004fe20000000000 */
[----:B------:R-:W-:Y:S01]  /*54f0*/  ISETP.LT.U32.OR P2, PT, R4, 0x2, !P0 ;  /* 0x000000020400780c */ /* 0x000fe20004741470 */
[----:B------:R-:W0:Y:S03]  /*5500*/  @P0 LDC.64 R14, c[0x0][0x380] ;  /* 0x0000e000ff0e0b82 */ /* 0x000e260000000a00 */
[----:B------:R-:W-:-:S05]  /*5510*/  ISETP.GE.OR P2, PT, R5, UR8, P2 ;  /* 0x0000000805007c0c */ /* 0x000fca0009746670 */
[----:B------:R-:W3:Y:S08]  /*5520*/  @!P5 LDC R24, c[0x3][0x360] ;  /* 0x00c0d800ff18db82 */ /* 0x000ef00000000800 */
[----:B------:R-:W2:Y:S01]  /*5530*/  @!P2 LDG.E R17, desc[UR4][R22.64+-0x8] ;  /* 0xfffff8041611a981 */ /* 0x000ea2000c1e1900 */
[----:B----4-:R-:W-:Y:S01]  /*5540*/  @!P3 FFMA R0, R27, R16, R0 ;  /* 0x000000101b00b223 */ /* 0x010fe20000000000 */
[----:B------:R-:W-:Y:S01]  /*5550*/  ISETP.EQ.OR P3, PT, R4, RZ, !P0 ;  /* 0x000000ff0400720c */ /* 0x000fe20004762670 */
[----:B0-----:R-:W-:-:S06]  /*5560*/  @P0 IMAD.WIDE R14, R29, 0x4, R14 ;  /* 0x000000041d0e0825 */ /* 0x001fcc00078e020e */
[----:B------:R0:W4:Y:S06]  /*5570*/  @P0 LDG.E R15, desc[UR4][R14.64] ;  /* 0x000000040e0f0981 */ /* 0x00012c000c1e1900 */
[----:B------:R-:W4:Y:S01]  /*5580*/  @!P3 LDG.E R16, desc[UR4][R22.64+-0x4] ;  /* 0xfffffc041610b981 */ /* 0x000f22000c1e1900 */
[----:B0-----:R-:W0:Y:S01]  /*5590*/  @P0 LDC R14, c[0x3][0x370] ;  /* 0x00c0dc00ff0e0b82 */ /* 0x001e220000000800 */
[----:B---3--:R-:W-:-:S07]  /*55a0*/  @!P5 FFMA R0, R25, R24, R0 ;  /* 0x000000181900d223 */ /* 0x008fce0000000000 */
[----:B------:R-:W5:Y:S01]  /*55b0*/  @!P6 LDC R25, c[0x3][0x364] ;  /* 0x00c0d900ff19eb82 */ /* 0x000f620000000800 */
[----:B------:R-:W-:Y:S02]  /*55c0*/  PLOP3.LUT P5, PT, PT, PT, PT, 0x8, 0x80 ;  /* 0x000000000080781c */ /* 0x000fe40003fae170 */
[----:B------:R-:W-:-:S13]  /*55d0*/  @P0 PLOP3.LUT P5, PT, P4, PT, PT, 0x8, 0x80 ;  /* 0x000000000080081c */ /* 0x000fda00027ae170 */
[----:B------:R-:W3:Y:S01]  /*55e0*/  @P5 LDG.E R24, desc[UR4][R22.64+0x4] ;  /* 0x0000040416185981 */ /* 0x000ee2000c1e1900 */
[----:B-----5:R-:W-:Y:S01]  /*55f0*/  @!P6 FFMA R0, R21, R25, R0 ;  /* 0x000000191500e223 */ /* 0x020fe20000000000 */
[----:B------:R-:W-:Y:S01]  /*5600*/  ISETP.GE.OR P6, PT, R18, UR8, !P0 ;  /* 0x0000000812007c0c */ /* 0x000fe2000c7c6670 */
[----:B------:R-:W2:Y:S08]  /*5610*/  @!P2 LDC R21, c[0x3][0x368] ;  /* 0x00c0da00ff15ab82 */ /* 0x000eb00000000800 */
[----:B------:R-:W4:Y:S04]  /*5620*/  @!P3 LDC R25, c[0x3][0x36c] ;  /* 0x00c0db00ff19bb82 */ /* 0x000f280000000800 */
[----:B------:R-:W5:Y:S01]  /*5630*/  @!P6 LDG.E R27, desc[UR4][R22.64+0x8] ;  /* 0x00000804161be981 */ /* 0x000f62000c1e1900 */
[----:B------:R-:W-:-:S04]  /*5640*/  VIADD R29, R9, 0x1 ;  /* 0x00000001091d7836 */ /* 0x000fc80000000000 */
[----:B------:R-:W-:-:S04]  /*5650*/  IMAD R29, R29, UR9, R12 ;  /* 0x000000091d1d7c24 */ /* 0x000fc8000f8e020c */
[----:B------:R-:W-:Y:S02]  /*5660*/  IMAD R29, R29, UR8, RZ ;  /* 0x000000081d1d7c24 */ /* 0x000fe4000f8e02ff */
[----:B--2---:R-:W-:Y:S01]  /*5670*/  @!P2 FFMA R0, R17, R21, R0 ;  /* 0x000000151100a223 */ /* 0x004fe20000000000 */
[----:B------:R-:W-:-:S03]  /*5680*/  ISETP.GE.OR P2, PT, R2, UR8, !P0 ;  /* 0x0000000802007c0c */ /* 0x000fc6000c746670 */
[----:B----4-:R-:W-:Y:S01]  /*5690*/  @!P3 FFMA R0, R16, R25, R0 ;  /* 0x000000191000b223 */ /* 0x010fe20000000000 */
[----:B------:R-:W-:-:S09]  /*56a0*/  IADD3 R17, P3, PT, R4, R29, RZ ;  /* 0x0000001d04117210 */ /* 0x000fd20007f7e0ff */
[----:B------:R1:W2:Y:S01]  /*56b0*/  @!P2 LDG.E R25, desc[UR4][R22.64+0xc] ;  /* 0x00000c041619a981 */ /* 0x0002a2000c1e1900 */
[----:B0-----:R-:W-:Y:S01]  /*56c0*/  @P0 FFMA R0, R15, R14, R0 ;  /* 0x0000000e0f000223 */ /* 0x001fe20000000000 */
[----:B------:R-:W-:Y:S01]  /*56d0*/  ISETP.GT.U32.AND P0, PT, R19, 0x2, P1 ;  /* 0x000000021300780c */ /* 0x000fe20000f04070 */
[----:B------:R-:W3:Y:S01]  /*56e0*/  @P5 LDC R15, c[0x3][0x374] ;  /* 0x00c0dd00ff0f5b82 */ /* 0x000ee20000000800 */
[----:B------:R-:W-:Y:S02]  /*56f0*/  LEA.HI.X.SX32 R14, R29, RZ, 0x1, P3 ;  /* 0x000000ff1d0e7211 */ /* 0x000fe400018f0eff */
[C---:B------:R-:W-:Y:S02]  /*5700*/  LEA R16, P3, R17.reuse, UR10, 0x2 ;  /* 0x0000000a11107c11 */ /* 0x040fe4000f8610ff */
[----:B------:R-:W-:Y:S02]  /*5710*/  ISETP.LT.AND P0, PT, R12, UR9, P0 ;  /* 0x000000090c007c0c */ /* 0x000fe40008701270 */
[----:B------:R-:W-:Y:S01]  /*5720*/  LEA.HI.X R17, R17, UR11, R14, 0x2, P3 ;  /* 0x0000000b11117c11 */ /* 0x000fe200098f140e */
[----:B-1----:R-:W5:Y:S01]  /*5730*/  @!P6 LDC R22, c[0x3][0x378] ;  /* 0x00c0de00ff16eb82 */ /* 0x002f620000000800 */
[----:B------:R-:W-:-:S04]  /*5740*/  ISETP.LT.U32.OR P3, PT, R4, 0x3, !P0 ;  /* 0x000000030400780c */ /* 0x000fc80004761470 */
[----:B------:R-:W-:-:S13]  /*5750*/  ISETP.GE.OR P3, PT, R8, UR8, P3 ;  /* 0x0000000808007c0c */ /* 0x000fda0009f66670 */
[----:B------:R-:W4:Y:S01]  /*5760*/  @!P3 LDG.E R21, desc[UR4][R16.64+-0xc] ;  /* 0xfffff4041015b981 */ /* 0x000f22000c1e1900 */
[----:B---3--:R-:W-:Y:S02]  /*5770*/  @P5 FFMA R0, R24, R15, R0 ;  /* 0x0000000f18005223 */ /* 0x008fe40000000000 */
[----:B------:R-:W0:Y:S01]  /*5780*/  @P0 LDC.64 R14, c[0x0][0x380] ;  /* 0x0000e000ff0e0b82 */ /* 0x000e220000000a00 */
[----:B------:R-:W-:-:S04]  /*5790*/  ISETP.LT.U32.OR P5, PT, R4, 0x2, !P0 ;  /* 0x000000020400780c */ /* 0x000fc800047a1470 */
[----:B------:R-:W-:Y:S01]  /*57a0*/  ISETP.GE.OR P5, PT, R5, UR8, P5 ;  /* 0x0000000805007c0c */ /* 0x000fe2000afa6670 */
[C---:B------:R-:W-:Y:S02]  /*57b0*/  @P0 IMAD.IADD R29, R4.reuse, 0x1, R29 ;  /* 0x00000001041d0824 */ /* 0x040fe400078e021d */
[----:B------:R-:W2:Y:S10]  /*57c0*/  @!P2 LDC R24, c[0x3][0x37c] ;  /* 0x00c0df00ff18ab82 */ /* 0x000eb40000000800 */
[----:B------:R-:W3:Y:S01]  /*57d0*/  @!P5 LDG.E R23, desc[UR4][R16.64+-0x8] ;  /* 0xfffff8041017d981 */ /* 0x000ee2000c1e1900 */
[----:B-----5:R-:W-:Y:S01]  /*57e0*/  @!P6 FFMA R0, R27, R22, R0 ;  /* 0x000000161b00e223 */ /* 0x020fe20000000000 */
[----:B------:R-:W-:Y:S01]  /*57f0*/  ISETP.EQ.OR P6, PT, R4, RZ, !P0 ;  /* 0x000000ff0400720c */ /* 0x000fe200047c2670 */
[----:B0-----:R-:W-:-:S06]  /*5800*/  @P0 IMAD.WIDE R14, R29, 0x4, R14 ;  /* 0x000000041d0e0825 */ /* 0x001fcc00078e020e */
[----:B------:R0:W5:Y:S06]  /*5810*/  @P0 LDG.E R15, desc[UR4][R14.64] ;  /* 0x000000040e0f0981 */ /* 0x00016c000c1e1900 */
[----:B------:R-:W5:Y:S01]  /*5820*/  @!P6 LDG.E R22, desc[UR4][R16.64+-0x4] ;  /* 0xfffffc041016e981 */ /* 0x000f62000c1e1900 */
        /* <DEDUP_REMOVED lines=17> */
[----:B------:R-:W-:-:S09]  /*5940*/  IADD3 R21, P6, PT, R4, R27, RZ ;  /* 0x0000001b04157210 */ /* 0x000fd20007fde0ff */
[----:B------:R1:W3:Y:S01]  /*5950*/  @!P5 LDG.E R24, desc[UR4][R16.64+0xc] ;  /* 0x00000c041018d981 */ /* 0x0002e2000c1e1900 */
[----:B0-----:R-:W-:Y:S01]  /*5960*/  @P0 FFMA R0, R15, R14, R0 ;  /* 0x0000000e0f000223 */ /* 0x001fe20000000000 */
[----:B------:R-:W-:Y:S01]  /*5970*/  ISETP.GT.U32.AND P0, PT, R13, 0x2, P1 ;  /* 0x000000020d00780c */ /* 0x000fe20000f04070 */
[----:B------:R-:W4:Y:S01]  /*5980*/  @!P3 LDC R15, c[0x3][0x394] ;  /* 0x00c0e500ff0fbb82 */ /* 0x000f220000000800 */
[----:B------:R-:W-:Y:S02]  /*5990*/  LEA.HI.X.SX32 R14, R27, RZ, 0x1, P6 ;  /* 0x000000ff1b0e7211 */ /* 0x000fe400030f0eff */
[C---:B------:R-:W-:Y:S02]  /*59a0*/  LEA R22, P6, R21.reuse, UR10, 0x2 ;  /* 0x0000000a15167c11 */ /* 0x040fe4000f8c10ff */
[----:B------:R-:W-:Y:S02]  /*59b0*/  ISETP.LT.AND P0, PT, R6, UR9, P0 ;  /* 0x0000000906007c0c */ /* 0x000fe40008701270 */
[----:B------:R-:W-:-:S02]  /*59c0*/  LEA.HI.X R23, R21, UR11, R14, 0x2, P6 ;  /* 0x0000000b15177c11 */ /* 0x000fc4000b0f140e */
[----:B------:R-:W-:Y:S01]  /*59d0*/  ISETP.LT.U32.OR P6, PT, R4, 0x3, !P0 ;  /* 0x000000030400780c */ /* 0x000fe200047c1470 */
[----:B------:R-:W2:Y:S03]  /*59e0*/  @P2 LDC R14, c[0x3][0x390] ;  /* 0x00c0e400ff0e2b82 */ /* 0x000ea60000000800 */
[----:B------:R-:W-:-:S13]  /*59f0*/  ISETP.GE.OR P6, PT, R8, UR8, P6 ;  /* 0x0000000808007c0c */ /* 0x000fda000b7c6670 */
[----:B------:R-:W5:Y:S01]  /*5a00*/  @!P6 LDG.E R21, desc[UR4][R22.64+-0xc] ;  /* 0xfffff4041615e981 */ /* 0x000f62000c1e1900 */
[----:B-1----:R-:W5:Y:S01]  /*5a10*/  @!P6 LDC R16, c[0x3][0x39c] ;  /* 0x00c0e700ff10eb82 */ /* 0x002f620000000800 */
[C---:B------:R-:W-:Y:S02]  /*5a20*/  @P0 IMAD.IADD R27, R4.reuse, 0x1, R27 ;  /* 0x00000001041b0824 */ /* 0x040fe400078e021b */
[----:B--2---:R-:W-:Y:S01]  /*5a30*/  @P2 FFMA R0, R25, R14, R0 ;  /* 0x0000000e19002223 */ /* 0x004fe20000000000 */
[----:B------:R-:W-:-:S04]  /*5a40*/  ISETP.LT.U32.OR P2, PT, R4, 0x2, !P0 ;  /* 0x000000020400780c */ /* 0x000fc80004741470 */
[----:B------:R-:W-:-:S13]  /*5a50*/  ISETP.GE.OR P2, PT, R5, UR8, P2 ;  /* 0x0000000805007c0c */ /* 0x000fda0009746670 */
[----:B------:R-:W2:Y:S01]  /*5a60*/  @!P2 LDG.E R25, desc[UR4][R22.64+-0x8] ;  /* 0xfffff8041619a981 */ /* 0x000ea2000c1e1900 */
[----:B----4-:R-:W-:Y:S01]  /*5a70*/  @!P3 FFMA R0, R29, R15, R0 ;  /* 0x0000000f1d00b223 */ /* 0x010fe20000000000 */
[----:B------:R-:W-:Y:S01]  /*5a80*/  ISETP.EQ.OR P3, PT, R4, RZ, !P0 ;  /* 0x000000ff0400720c */ /* 0x000fe20004762670 */
[----:B------:R-:W0:Y:S08]  /*5a90*/  @P0 LDC.64 R14, c[0x0][0x380] ;  /* 0x0000e000ff0e0b82 */ /* 0x000e300000000a00 */
[----:B------:R-:W3:Y:S04]  /*5aa0*/  @!P5 LDC R29, c[0x3][0x398] ;  /* 0x00c0e600ff1ddb82 */ /* 0x000ee80000000800 */
[----:B------:R-:W4:Y:S01]  /*5ab0*/  @!P3 LDG.E R17, desc[UR4][R22.64+-0x4] ;  /* 0xfffffc041611b981 */ /* 0x000f22000c1e1900 */
[----:B0-----:R-:W-:-:S06]  /*5ac0*/  @P0 IMAD.WIDE R14, R27, 0x4, R14 ;  /* 0x000000041b0e0825 */ /* 0x001fcc00078e020e */
[----:B------:R0:W4:Y:S01]  /*5ad0*/  @P0 LDG.E R15, desc[UR4][R14.64] ;  /* 0x000000040e0f0981 */ /* 0x000122000c1e1900 */
[----:B---3--:R-:W-:Y:S01]  /*5ae0*/  @!P5 FFMA R0, R24, R29, R0 ;  /* 0x0000001d1800d223 */ /* 0x008fe20000000000 */
[----:B------:R-:W-:Y:S01]  /*5af0*/  PLOP3.LUT P5, PT, PT, PT, PT, 0x8, 0x80 ;  /* 0x000000000080781c */ /* 0x000fe20003fae170 */
[----:B------:R-:W4:Y:S01]  /*5b00*/  @!P3 LDC R24, c[0x3][0x3a4] ;  /* 0x00c0e900ff18bb82 */ /* 0x000f220000000800 */
[----:B------:R-:W-:-:S13]  /*5b10*/  @P0 PLOP3.LUT P5, PT, P4, PT, PT, 0x8, 0x80 ;  /* 0x000000000080081c */ /* 0x000fda00027ae170 */
[----:B------:R-:W3:Y:S01]  /*5b20*/  @P5 LDG.E R29, desc[UR4][R22.64+0x4] ;  /* 0x00000404161d5981 */ /* 0x000ee2000c1e1900 */
[----:B-----5:R-:W-:Y:S01]  /*5b30*/  @!P6 FFMA R0, R21, R16, R0 ;  /* 0x000000101500e223 */ /* 0x020fe20000000000 */
[----:B------:R-:W-:Y:S01]  /*5b40*/  ISETP.GE.OR P6, PT, R18, UR8, !P0 ;  /* 0x0000000812007c0c */ /* 0x000fe2000c7c6670 */
[----:B------:R-:W2:-:S12]  /*5b50*/  @!P2 LDC R16, c[0x3][0x3a0] ;  /* 0x00c0e800ff10ab82 */ /* 0x000e980000000800 */
[----:B------:R-:W5:Y:S01]  /*5b60*/  @!P6 LDG.E R21, desc[UR4][R22.64+0x8] ;  /* 0x000008041615e981 */ /* 0x000f62000c1e1900 */
[----:B------:R-:W-:-:S04]  /*5b70*/  ISETP.GT.U32.AND P1, PT, R11, 0x2, P1 ;  /* 0x000000020b00780c */ /* 0x000fc80000f24070 */
[----:B------:R-:W-:Y:S01]  /*5b80*/  ISETP.LT.AND P1, PT, R10, UR9, P1 ;  /* 0x000000090a007c0c */ /* 0x000fe20008f21270 */
[----:B--2---:R-:W-:Y:S01]  /*5b90*/  @!P2 FFMA R0, R25, R16, R0 ;  /* 0x000000101900a223 */ /* 0x004fe20000000000 */
[----:B------:R-:W-:Y:S01]  /*5ba0*/  VIADD R25, R9, 0x1 ;  /* 0x0000000109197836 */ /* 0x000fe20000000000 */
[----:B------:R-:W-:-:S03]  /*5bb0*/  ISETP.GE.OR P2, PT, R2, UR8, !P0 ;  /* 0x0000000802007c0c */ /* 0x000fc6000c746670 */
[----:B------:R-:W-:-:S04]  /*5bc0*/  IMAD R25, R25, UR9, R10 ;  /* 0x0000000919197c24 */ /* 0x000fc8000f8e020a */
[----:B------:R-:W-:-:S06]  /*5bd0*/  IMAD R25, R25, UR8, RZ ;  /* 0x0000000819197c24 */ /* 0x000fcc000f8e02ff */
[----:B------:R1:W2:Y:S01]  /*5be0*/  @!P2 LDG.E R27, desc[UR4][R22.64+0xc] ;  /* 0x00000c04161ba981 */ /* 0x0002a2000c1e1900 */
[----:B----4-:R-:W-:Y:S01]  /*5bf0*/  @!P3 FFMA R0, R17, R24, R0 ;  /* 0x000000181100b223 */ /* 0x010fe20000000000 */
[----:B0-----:R-:W-:Y:S01]  /*5c00*/  IADD3 R14, P3, PT, R4, R25, RZ ;  /* 0x00000019040e7210 */ /* 0x001fe20007f7e0ff */
[----:B------:R-:W5:Y:S03]  /*5c10*/  @!P6 LDC R24, c[0x3][0x3b0] ;  /* 0x00c0ec00ff18eb82 */ /* 0x000f660000000800 */
[----:B------:R-:W-:Y:S02]  /*5c20*/  LEA.HI.X.SX32 R17, R25, RZ, 0x1, P3 ;  /* 0x000000ff19117211 */ /* 0x000fe400018f0eff */
[----:B------:R-:W-:-:S03]  /*5c30*/  LEA R16, P3, R14, UR10, 0x2 ;  /* 0x0000000a0e107c11 */ /* 0x000fc6000f8610ff */
[----:B-1----:R-:W3:Y:S01]  /*5c40*/  @P5 LDC R22, c[0x3][0x3ac] ;  /* 0x00c0eb00ff165b82 */ /* 0x002ee20000000800 */
[----:B------:R-:W-:Y:S02]  /*5c50*/  LEA.HI.X R17, R14, UR11, R17, 0x2, P3 ;  /* 0x0000000b0e117c11 */ /* 0x000fe400098f1411 */
[----:B------:R-:W-:-:S04]  /*5c60*/  ISETP.LT.U32.OR P3, PT, R4, 0x3, !P1 ;  /* 0x000000030400780c */ /* 0x000fc80004f61470 */
[----:B------:R-:W-:Y:S01]  /*5c70*/  ISETP.GE.OR P3, PT, R8, UR8, P3 ;  /* 0x0000000808007c0c */ /* 0x000fe20009f66670 */
[----:B------:R-:W0:-:S12]  /*5c80*/  @P0 LDC R14, c[0x3][0x3a8] ;  /* 0x00c0ea00ff0e0b82 */ /* 0x000e180000000800 */
[----:B------:R-:W4:Y:S01]  /*5c90*/  @!P3 LDG.E R23, desc[UR4][R16.64+-0xc] ;  /* 0xfffff4041017b981 */ /* 0x000f22000c1e1900 */
[----:B0-----:R-:W-:Y:S01]  /*5ca0*/  @P0 FFMA R0, R15, R14, R0 ;  /* 0x0000000e0f000223 */ /* 0x001fe20000000000 */
[C---:B------:R-:W-:Y:S01]  /*5cb0*/  ISETP.LT.U32.OR P0, PT, R4.reuse, 0x2, !P1 ;  /* 0x000000020400780c */ /* 0x040fe20004f01470 */
[----:B------:R-:W0:Y:S03]  /*5cc0*/  @P1 LDC.64 R14, c[0x0][0x380] ;  /* 0x0000e000ff0e1b82 */ /* 0x000e260000000a00 */
[----:B------:R-:W-:Y:S01]  /*5cd0*/  ISETP.GE.OR P0, PT, R5, UR8, P0 ;  /* 0x0000000805007c0c */ /* 0x000fe20008706670 */
[----:B---3--:R-:W-:Y:S01]  /*5ce0*/  @P5 FFMA R0, R29, R22, R0 ;  /* 0x000000161d005223 */ /* 0x008fe20000000000 */
[C---:B------:R-:W-:Y:S01]  /*5cf0*/  ISETP.EQ.OR P5, PT, R4.reuse, RZ, !P1 ;  /* 0x000000ff0400720c */ /* 0x040fe20004fa2670 */
[----:B------:R-:W-:Y:S02]  /*5d00*/  @P1 IMAD.IADD R25, R4, 0x1, R25 ;  /* 0x0000000104191824 */ /* 0x000fe400078e0219 */
[----:B------:R-:W2:Y:S08]  /*5d10*/  @!P2 LDC R22, c[0x3][0x3b4] ;  /* 0x00c0ed00ff16ab82 */ /* 0x000eb00000000800 */
[----:B------:R-:W3:Y:S01]  /*5d20*/  @!P0 LDG.E R29, desc[UR4][R16.64+-0x8] ;  /* 0xfffff804101d8981 */ /* 0x000ee2000c1e1900 */
[----:B-----5:R-:W-:-:S03]  /*5d30*/  @!P6 FFMA R0, R21, R24, R0 ;  /* 0x000000181500e223 */ /* 0x020fc60000000000 */
[----:B------:R-:W5:Y:S01]  /*5d40*/  @!P5 LDG.E R21, desc[UR4][R16.64+-0x4] ;  /* 0xfffffc041015d981 */ /* 0x000f62000c1e1900 */
[----:B0-----:R-:W-:Y:S01]  /*5d50*/  @P1 IMAD.WIDE R14, R25, 0x4, R14 ;  /* 0x00000004190e1825 */ /* 0x001fe200078e020e */
[----:B------:R-:W5:Y:S05]  /*5d60*/  @!P5 LDC R24, c[0x3][0x3c0] ;  /* 0x00c0f000ff18db82 */ /* 0x000f6a0000000800 */
[----:B------:R0:W5:Y:S01]  /*5d70*/  @P1 LDG.E R15, desc[UR4][R14.64] ;  /* 0x000000040e0f1981 */ /* 0x000162000c1e1900 */
[----:B------:R-:W-:Y:S02]  /*5d80*/  PLOP3.LUT P6, PT, PT, PT, PT, 0x8, 0x80 ;  /* 0x000000000080781c */ /* 0x000fe40003fce170 */
[----:B------:R-:W-:Y:S01]  /*5d90*/  @P1 PLOP3.LUT P6, PT, P4, PT, PT, 0x8, 0x80 ;  /* 0x000000000080181c */ /* 0x000fe200027ce170 */
[----:B0-----:R-:W3:-:S12]  /*5da0*/  @!P0 LDC R14, c[0x3][0x3bc] ;  /* 0x00c0ef00ff0e8b82 */ /* 0x001ed80000000800 */
[----:B------:R-:W5:Y:S01]  /*5db0*/  @P6 LDG.E R25, desc[UR4][R16.64+0x4] ;  /* 0x0000040410196981 */ /* 0x000f62000c1e1900 */
[----:B------:R-:W-:Y:S02]  /*5dc0*/  VIADD R26, R9, 0x2 ;  /* 0x00000002091a7836 */ /* 0x000fe40000000000 */
[----:B--2---:R-:W-:Y:S02]  /*5dd0*/  @!P2 FFMA R0, R27, R22, R0 ;  /* 0x000000161b00a223 */ /* 0x004fe40000000000 */
[----:B------:R-:W4:Y:S01]  /*5de0*/  @!P3 LDC R22, c[0x3][0x3b8] ;  /* 0x00c0ee00ff16bb82 */ /* 0x000f220000000800 */
[----:B------:R-:W-:Y:S01]  /*5df0*/  ISETP.GE.OR P2, PT, R18, UR8, !P1 ;  /* 0x0000000812007c0c */ /* 0x000fe2000cf46670 */
[----:B----4-:R-:W-:Y:S01]  /*5e00*/  @!P3 FFMA R0, R23, R22, R0 ;  /* 0x000000161700b223 */ /* 0x010fe20000000000 */
[----:B------:R-:W-:-:S11]  /*5e10*/  ISETP.GE.OR P3, PT, R2, UR8, !P1 ;  /* 0x0000000802007c0c */ /* 0x000fd6000cf66670 */
[----:B------:R-:W2:Y:S01]  /*5e20*/  @!P2 LDG.E R23, desc[UR4][R16.64+0x8] ;  /* 0x000008041017a981 */ /* 0x000ea2000c1e1900 */
[----:B------:R-:W0:Y:S03]  /*5e30*/  @P1 LDC R22, c[0x3][0x3c4] ;  /* 0x00c0f100ff161b82 */ /* 0x000e260000000800 */
[----:B------:R1:W4:Y:S01]  /*5e40*/  @!P3 LDG.E R27, desc[UR4][R16.64+0xc] ;  /* 0x00000c04101bb981 */ /* 0x000322000c1e1900 */
[----:B---3--:R-:W-:Y:S01]  /*5e50*/  @!P0 FFMA R0, R29, R14, R0 ;  /* 0x0000000e1d008223 */ /* 0x008fe20000000000 */
[----:B------:R-:W-:Y:S01]  /*5e60*/  VIADD R14, R20, 0xfffffffd ;  /* 0xfffffffd140e7836 */ /* 0x000fe20000000000 */
[C---:B------:R-:W-:Y:S02]  /*5e70*/  ISETP.GE.AND P0, PT, R26.reuse, UR7, PT ;  /* 0x000000071a007c0c */ /* 0x040fe4000bf06270 */
[----:B-----5:R-:W-:Y:S01]  /*5e80*/  @!P5 FFMA R0, R21, R24, R0 ;  /* 0x000000181500d223 */ /* 0x020fe20000000000 */
[----:B------:R-:W-:Y:S01]  /*5e90*/  IMAD R29, R26, UR9, R14 ;  /* 0x000000091a1d7c24 */ /* 0x000fe2000f8e020e */
[----:B------:R-:W4:Y:S01]  /*5ea0*/  @!P3 LDC R24, c[0x3][0x3d0] ;  /* 0x00c0f400ff18bb82 */ /* 0x000f220000000800 */
[----:B------:R-:W-:-:S02]  /*5eb0*/  VIADD R21, R9, 0x5 ;  /* 0x0000000509157836 */ /* 0x000fc40000000000 */
[----:B------:R-:W-:-:S03]  /*5ec0*/  IMAD R29, R29, UR8, RZ ;  /* 0x000000081d1d7c24 */ /* 0x000fc6000f8e02ff */
[----:B------:R-:W-:Y:S02]  /*5ed0*/  ISETP.GT.U32.AND P0, PT, R21, 0x2, !P0 ;  /* 0x000000021500780c */ /* 0x000fe40004704070 */
[----:B-1----:R-:W-:Y:S01]  /*5ee0*/  IADD3 R17, P5, PT, R4, R29, RZ ;  /* 0x0000001d04117210 */ /* 0x002fe20007fbe0ff */
[----:B0-----:R-:W-:Y:S01]  /*5ef0*/  @P1 FFMA R0, R15, R22, R0 ;  /* 0x000000160f001223 */ /* 0x001fe20000000000 */
[----:B------:R-:W-:Y:S02]  /*5f00*/  ISETP.GT.U32.AND P1, PT, R20, 0x2, P0 ;  /* 0x000000021400780c */ /* 0x000fe40000724070 */
[----:B------:R-:W-:Y:S02]  /*5f10*/  LEA.HI.X.SX32 R22, R29, RZ, 0x1, P5 ;  /* 0x000000ff1d167211 */ /* 0x000fe400028f0eff */
[----:B------:R-:W-:Y:S02]  /*5f20*/  LEA R16, P5, R17, UR10, 0x2 ;  /* 0x0000000a11107c11 */ /* 0x000fe4000f8a10ff */
[----:B------:R-:W-:-:S02]  /*5f30*/  ISETP.LT.AND P1, PT, R14, UR9, P1 ;  /* 0x000000090e007c0c */ /* 0x000fc40008f21270 */
[----:B------:R-:W-:Y:S01]  /*5f40*/  LEA.HI.X R17, R17, UR11, R22, 0x2, P5 ;  /* 0x0000000b11117c11 */ /* 0x000fe2000a8f1416 */
[----:B------:R-:W0:Y:S01]  /*5f50*/  @P6 LDC R14, c[0x3][0x3c8] ;  /* 0x00c0f200ff0e6b82 */ /* 0x000e220000000800 */
[----:B------:R-:W-:-:S04]  /*5f60*/  ISETP.LT.U32.OR P5, PT, R4, 0x3, !P1 ;  /* 0x000000030400780c */ /* 0x000fc80004fa1470 */
[----:B------:R-:W-:-:S03]  /*5f70*/  ISETP.GE.OR P5, PT, R8, UR8, P5 ;  /* 0x0000000808007c0c */ /* 0x000fc6000afa6670 */
[----:B------:R-:W2:Y:S10]  /*5f80*/  @!P2 LDC R22, c[0x3][0x3cc] ;  /* 0x00c0f300ff16ab82 */ /* 0x000eb40000000800 */
[----:B------:R-:W3:Y:S01]  /*5f90*/  @!P5 LDG.E R21, desc[UR4][R16.64+-0xc] ;  /* 0xfffff4041015d981 */ /* 0x000ee2000c1e1900 */
[----:B0-----:R-:W-:Y:S01]  /*5fa0*/  @P6 FFMA R0, R25, R14, R0 ;  /* 0x0000000e19006223 */ /* 0x001fe20000000000 */
[C---:B------:R-:W-:Y:S01]  /*5fb0*/  ISETP.LT.U32.OR P6, PT, R4.reuse, 0x2, !P1 ;  /* 0x000000020400780c */ /* 0x040fe20004fc1470 */
[----:B------:R-:W0:Y:S03]  /*5fc0*/  @P1 LDC.64 R14, c[0x0][0x380] ;  /* 0x0000e000ff0e1b82 */ /* 0x000e260000000a00 */
[----:B------:R-:W-:Y:S01]  /*5fd0*/  ISETP.GE.OR P6, PT, R5, UR8, P6 ;  /* 0x0000000805007c0c */ /* 0x000fe2000b7c6670 */
[----:B------:R-:W-:-:S04]  /*5fe0*/  @P1 IMAD.IADD R29, R4, 0x1, R29 ;  /* 0x00000001041d1824 */ /* 0x000fc800078e021d */
[----:B0-----:R-:W-:-:S06]  /*5ff0*/  @P1 IMAD.WIDE R14, R29, 0x4, R14 ;  /* 0x000000041d0e1825 */ /* 0x001fcc00078e020e */
[----:B------:R0:W5:Y:S01]  /*6000*/  @P1 LDG.E R15, desc[UR4][R14.64] ;  /* 0x000000040e0f1981 */ /* 0x000162000c1e1900 */
[----:B--2---:R-:W-:-:S03]  /*6010*/  @!P2 FFMA R0, R23, R22, R0 ;  /* 0x000000161700a223 */ /* 0x004fc60000000000 */
[----:B------:R-:W2:Y:S01]  /*6020*/  @!P6 LDG.E R23, desc[UR4][R16.64+-0x8] ;  /* 0xfffff8041017e981 */ /* 0x000ea2000c1e1900 */
[----:B------:R-:W-:Y:S01]  /*6030*/  ISETP.EQ.OR P2, PT, R4, RZ, !P1 ;  /* 0x000000ff0400720c */ /* 0x000fe20004f42670 */
[----:B------:R-:W3:Y:S01]  /*6040*/  @!P5 LDC R22, c[0x3][0x3d4] ;  /* 0x00c0f500ff16db82 */ /* 0x000ee20000000800 */
[----:B----4-:R-:W-:Y:S01]  /*6050*/  @!P3 FFMA R0, R27, R24, R0 ;  /* 0x000000181b00b223 */ /* 0x010fe20000000000 */
[----:B------:R-:W-:-:S06]  /*6060*/  PLOP3.LUT P3, PT, PT, PT, PT, 0x8, 0x80 ;  /* 0x000000000080781c */ /* 0x000fcc0003f6e170 */
[----:B------:R-:W2:Y:S01]  /*6070*/  @!P6 LDC R24, c[0x3][0x3d8] ;  /* 0x00c0f600ff18eb82 */ /* 0x000ea20000000800 */
[----:B------:R-:W-:-:S03]  /*6080*/  @P1 PLOP3.LUT P3, PT, P4, PT, PT, 0x8, 0x80 ;  /* 0x000000000080181c */ /* 0x000fc6000276e170 */
[----:B------:R-:W4:Y:S04]  /*6090*/  @!P2 LDG.E R25, desc[UR4][R16.64+-0x4] ;  /* 0xfffffc041019a981 */ /* 0x000f28000c1e1900 */
[----:B------:R-:W4:Y:S06]  /*60a0*/  @!P2 LDC R26, c[0x3][0x3dc] ;  /* 0x00c0f700ff1aab82 */ /* 0x000f2c0000000800 */
[----:B------:R-:W5:Y:S01]  /*60b0*/  @P3 LDG.E R27, desc[UR4][R16.64+0x4] ;  /* 0x00000404101b3981 */ /* 0x000f62000c1e1900 */
[----:B---3--:R-:W-:Y:S01]  /*60c0*/  @!P5 FFMA R0, R21, R22, R0 ;  /* 0x000000161500d223 */ /* 0x008fe20000000000 */
[----:B------:R-:W-:Y:S01]  /*60d0*/  ISETP.GE.OR P5, PT, R18, UR8, !P1 ;  /* 0x0000000812007c0c */ /* 0x000fe2000cfa6670 */
[----:B------:R-:W5:-:S12]  /*60e0*/  @P1 LDC R22, c[0x3][0x3e0] ;  /* 0x00c0f800ff161b82 */ /* 0x000f580000000800 */
[----:B------:R-:W3:Y:S01]  /*60f0*/  @!P5 LDG.E R21, desc[UR4][R16.64+0x8] ;  /* 0x000008041015d981 */ /* 0x000ee2000c1e1900 */
[----:B0-----:R-:W-:Y:S02]  /*6100*/  VIADD R14, R20, 0xfffffffe ;  /* 0xfffffffe140e7836 */ /* 0x001fe40000000000 */
[----:B------:R-:W-:-:S04]  /*6110*/  VIADD R29, R9, 0x2 ;  /* 0x00000002091d7836 */ /* 0x000fc80000000000 */
[----:B------:R-:W-:-:S04]  /*6120*/  IMAD R29, R29, UR9, R14 ;  /* 0x000000091d1d7c24 */ /* 0x000fc8000f8e020e */
[----:B------:R-:W-:Y:S02]  /*6130*/  IMAD R29, R29, UR8, RZ ;  /* 0x000000081d1d7c24 */ /* 0x000fe4000f8e02ff */
[----:B--2---:R-:W-:Y:S02]  /*6140*/  @!P6 FFMA R0, R23, R24, R0 ;  /* 0x000000181700e223 */ /* 0x004fe40000000000 */
[----:B------:R-:W0:Y:S01]  /*6150*/  @P3 LDC R24, c[0x3][0x3e4] ;  /* 0x00c0f900ff183b82 */ /* 0x000e220000000800 */
[----:B------:R-:W-:Y:S01]  /*6160*/  ISETP.GE.OR P6, PT, R2, UR8, !P1 ;  /* 0x0000000802007c0c */ /* 0x000fe2000cfc6670 */
[----:B----4-:R-:W-:Y:S01]  /*6170*/  @!P2 FFMA R0, R25, R26, R0 ;  /* 0x0000001a1900a223 */ /* 0x010fe20000000000 */
[----:B------:R-:W-:-:S11]  /*6180*/  ISETP.GT.U32.AND P2, PT, R12, 0x2, P0 ;  /* 0x000000020c00780c */ /* 0x000fd60000744070 */
[----:B------:R1:W2:Y:S01]  /*6190*/  @!P6 LDG.E R23, desc[UR4][R16.64+0xc] ;  /* 0x00000c041017e981 */ /* 0x0002a2000c1e1900 */
[----:B-----5:R-:W-:Y:S01]  /*61a0*/  @P1 FFMA R0, R15, R22, R0 ;  /* 0x000000160f001223 */ /* 0x020fe20000000000 */
[----:B------:R-:W-:Y:S01]  /*61b0*/  ISETP.LT.AND P1, PT, R14, UR9, P2 ;  /* 0x000000090e007c0c */ /* 0x000fe20009721270 */
[----:B------:R-:W3:Y:S01]  /*61c0*/  @!P5 LDC R22, c[0x3][0x3e8] ;  /* 0x00c0fa00ff16db82 */ /* 0x000ee20000000800 */
[C---:B------:R-:W-:Y:S01]  /*61d0*/  IADD3 R14, P2, PT, R4.reuse, R29, RZ ;  /* 0x0000001d040e7210 */ /* 0x040fe20007f5e0ff */
[----:B0-----:R-:W-:Y:S01]  /*61e0*/  @P3 FFMA R0, R27, R24, R0 ;  /* 0x000000181b003223 */ /* 0x001fe20000000000 */
[----:B------:R-:W-:Y:S02]  /*61f0*/  ISETP.LT.U32.OR P3, PT, R4, 0x3, !P1 ;  /* 0x000000030400780c */ /* 0x000fe40004f61470 */
[----:B------:R-:W-:Y:S02]  /*6200*/  LEA.HI.X.SX32 R15, R29, RZ, 0x1, P2 ;  /* 0x000000ff1d0f7211 */ /* 0x000fe400010f0eff */
[----:B------:R-:W-:-:S05]  /*6210*/  ISETP.GE.OR P3, PT, R8, UR8, P3 ;  /* 0x0000000808007c0c */ /* 0x000fca0009f66670 */
[----:B------:R-:W0:Y:S01]  /*6220*/  @P1 LDC R24, c[0x3][0x3fc] ;  /* 0x00c0ff00ff181b82 */ /* 0x000e220000000800 */
[----:B-1----:R-:W-:-:S04]  /*6230*/  LEA R16, P2, R14, UR10, 0x2 ;  /* 0x0000000a0e107c11 */ /* 0x002fc8000f8410ff */
[----:B------:R-:W-:Y:S02]  /*6240*/  LEA.HI.X R17, R14, UR11, R15, 0x2, P2 ;  /* 0x0000000b0e117c11 */ /* 0x000fe400090f140f */
[----:B------:R-:W-:Y:S01]  /*6250*/  ISETP.LT.U32.OR P2, PT, R4, 0x2, !P1 ;  /* 0x000000020400780c */ /* 0x000fe20004f41470 */
[----:B------:R-:W1:Y:S03]  /*6260*/  @P1 LDC.64 R14, c[0x0][0x380] ;  /* 0x0000e000ff0e1b82 */ /* 0x000e660000000a00 */
[----:B------:R-:W-:Y:S01]  /*6270*/  ISETP.GE.OR P2, PT, R5, UR8, P2 ;  /* 0x0000000805007c0c */ /* 0x000fe20009746670 */
[----:B------:R-:W4:-:S12]  /*6280*/  @!P3 LDG.E R25, desc[UR4][R16.64+-0xc] ;  /* 0xfffff4041019b981 */ /* 0x000f18000c1e1900 */
[----:B------:R-:W5:Y:S01]  /*6290*/  @!P2 LDG.E R27, desc[UR4][R16.64+-0x8] ;  /* 0xfffff804101ba981 */ /* 0x000f62000c1e1900 */
[----:B------:R-:W-:-:S04]  /*62a0*/  @P1 IMAD.IADD R29, R4, 0x1, R29 ;  /* 0x00000001041d1824 */ /* 0x000fc800078e021d */
[----:B-1----:R-:W-:-:S06]  /*62b0*/  @P1 IMAD.WIDE R14, R29, 0x4, R14 ;  /* 0x000000041d0e1825 */ /* 0x002fcc00078e020e */
[----:B------:R1:W0:Y:S01]  /*62c0*/  @P1 LDG.E R15, desc[UR4][R14.64] ;  /* 0x000000040e0f1981 */ /* 0x000222000c1e1900 */
[----:B---3--:R-:W-:Y:S01]  /*62d0*/  @!P5 FFMA R0, R21, R22, R0 ;  /* 0x000000161500d223 */ /* 0x008fe20000000000 */
[----:B------:R-:W-:Y:S01]  /*62e0*/  ISETP.EQ.OR P5, PT, R4, RZ, !P1 ;  /* 0x000000ff0400720c */ /* 0x000fe20004fa2670 */
[----:B------:R-:W2:-:S12]  /*62f0*/  @!P6 LDC R21, c[0x3][0x3ec] ;  /* 0x00c0fb00ff15eb82 */ /* 0x000e980000000800 */
[----:B------:R-:W3:Y:S01]  /*6300*/  @!P5 LDG.E R22, desc[UR4][R16.64+-0x4] ;  /* 0xfffffc041016d981 */ /* 0x000ee2000c1e1900 */
[----:B-1----:R-:W-:Y:S02]  /*6310*/  VIADD R14, R20, 0xffffffff ;  /* 0xffffffff140e7836 */ /* 0x002fe40000000000 */
[----:B--2---:R-:W-:Y:S02]  /*6320*/  @!P6 FFMA R0, R23, R21, R0 ;  /* 0x000000151700e223 */ /* 0x004fe40000000000 */
[----:B------:R-:W4:Y:S01]  /*6330*/  @!P3 LDC R21, c[0x3][0x3f0] ;  /* 0x00c0fc00ff15bb82 */ /* 0x000f220000000800 */
[----:B------:R-:W-:Y:S02]  /*6340*/  PLOP3.LUT P6, PT, PT, PT, PT, 0x8, 0x80 ;  /* 0x000000000080781c */ /* 0x000fe40003fce170 */
[----:B------:R-:W-:-:S05]  /*6350*/  @P1 PLOP3.LUT P6, PT, P4, PT, PT, 0x8, 0x80 ;  /* 0x000000000080181c */ /* 0x000fca00027ce170 */
[----:B------:R-:W5:Y:S08]  /*6360*/  @!P2 LDC R23, c[0x3][0x3f4] ;  /* 0x00c0fd00ff17ab82 */ /* 0x000f700000000800 */
[----:B------:R-:W2:Y:S01]  /*6370*/  @P6 LDG.E R29, desc[UR4][R16.64+0x4] ;  /* 0x00000404101d6981 */ /* 0x000ea2000c1e1900 */
[----:B----4-:R-:W-:Y:S01]  /*6380*/  @!P3 FFMA R0, R25, R21, R0 ;  /* 0x000000151900b223 */ /* 0x010fe20000000000 */
[----:B------:R-:W-:-:S03]  /*6390*/  ISETP.GE.OR P3, PT, R18, UR8, !P1 ;  /* 0x0000000812007c0c */ /* 0x000fc6000cf66670 */
[----:B-----5:R-:W-:Y:S01]  /*63a0*/  @!P2 FFMA R0, R27, R23, R0 ;  /* 0x000000171b00a223 */ /* 0x020fe20000000000 */
[----:B------:R-:W-:-:S09]  /*63b0*/  ISETP.GE.OR P2, PT, R2, UR8, !P1 ;  /* 0x0000000802007c0c */ /* 0x000fd2000cf46670 */
[----:B------:R-:W4:Y:S01]  /*63c0*/  @!P3 LDG.E R21, desc[UR4][R16.64+0x8] ;  /* 0x000008041015b981 */ /* 0x000f22000c1e1900 */
[----:B------:R-:W3:Y:S03]  /*63d0*/  @!P5 LDC R23, c[0x3][0x3f8] ;  /* 0x00c0fe00ff17db82 */ /* 0x000ee60000000800 */
[----:B------:R1:W5:Y:S01]  /*63e0*/  @!P2 LDG.E R25, desc[UR4][R16.64+0xc] ;  /* 0x00000c041019a981 */ /* 0x000362000c1e1900 */
[----:B------:R-:W-:-:S04]  /*63f0*/  VIADD R27, R9, 0x2 ;  /* 0x00000002091b7836 */ /* 0x000fc80000000000 */
[----:B------:R-:W-:-:S04]  /*6400*/  IMAD R27, R27, UR9, R14 ;  /* 0x000000091b1b7c24 */ /* 0x000fc8000f8e020e */
[----:B------:R-:W-:Y:S02]  /*6410*/  IMAD R27, R27, UR8, RZ ;  /* 0x000000081b1b7c24 */ /* 0x000fe4000f8e02ff */
[----:B---3--:R-:W-:-:S03]  /*6420*/  @!P5 FFMA R0, R22, R23, R0 ;  /* 0x000000171600d223 */ /* 0x008fc60000000000 */
[----:B------:R-:W-:Y:S01]  /*6430*/  IADD3 R23, P5, PT, R4, R27, RZ ;  /* 0x0000001b04177210 */ /* 0x000fe20007fbe0ff */
[----:B0-----:R-:W-:Y:S01]  /*6440*/  @P1 FFMA R0, R15, R24, R0 ;  /* 0x000000180f001223 */ /* 0x001fe20000000000 */
[----:B------:R-:W-:Y:S01]  /*6450*/  ISETP.GT.U32.AND P1, PT, R6, 0x2, P0 ;  /* 0x000000020600780c */ /* 0x000fe20000724070 */
[----:B------:R-:W5:Y:S01]  /*6460*/  @!P2 LDC R24, c[0x3][0x408] ;  /* 0x00c10200ff18ab82 */ /* 0x000f620000000800 */
[----:B-1----:R-:W-:Y:S02]  /*6470*/  LEA.HI.X.SX32 R16, R27, RZ, 0x1, P5 ;  /* 0x000000ff1b107211 */ /* 0x002fe400028f0eff */
[C---:B------:R-:W-:Y:S02]  /*6480*/  LEA R22, P5, R23.reuse, UR10, 0x2 ;  /* 0x0000000a17167c11 */ /* 0x040fe4000f8a10ff */
[----:B------:R-:W-:Y:S02]  /*6490*/  ISETP.LT.AND P1, PT, R14, UR9, P1 ;  /* 0x000000090e007c0c */ /* 0x000fe40008f21270 */
[----:B------:R-:W-:Y:S01]  /*64a0*/  LEA.HI.X R23, R23, UR11, R16, 0x2, P5 ;  /* 0x0000000b17177c11 */ /* 0x000fe2000a8f1410 */
[----:B------:R-:W2:Y:S01]  /*64b0*/  @P6 LDC R14, c[0x3][0x400] ;  /* 0x00c10000ff0e6b82 */ /* 0x000ea20000000800 */
[----:B------:R-:W-:-:S04]  /*64c0*/  ISETP.LT.U32.OR P5, PT, R4, 0x3, !P1 ;  /* 0x000000030400780c */ /* 0x000fc80004fa1470 */
[----:B------:R-:W-:-:S03]  /*64d0*/  ISETP.GE.OR P5, PT, R8, UR8, P5 ;  /* 0x0000000808007c0c */ /* 0x000fc6000afa6670 */
[----:B------:R-:W4:Y:S10]  /*64e0*/  @!P3 LDC R16, c[0x3][0x404] ;  /* 0x00c10100ff10bb82 */ /* 0x000f340000000800 */
[----:B------:R-:W3:Y:S01]  /*64f0*/  @!P5 LDG.E R17, desc[UR4][R22.64+-0xc] ;  /* 0xfffff4041611d981 */ /* 0x000ee2000c1e1900 */
[----:B------:R-:W-:-:S02]  /*6500*/  @P1 IMAD.IADD R27, R4, 0x1, R27 ;  /* 0x00000001041b1824 */ /* 0x000fc400078e021b */
[----:B--2---:R-:W-:Y:S01]  /*6510*/  @P6 FFMA R0, R29, R14, R0 ;  /* 0x0000000e1d006223 */ /* 0x004fe20000000000 */
[----:B------:R-:W-:Y:S01]  /*6520*/  ISETP.LT.U32.OR P6, PT, R4, 0x2, !P1 ;  /* 0x000000020400780c */ /* 0x000fe20004fc1470 */
[----:B------:R-:W0:Y:S03]  /*6530*/  @P1 LDC.64 R14, c[0x0][0x380] ;  /* 0x0000e000ff0e1b82 */ /* 0x000e260000000a00 */
[----:B------:R-:W-:Y:S01]  /*6540*/  ISETP.GE.OR P6, PT, R5, UR8, P6 ;  /* 0x0000000805007c0c */ /* 0x000fe2000b7c6670 */
[----:B----4-:R-:W-:-:S12]  /*6550*/  @!P3 FFMA R0, R21, R16, R0 ;  /* 0x000000101500b223 */ /* 0x010fd80000000000 */
[----:B------:R-:W2:Y:S01]  /*6560*/  @!P6 LDG.E R21, desc[UR4][R22.64+-0x8] ;  /* 0xfffff8041615e981 */ /* 0x000ea2000c1e1900 */
[----:B------:R-:W-:Y:S01]  /*6570*/  ISETP.EQ.OR P3, PT, R4, RZ, !P1 ;  /* 0x000000ff0400720c */ /* 0x000fe20004f62670 */
[----:B0-----:R-:W-:Y:S01]  /*6580*/  @P1 IMAD.WIDE R14, R27, 0x4, R14 ;  /* 0x000000041b0e1825 */ /* 0x001fe200078e020e */
[----:B------:R-:W3:Y:S05]  /*6590*/  @!P5 LDC R16, c[0x3][0x40c] ;  /* 0x00c10300ff10db82 */ /* 0x000eea0000000800 */
[----:B------:R-:W4:Y:S01]  /*65a0*/  @P1 LDG.E R15, desc[UR4][R14.64] ;  /* 0x000000040e0f1981 */ /* 0x000f22000c1e1900 */
[----:B-----5:R-:W-:Y:S01]  /*65b0*/  @!P2 FFMA R0, R25, R24, R0 ;  /* 0x000000181900a223 */ /* 0x020fe20000000000 */
[----:B------:R-:W-:-:S02]  /*65c0*/  PLOP3.LUT P2, PT, PT, PT, PT, 0x8, 0x80 ;  /* 0x000000000080781c */ /* 0x000fc40003f4e170 */
[----:B------:R-:W-:Y:S02]  /*65d0*/  @P1 PLOP3.LUT P2, PT, P4, PT, PT, 0x8, 0x80 ;  /* 0x000000000080181c */ /* 0x000fe4000274e170 */
[----:B------:R-:W5:Y:S01]  /*65e0*/  @!P3 LDG.E R29, desc[UR4][R22.64+-0x4] ;  /* 0xfffffc04161db981 */ /* 0x000f62000c1e1900 */
[----:B------:R-:W5:Y:S10]  /*65f0*/  @!P3 LDC R24, c[0x3][0x414] ;  /* 0x00c10500ff18bb82 */ /* 0x000f740000000800 */
[----:B------:R-:W4:Y:S01]  /*6600*/  @P2 LDG.E R27, desc[UR4][R22.64+0x4] ;  /* 0x00000404161b2981 */ /* 0x000f22000c1e1900 */
[----:B---3--:R-:W-:Y:S01]  /*6610*/  @!P5 FFMA R0, R17, R16, R0 ;  /* 0x000000101100d223 */ /* 0x008fe20000000000 */
[----:B------:R-:W-:Y:S01]  /*6620*/  ISETP.GE.OR P5, PT, R18, UR8, !P1 ;  /* 0x0000000812007c0c */ /* 0x000fe2000cfa6670 */
[----:B------:R-:W2:Y:S08]  /*6630*/  @!P6 LDC R17, c[0x3][0x410] ;  /* 0x00c10400ff11eb82 */ /* 0x000eb00000000800 */
[----:B------:R-:W4:Y:S04]  /*6640*/  @P1 LDC R16, c[0x3][0x418] ;  /* 0x00c10600ff101b82 */ /* 0x000f280000000800 */
[----:B------:R-:W3:Y:S01]  /*6650*/  @!P5 LDG.E R25, desc[UR4][R22.64+0x8] ;  /* 0x000008041619d981 */ /* 0x000ee2000c1e1900 */
[----:B--2---:R-:W-:-:S03]  /*6660*/  @!P6 FFMA R0, R21, R17, R0 ;  /* 0x000000111500e223 */ /* 0x004fc60000000000 */
[----:B------:R-:W0:Y:S01]  /*6670*/  @P2 LDC R17, c[0x3][0x41c] ;  /* 0x00c10700ff112b82 */ /* 0x000e220000000800 */
[----:B------:R-:W-:Y:S01]  /*6680*/  ISETP.GE.OR P6, PT, R2, UR8, !P1 ;  /* 0x0000000802007c0c */ /* 0x000fe2000cfc6670 */
[----:B------:R-:W-:Y:S02]  /*6690*/  VIADD R21, R9, 0x2 ;  /* 0x0000000209157836 */ /* 0x000fe40000000000 */
[----:B-----5:R-:W-:Y:S02]  /*66a0*/  @!P3 FFMA R0, R29, R24, R0 ;  /* 0x000000181d00b223 */ /* 0x020fe40000000000 */
[----:B------:R-:W-:Y:S01]  /*66b0*/  IMAD R29, R21, UR9, R20 ;  /* 0x00000009151d7c24 */ /* 0x000fe2000f8e0214 */
[----:B------:R-:W-:-:S07]  /*66c0*/  ISETP.GT.U32.AND P3, PT, R10, 0x2, P0 ;  /* 0x000000020a00780c */ /* 0x000fce0000764070 */
[----:B------:R1:W2:Y:S01]  /*66d0*/  @!P6 LDG.E R21, desc[UR4][R22.64+0xc] ;  /* 0x00000c041615e981 */ /* 0x0002a2000c1e1900 */
[----:B----4-:R-:W-:Y:S01]  /*66e0*/  @P1 FFMA R0, R15, R16, R0 ;  /* 0x000000100f001223 */ /* 0x010fe20000000000 */
[----:B------:R-:W-:Y:S01]  /*66f0*/  IMAD R29, R29, UR8, RZ ;  /* 0x000000081d1d7c24 */ /* 0x000fe2000f8e02ff */
[----:B------:R-:W-:-:S04]  /*6700*/  ISETP.LT.AND P1, PT, R20, UR9, P3 ;  /* 0x0000000914007c0c */ /* 0x000fc80009f21270 */
[C---:B------:R-:W-:Y:S01]  /*6710*/  ISETP.LT.U32.OR P3, PT, R4.reuse, 0x3, !P1 ;  /* 0x000000030400780c */ /* 0x040fe20004f61470 */
[----:B0-----:R-:W-:Y:S01]  /*6720*/  @P2 FFMA R0, R27, R17, R0 ;  /* 0x000000111b002223 */ /* 0x001fe20000000000 */
[----:B------:R-:W-:Y:S01]  /*6730*/  IADD3 R14, P2, PT, R4, R29, RZ ;  /* 0x0000001d040e7210 */ /* 0x000fe20007f5e0ff */
[----:B-1----:R-:W3:Y:S01]  /*6740*/  @!P5 LDC R22, c[0x3][0x420] ;  /* 0x00c10800ff16db82 */ /* 0x002ee20000000800 */
[----:B------:R-:W-:Y:S02]  /*6750*/  ISETP.GE.OR P3, PT, R8, UR8, P3 ;  /* 0x0000000808007c0c */ /* 0x000fe40009f66670 */
[----:B------:R-:W-:Y:S02]  /*6760*/  LEA.HI.X.SX32 R15, R29, RZ, 0x1, P2 ;  /* 0x000000ff1d0f7211 */ /* 0x000fe400010f0eff */
[----:B------:R-:W-:-:S03]  /*6770*/  LEA R16, P2, R14, UR10, 0x2 ;  /* 0x0000000a0e107c11 */ /* 0x000fc6000f8410ff */
[----:B------:R-:W0:Y:S01]  /*6780*/  @P1 LDC R24, c[0x3][0x434] ;  /* 0x00c10d00ff181b82 */ /* 0x000e220000000800 */
[----:B------:R-:W-:Y:S02]  /*6790*/  LEA.HI.X R17, R14, UR11, R15, 0x2, P2 ;  /* 0x0000000b0e117c11 */ /* 0x000fe400090f140f */
[----:B------:R-:W-:-:S03]  /*67a0*/  ISETP.LT.U32.OR P2, PT, R4, 0x2, !P1 ;  /* 0x000000020400780c */ /* 0x000fc60004f41470 */
[----:B------:R-:W4:Y:S01]  /*67b0*/  @!P3 LDG.E R23, desc[UR4][R16.64+-0xc] ;  /* 0xfffff4041017b981 */ /* 0x000f22000c1e1900 */
[----:B------:R-:W-:Y:S01]  /*67c0*/  ISETP.GE.OR P2, PT, R5, UR8, P2 ;  /* 0x0000000805007c0c */ /* 0x000fe20009746670 */
[----:B------:R-:W1:-:S12]  /*67d0*/  @P1 LDC.64 R14, c[0x0][0x380] ;  /* 0x0000e000ff0e1b82 */ /* 0x000e580000000a00 */
        /* <DEDUP_REMOVED lines=8> */
[----:B-1----:R-:W3:Y:S01]  /*6860*/  @!P5 LDC R14, c[0x3][0x430] ;  /* 0x00c10c00ff0edb82 */ /* 0x002ee20000000800 */
[----:B--2---:R-:W-:-:S07]  /*6870*/  @!P6 FFMA R0, R21, R22, R0 ;  /* 0x000000161500e223 */ /* 0x004fce0000000000 */
        /* <DEDUP_REMOVED lines=9> */
[----:B------:R-:W4:Y:S04]  /*6910*/  @!P3 LDG.E R23, desc[UR4][R16.64+0x8] ;  /* 0x000008041017b981 */ /* 0x000f28000c1e1900 */
[----:B------:R1:W5:Y:S01]  /*6920*/  @!P2 LDG.E R27, desc[UR4][R16.64+0xc] ;  /* 0x00000c04101ba981 */ /* 0x000362000c1e1900 */
[----:B------:R-:W-:-:S04]  /*6930*/  VIADD R21, R9, 0x2 ;  /* 0x0000000209157836 */ /* 0x000fc80000000000 */
[----:B------:R-:W-:-:S04]  /*6940*/  IMAD R22, R21, UR9, R12 ;  /* 0x0000000915167c24 */ /* 0x000fc8000f8e020c */
[----:B------:R-:W-:Y:S01]  /*6950*/  IMAD R22, R22, UR8, RZ ;  /* 0x0000000816167c24 */ /* 0x000fe2000f8e02ff */
[----:B-1----:R-:W2:Y:S01]  /*6960*/  @P6 LDC R16, c[0x3][0x438] ;  /* 0x00c10e00ff106b82 */ /* 0x002ea20000000800 */
[----:B---3--:R-:W-:-:S03]  /*6970*/  @!P5 FFMA R0, R29, R14, R0 ;  /* 0x0000000e1d00d223 */ /* 0x008fc60000000000 */
        /* <DEDUP_REMOVED lines=8> */
[----:B------:R-:W4:Y:S03]  /*6a00*/  @!P3 LDC R24, c[0x3][0x43c] ;  /* 0x00c10f00ff18bb82 */ /* 0x000f260000000800 */
[----:B------:R-:W-:-:S13]  /*6a10*/  ISETP.GE.OR P5, PT, R8, UR8, P5 ;  /* 0x0000000808007c0c */ /* 0x000fda000afa6670 */
[----:B------:R-:W3:Y:S01]  /*6a20*/  @!P5 LDG.E R21, desc[UR4][R14.64+-0xc] ;  /* 0xfffff4040e15d981 */ /* 0x000ee2000c1e1900 */
[----:B--2---:R-:W-:Y:S01]  /*6a30*/  @P6 FFMA R0, R25, R16, R0 ;  /* 0x0000001019006223 */ /* 0x004fe20000000000 */
[----:B------:R-:W-:Y:S01]  /*6a40*/  ISETP.LT.U32.OR P6, PT, R4, 0x2, !P1 ;  /* 0x000000020400780c */ /* 0x000fe20004fc1470 */
[----:B------:R-:W5:Y:S03]  /*6a50*/  @!P2 LDC R25, c[0x3][0x440] ;  /* 0x00c11000ff19ab82 */ /* 0x000f660000000800 */
[----:B------:R-:W-:-:S05]  /*6a60*/  ISETP.GE.OR P6, PT, R5, UR8, P6 ;  /* 0x0000000805007c0c */ /* 0x000fca000b7c6670 */
[----:B------:R-:W0:Y:S01]  /*6a70*/  @P1 LDC.64 R16, c[0x0][0x380] ;  /* 0x0000e000ff101b82 */ /* 0x000e220000000a00 */
[----:B----4-:R-:W-:-:S07]  /*6a80*/  @!P3 FFMA R0, R23, R24, R0 ;  /* 0x000000181700b223 */ /* 0x010fce0000000000 */
[----:B------:R-:W2:Y:S01]  /*6a90*/  @!P6 LDG.E R23, desc[UR4][R14.64+-0x8] ;  /* 0xfffff8040e17e981 */ /* 0x000ea2000c1e1900 */
[C---:B------:R-:W-:Y:S01]  /*6aa0*/  ISETP.EQ.OR P3, PT, R4.reuse, RZ, !P1 ;  /* 0x000000ff0400720c */ /* 0x040fe20004f62670 */
[----:B------:R-:W3:Y:S01]  /*6ab0*/  @!P5 LDC R24, c[0x3][0x444] ;  /* 0x00c11100ff18db82 */ /* 0x000ee20000000800 */
[----:B-----5:R-:W-:Y:S01]  /*6ac0*/  @!P2 FFMA R0, R27, R25, R0 ;  /* 0x000000191b00a223 */ /* 0x020fe20000000000 */
[----:B------:R-:W-:Y:S01]  /*6ad0*/  PLOP3.LUT P2, PT, PT, PT, PT, 0x8, 0x80 ;  /* 0x000000000080781c */ /* 0x000fe20003f4e170 */
[----:B------:R-:W-:Y:S01]  /*6ae0*/  @P1 IMAD.IADD R25, R4, 0x1, R22 ;  /* 0x0000000104191824 */ /* 0x000fe200078e0216 */
[----:B------:R-:W-:-:S08]  /*6af0*/  @P1 PLOP3.LUT P2, PT, P4, PT, PT, 0x8, 0x80 ;  /* 0x000000000080181c */ /* 0x000fd0000274e170 */
[----:B------:R-:W4:Y:S01]  /*6b00*/  @!P3 LDG.E R27, desc[UR4][R14.64+-0x4] ;  /* 0xfffffc040e1bb981 */ /* 0x000f22000c1e1900 */
[----:B------:R-:W4:Y:S01]  /*6b10*/  @!P3 LDC R26, c[0x3][0x44c] ;  /* 0x00c11300ff1abb82 */ /* 0x000f220000000800 */
[----:B0-----:R-:W-:-:S06]  /*6b20*/  @P1 IMAD.WIDE R16, R25, 0x4, R16 ;  /* 0x0000000419101825 */ /* 0x001fcc00078e0210 */
[----:B------:R-:W5:Y:S04]  /*6b30*/  @P1 LDG.E R17, desc[UR4][R16.64] ;  /* 0x0000000410111981 */ /* 0x000f68000c1e1900 */
[----:B------:R-:W5:Y:S01]  /*6b40*/  @P2 LDG.E R22, desc[UR4][R14.64+0x4] ;  /* 0x000004040e162981 */ /* 0x000f62000c1e1900 */
[----:B---3--:R-:W-:Y:S01]  /*6b50*/  @!P5 FFMA R0, R21, R24, R0 ;  /* 0x000000181500d223 */ /* 0x008fe20000000000 */
[----:B------:R-:W-:Y:S01]  /*6b60*/  ISETP.GE.OR P5, PT, R18, UR8, !P1 ;  /* 0x0000000812007c0c */ /* 0x000fe2000cfa6670 */
[----:B------:R-:W2:Y:S08]  /*6b70*/  @!P6 LDC R24, c[0x3][0x448] ;  /* 0x00c11200ff18eb82 */ /* 0x000eb00000000800 */
[----:B------:R-:W5:Y:S04]  /*6b80*/  @P1 LDC R21, c[0x3][0x450] ;  /* 0x00c11400ff151b82 */ /* 0x000f680000000800 */
[----:B------:R-:W3:Y:S01]  /*6b90*/  @!P5 LDG.E R25, desc[UR4][R14.64+0x8] ;  /* 0x000008040e19d981 */ /* 0x000ee2000c1e1900 */
        /* <DEDUP_REMOVED lines=9> */
[----:B------:R-:W-:Y:S01]  /*6c30*/  ISETP.LT.AND P3, PT, R6, UR9, P3 ;  /* 0x0000000906007c0c */ /* 0x000fe20009f61270 */
[----:B-----5:R-:W-:Y:S01]  /*6c40*/  @P1 FFMA R0, R17, R21, R0 ;  /* 0x0000001511001223 */ /* 0x020fe20000000000 */
[----:B------:R-:W-:-:S03]  /*6c50*/  IADD3 R17, P1, PT, R4, R29, RZ ;  /* 0x0000001d04117210 */ /* 0x000fc60007f3e0ff */
[----:B0-----:R-:W-:Y:S01]  /*6c60*/  @P2 FFMA R0, R22, R23, R0 ;  /* 0x0000001716002223 */ /* 0x001fe20000000000 */
[----:B------:R-:W-:Y:S01]  /*6c70*/  LEA.HI.X.SX32 R22, R29, RZ, 0x1, P1 ;  /* 0x000000ff1d167211 */ /* 0x000fe200008f0eff */
[----:B-1----:R-:W3:Y:S01]  /*6c80*/  @!P5 LDC R14, c[0x3][0x458] ;  /* 0x00c11600ff0edb82 */ /* 0x002ee20000000800 */
[----:B------:R-:W-:Y:S02]  /*6c90*/  ISETP.LT.U32.OR P1, PT, R4, 0x3, !P3 ;  /* 0x000000030400780c */ /* 0x000fe40005f21470 */
[C---:B------:R-:W-:Y:S02]  /*6ca0*/  LEA R16, P2, R17.reuse, UR10, 0x2 ;  /* 0x0000000a11107c11 */ /* 0x040fe4000f8410ff */
[----:B------:R-:W-:Y:S02]  /*6cb0*/  ISETP.GE.OR P1, PT, R8, UR8, P1 ;  /* 0x0000000808007c0c */ /* 0x000fe40008f26670 */
[----:B------:R-:W-:Y:S02]  /*6cc0*/  LEA.HI.X R17, R17, UR11, R22, 0x2, P2 ;  /* 0x0000000b11117c11 */ /* 0x000fe400090f1416 */
[----:B------:R-:W-:Y:S01]  /*6cd0*/  ISETP.LT.U32.OR P2, PT, R4, 0x2, !P3 ;  /* 0x000000020400780c */ /* 0x000fe20005f41470 */
[----:B------:R-:W2:Y:S03]  /*6ce0*/  @!P6 LDC R22, c[0x3][0x45c] ;  /* 0x00c11700ff16eb82 */ /* 0x000ea60000000800 */
[----:B------:R-:W-:-:S05]  /*6cf0*/  ISETP.GE.OR P2, PT, R5, UR8, P2 ;  /* 0x0000000805007c0c */ /* 0x000fca0009746670 */
[----:B------:R-:W4:Y:S08]  /*6d00*/  @!P1 LDG.E R21, desc[UR4][R16.64+-0xc] ;  /* 0xfffff40410159981 */ /* 0x000f30000c1e1900 */
[----:B------:R-:W5:Y:S01]  /*6d10*/  @!P2 LDG.E R23, desc[UR4][R16.64+-0x8] ;  /* 0xfffff8041017a981 */ /* 0x000f62000c1e1900 */
[C---:B------:R-:W-:Y:S01]  /*6d20*/  @P3 IMAD.IADD R29, R4.reuse, 0x1, R29 ;  /* 0x00000001041d3824 */ /* 0x040fe200078e021d */
[----:B------:R-:W5:Y:S01]  /*6d30*/  @!P2 LDC R24, c[0x3][0x464] ;  /* 0x00c11900ff18ab82 */ /* 0x000f620000000800 */
[----:B---3--:R-:W-:Y:S01]  /*6d40*/  @!P5 FFMA R0, R25, R14, R0 ;  /* 0x0000000e1900d223 */ /* 0x008fe20000000000 */
[----:B------:R-:W-:-:S06]  /*6d50*/  ISETP.EQ.OR P5, PT, R4, RZ, !P3 ;  /* 0x000000ff0400720c */ /* 0x000fcc0005fa2670 */
[----:B------:R-:W0:Y:S07]  /*6d60*/  @P3 LDC.64 R14, c[0x0][0x380] ;  /* 0x0000e000ff0e3b82 */ /* 0x000e2e0000000a00 */
[----:B------:R-:W3:Y:S01]  /*6d70*/  @!P5 LDG.E R25, desc[UR4][R16.64+-0x4] ;  /* 0xfffffc041019d981 */ /* 0x000ee2000c1e1900 */
[----:B0-----:R-:W-:-:S06]  /*6d80*/  @P3 IMAD.WIDE R14, R29, 0x4, R14 ;  /* 0x000000041d0e3825 */ /* 0x001fcc00078e020e */
[----:B------:R-:W3:Y:S01]  /*6d90*/  @P3 LDG.E R15, desc[UR4][R14.64] ;  /* 0x000000040e0f3981 */ /* 0x000ee2000c1e1900 */
[----:B------:R-:W-:-:S04]  /*6da0*/  ISETP.GT.U32.AND P0, PT, R11, 0x2, P0 ;  /* 0x000000020b00780c */ /* 0x000fc80000704070 */
[----:B------:R-:W-:Y:S01]  /*6db0*/  ISETP.LT.AND P0, PT, R10, UR9, P0 ;  /* 0x000000090a007c0c */ /* 0x000fe20008701270 */
[----:B--2---:R-:W-:Y:S02]  /*6dc0*/  @!P6 FFMA R0, R27, R22, R0 ;  /* 0x000000161b00e223 */ /* 0x004fe40000000000 */
[----:B------:R-:W4:Y:S01]  /*6dd0*/  @!P1 LDC R22, c[0x3][0x460] ;  /* 0x00c11800ff169b82 */ /* 0x000f220000000800 */
[----:B------:R-:W-:Y:S02]  /*6de0*/  PLOP3.LUT P6, PT, PT, PT, PT, 0x8, 0x80 ;  /* 0x000000000080781c */ /* 0x000fe40003fce170 */
[----:B------:R-:W-:-:S13]  /*6df0*/  @P3 PLOP3.LUT P6, PT, P4, PT, PT, 0x8, 0x80 ;  /* 0x000000000080381c */ /* 0x000fda00027ce170 */
[----:B------:R-:W2:Y:S01]  /*6e00*/  @P6 LDG.E R27, desc[UR4][R16.64+0x4] ;  /* 0x00000404101b6981 */ /* 0x000ea2000c1e1900 */
[----:B----4-:R-:W-:Y:S01]  /*6e10*/  @!P1 FFMA R0, R21, R22, R0 ;  /* 0x0000001615009223 */ /* 0x010fe20000000000 */
[----:B------:R-:W-:Y:S01]  /*6e20*/  ISETP.GE.OR P1, PT, R18, UR8, !P3 ;  /* 0x0000000812007c0c */ /* 0x000fe2000df26670 */
[----:B------:R-:W3:Y:S02]  /*6e30*/  @!P5 LDC R21, c[0x3][0x468] ;  /* 0x00c11a00ff15db82 */ /* 0x000ee40000000800 */
[----:B-----5:R-:W-:Y:S01]  /*6e40*/  @!P2 FFMA R0, R23, R24, R0 ;  /* 0x000000181700a223 */ /* 0x020fe20000000000 */
[----:B------:R-:W-:-:S09]  /*6e50*/  ISETP.GE.OR P2, PT, R2, UR8, !P3 ;  /* 0x0000000802007c0c */ /* 0x000fd2000df46670 */
[----:B------:R-:W4:Y:S04]  /*6e60*/  @!P1 LDG.E R29, desc[UR4][R16.64+0x8] ;  /* 0x00000804101d9981 */ /* 0x000f28000c1e1900 */
[----:B------:R0:W5:Y:S01]  /*6e70*/  @!P2 LDG.E R24, desc[UR4][R16.64+0xc] ;  /* 0x00000c041018a981 */ /* 0x000162000c1e1900 */
[----:B------:R-:W-:-:S04]  /*6e80*/  VIADD R23, R9, 0x2 ;  /* 0x0000000209177836 */ /* 0x000fc80000000000 */
[----:B------:R-:W-:-:S04]  /*6e90*/  IMAD R18, R23, UR9, R10 ;  /* 0x0000000917127c24 */ /* 0x000fc8000f8e020a */
[----:B------:R-:W-:Y:S01]  /*6ea0*/  IMAD R18, R18, UR8, RZ ;  /* 0x0000000812127c24 */ /* 0x000fe2000f8e02ff */
[----:B0-----:R-:W2:Y:S01]  /*6eb0*/  @P6 LDC R16, c[0x3][0x470] ;  /* 0x00c11c00ff106b82 */ /* 0x001ea20000000800 */
[----:B---3--:R-:W-:-:S03]  /*6ec0*/  @!P5 FFMA R0, R25, R21, R0 ;  /* 0x000000151900d223 */ /* 0x008fc60000000000 */
[----:B------:R-:W-:-:S04]  /*6ed0*/  IADD3 R14, P5, PT, R4, R18, RZ ;  /* 0x00000012040e7210 */ /* 0x000fc80007fbe0ff */
[----:B------:R-:W4:Y:S01]  /*6ee0*/  @!P1 LDC R25, c[0x3][0x474] ;  /* 0x00c11d00ff199b82 */ /* 0x000f220000000800 */
[----:B------:R-:W-:Y:S02]  /*6ef0*/  LEA.HI.X.SX32 R21, R18, RZ, 0x1, P5 ;  /* 0x000000ff12157211 */ /* 0x000fe400028f0eff */
[----:B------:R-:W-:-:S04]  /*6f00*/  LEA R22, P5, R14, UR10, 0x2 ;  /* 0x0000000a0e167c11 */ /* 0x000fc8000f8a10ff */
[----:B------:R-:W-:Y:S02]  /*6f10*/  LEA.HI.X R23, R14, UR11, R21, 0x2, P5 ;  /* 0x0000000b0e177c11 */ /* 0x000fe4000a8f1415 */
[----:B------:R-:W-:Y:S01]  /*6f20*/  ISETP.LT.U32.OR P5, PT, R4, 0x3, !P0 ;  /* 0x000000030400780c */ /* 0x000fe200047a1470 */
[----:B------:R-:W0:Y:S03]  /*6f30*/  @P3 LDC R14, c[0x3][0x46c] ;  /* 0x00c11b00ff0e3b82 */ /* 0x000e260000000800 */
[----:B------:R-:W-:-:S13]  /*6f40*/  ISETP.GE.OR P5, PT, R8, UR8, P5 ;  /* 0x0000000808007c0c */ /* 0x000fda000afa6670 */
[----:B------:R-:W3:Y:S01]  /*6f50*/  @!P5 LDG.E R17, desc[UR4][R22.64+-0xc] ;  /* 0xfffff4041611d981 */ /* 0x000ee2000c1e1900 */
[----:B0-----:R-:W-:Y:S01]  /*6f60*/  @P3 FFMA R0, R15, R14, R0 ;  /* 0x0000000e0f003223 */ /* 0x001fe20000000000 */
[----:B------:R-:W-:Y:S01]  /*6f70*/  ISETP.LT.U32.OR P3, PT, R4, 0x2, !P0 ;  /* 0x000000020400780c */ /* 0x000fe20004761470 */
[----:B------:R-:W0:Y:S03]  /*6f80*/  @P0 LDC.64 R14, c[0x0][0x380] ;  /* 0x0000e000ff0e0b82 */ /* 0x000e260000000a00 */
[----:B------:R-:W-:-:S13]  /*6f90*/  ISETP.GE.OR P3, PT, R5, UR8, P3 ;  /* 0x0000000805007c0c */ /* 0x000fda0009f66670 */
[----:B------:R-:W3:Y:S01]  /*6fa0*/  @!P3 LDG.E R21, desc[UR4][R22.64+-0x8] ;  /* 0xfffff8041615b981 */ /* 0x000ee2000c1e1900 */
[----:B--2---:R-:W-:Y:S02]  /*6fb0*/  @P6 FFMA R0, R27, R16, R0 ;  /* 0x000000101b006223 */ /* 0x004fe40000000000 */
[----:B------:R-:W5:Y:S01]  /*6fc0*/  @!P2 LDC R27, c[0x3][0x478] ;  /* 0x00c11e00ff1bab82 */ /* 0x000f620000000800 */
[----:B------:R-:W-:-:S13]  /*6fd0*/  ISETP.EQ.OR P6, PT, R4, RZ, !P0 ;  /* 0x000000ff0400720c */ /* 0x000fda00047c2670 */
[----:B------:R-:W1:Y:S01]  /*6fe0*/  @!P6 LDC R26, c[0x3][0x484] ;  /* 0x00c12100ff1aeb82 */ /* 0x000e620000000800 */
[----:B----4-:R-:W-:Y:S01]  /*6ff0*/  @!P1 FFMA R0, R29, R25, R0 ;  /* 0x000000191d009223 */ /* 0x010fe20000000000 */
[----:B------:R-:W-:Y:S01]  /*7000*/  PLOP3.LUT P1, PT, PT, PT, PT, 0x8, 0x80 ;  /* 0x000000000080781c */ /* 0x000fe20003f2e170 */
[C---:B------:R-:W-:Y:S01]  /*7010*/  @P0 IMAD.IADD R25, R4.reuse, 0x1, R18 ;  /* 0x0000000104190824 */ /* 0x040fe200078e0212 */
[----:B------:R-:W-:Y:S01]  /*7020*/  @P0 PLOP3.LUT P1, PT, P4, PT, PT, 0x8, 0x80 ;  /* 0x000000000080081c */ /* 0x000fe2000272e170 */
[----:B------:R-:W-:Y:S02]  /*7030*/  VIADD R18, R4, 0x2 ;  /* 0x0000000204127836 */ /* 0x000fe40000000000 */
[----:B0-----:R-:W-:-:S04]  /*7040*/  @P0 IMAD.WIDE R14, R25, 0x4, R14 ;  /* 0x00000004190e0825 */ /* 0x001fc800078e020e */
[----:B-----5:R-:W-:Y:S01]  /*7050*/  @!P2 FFMA R0, R24, R27, R0 ;  /* 0x0000001b1800a223 */ /* 0x020fe20000000000 */
[----:B------:R-:W-:Y:S01]  /*7060*/  ISETP.GE.OR P2, PT, R18, UR8, !P0 ;  /* 0x0000000812007c0c */ /* 0x000fe2000c746670 */
[----:B------:R-:W1:Y:S01]  /*7070*/  @!P6 LDG.E R27, desc[UR4][R22.64+-0x4] ;  /* 0xfffffc04161be981 */ /* 0x000e62000c1e1900 */
[----:B------:R-:W3:Y:S03]  /*7080*/  @!P5 LDC R24, c[0x3][0x47c] ;  /* 0x00c11f00ff18db82 */ /* 0x000ee60000000800 */
[----:B------:R0:W2:Y:S04]  /*7090*/  @P0 LDG.E R15, desc[UR4][R14.64] ;  /* 0x000000040e0f0981 */ /* 0x0000a8000c1e1900 */
[----:B------:R-:W4:Y:S04]  /*70a0*/  @P1 LDG.E R16, desc[UR4][R22.64+0x4] ;  /* 0x0000040416101981 */ /* 0x000f28000c1e1900 */
[----:B------:R-:W5:Y:S01]  /*70b0*/  @!P2 LDG.E R29, desc[UR4][R22.64+0x8] ;  /* 0x00000804161da981 */ /* 0x000f62000c1e1900 */
[----:B0-----:R-:W5:Y:S01]  /*70c0*/  @!P2 LDC R14, c[0x3][0x490] ;  /* 0x00c12400ff0eab82 */ /* 0x001f620000000800 */
[----:B---3--:R-:W-:Y:S01]  /*70d0*/  @!P5 FFMA R0, R17, R24, R0 ;  /* 0x000000181100d223 */ /* 0x008fe20000000000 */
[----:B------:R-:W-:-:S06]  /*70e0*/  ISETP.GE.OR P5, PT, R2, UR8, !P0 ;  /* 0x0000000802007c0c */ /* 0x000fcc000c7a6670 */
[----:B------:R-:W0:Y:S08]  /*70f0*/  @!P3 LDC R24, c[0x3][0x480] ;  /* 0x00c12000ff18bb82 */ /* 0x000e300000000800 */
[----:B------:R-:W2:Y:S01]  /*7100*/  @P0 LDC R17, c[0x3][0x488] ;  /* 0x00c12200ff110b82 */ /* 0x000ea20000000800 */
[----:B------:R3:W5:Y:S01]  /*7110*/  @!P5 LDG.E R25, desc[UR4][R22.64+0xc] ;  /* 0x00000c041619d981 */ /* 0x000762000c1e1900 */
[----:B------:R-:W-:-:S06]  /*7120*/  VIADD R9, R9, 0x6 ;  /* 0x0000000609097836 */ /* 0x000fcc0000000000 */
[----:B---3--:R-:W3:Y:S01]  /*7130*/  @!P5 LDC R22, c[0x3][0x494] ;  /* 0x00c12500ff16db82 */ /* 0x008ee20000000800 */
[----:B0-----:R-:W-:-:S07]  /*7140*/  @!P3 FFMA R0, R21, R24, R0 ;  /* 0x000000181500b223 */ /* 0x001fce0000000000 */
[----:B------:R-:W4:Y:S01]  /*7150*/  @P1 LDC R21, c[0x3][0x48c] ;  /* 0x00c12300ff151b82 */ /* 0x000f220000000800 */
[----:B------:R-:W-:Y:S01]  /*7160*/  ISETP.GE.AND P3, PT, R3, UR7, PT ;  /* 0x0000000703007c0c */ /* 0x000fe2000bf66270 */
[----:B------:R-:W-:-:S03]  /*7170*/  VIADD R24, R20, 0xfffffffd ;  /* 0xfffffffd14187836 */ /* 0x000fc60000000000 */
[----:B------:R-:W-:Y:S01]  /*7180*/  ISETP.GT.U32.AND P3, PT, R9, 0x2, !P3 ;  /* 0x000000020900780c */ /* 0x000fe20005f64070 */
[----:B------:R-:W-:-:S04]  /*7190*/  IMAD R9, R3, UR9, R24 ;  /* 0x0000000903097c24 */ /* 0x000fc8000f8e0218 */
[----:B------:R-:W-:Y:S02]  /*71a0*/  IMAD R9, R9, UR8, RZ ;  /* 0x0000000809097c24 */ /* 0x000fe4000f8e02ff */
[----:B-1----:R-:W-:Y:S01]  /*71b0*/  @!P6 FFMA R0, R27, R26, R0 ;  /* 0x0000001a1b00e223 */ /* 0x002fe20000000000 */
[----:B------:R-:W-:-:S03]  /*71c0*/  ISETP.GT.U32.AND P6, PT, R20, 0x2, P3 ;  /* 0x000000021400780c */ /* 0x000fc60001fc4070 */
[----:B--2---:R-:W-:Y:S01]  /*71d0*/  @P0 FFMA R0, R15, R17, R0 ;  /* 0x000000110f000223 */ /* 0x004fe20000000000 */
[----:B------:R-:W-:-:S03]  /*71e0*/  ISETP.LT.AND P0, PT, R24, UR9, P6 ;  /* 0x0000000918007c0c */ /* 0x000fc6000b701270 */
[----:B----4-:R-:W-:Y:S01]  /*71f0*/  @P1 FFMA R0, R16, R21, R0 ;  /* 0x0000001510001223 */ /* 0x010fe20000000000 */
[C---:B------:R-:W-:Y:S02]  /*7200*/  ISETP.LT.U32.OR P1, PT, R4.reuse, 0x3, !P0 ;  /* 0x000000030400780c */ /* 0x040fe40004721470 */
[----:B------:R-:W-:Y:S01]  /*7210*/  IADD3 R15, P6, PT, R4, R9, RZ ;  /* 0x00000009040f7210 */ /* 0x000fe20007fde0ff */
[----:B-----5:R-:W-:Y:S01]  /*7220*/  @!P2 FFMA R0, R29, R14, R0 ;  /* 0x0000000e1d00a223 */ /* 0x020fe20000000000 */
[----:B------:R-:W-:Y:S02]  /*7230*/  ISETP.GE.OR P1, PT, R8, UR8, P1 ;  /* 0x0000000808007c0c */ /* 0x000fe40008f26670 */
[----:B------:R-:W-:Y:S02]  /*7240*/  ISETP.LT.U32.OR P2, PT, R4, 0x2, !P0 ;  /* 0x000000020400780c */ /* 0x000fe40004741470 */
[----:B------:R-:W-:Y:S02]  /*7250*/  LEA.HI.X.SX32 R16, R9, RZ, 0x1, P6 ;  /* 0x000000ff09107211 */ /* 0x000fe400030f0eff */
[----:B------:R-:W-:-:S02]  /*7260*/  LEA R14, P6, R15, UR10, 0x2 ;  /* 0x0000000a0f0e7c11 */ /* 0x000fc4000f8c10ff */
[----:B------:R-:W-:Y:S02]  /*7270*/  ISETP.GE.OR P2, PT, R5, UR8, P2 ;  /* 0x0000000805007c0c */ /* 0x000fe40009746670 */
[----:B------:R-:W-:Y:S02]  /*7280*/  LEA.HI.X R15, R15, UR11, R16, 0x2, P6 ;  /* 0x0000000b0f0f7c11 */ /* 0x000fe4000b0f1410 */
[----:B------:R-:W0:Y:S03]  /*7290*/  @P0 LDC.64 R16, c[0x0][0x380] ;  /* 0x0000e000ff100b82 */ /* 0x000e260000000a00 */
[----:B------:R-:W2:Y:S01]  /*72a0*/  @!P1 LDG.E R29, desc[UR4][R14.64+-0xc] ;  /* 0xfffff4040e1d9981 */ /* 0x000ea2000c1e1900 */
[----:B------:R-:W-:Y:S01]  /*72b0*/  ISETP.EQ.OR P6, PT, R4, RZ, !P0 ;  /* 0x000000ff0400720c */ /* 0x000fe200047c2670 */
[----:B------:R-:W-:-:S04]  /*72c0*/  IMAD R24, R3, UR9, R24 ;  /* 0x0000000903187c24 */ /* 0x000fc8000f8e0218 */
[----:B------:R-:W4:Y:S01]  /*72d0*/  @!P2 LDG.E R9, desc[UR4][R14.64+-0x8] ;  /* 0xfffff8040e09a981 */ /* 0x000f22000c1e1900 */
[----:B------:R-:W-:Y:S02]  /*72e0*/  IMAD R23, R24, UR8, RZ ;  /* 0x0000000818177c24 */ /* 0x000fe4000f8e02ff */
[----:B------:R-:W4:Y:S02]  /*72f0*/  @!P2 LDC R24, c[0x3][0x49c] ;  /* 0x00c12700ff18ab82 */ /* 0x000f240000000800 */
[----:B------:R-:W-:-:S03]  /*7300*/  @P0 IMAD.IADD R23, R4, 0x1, R23 ;  /* 0x0000000104170824 */ /* 0x000fc600078e0217 */
[----:B------:R-:W5:Y:S01]  /*7310*/  @!P6 LDG.E R21, desc[UR4][R14.64+-0x4] ;  /* 0xfffffc040e15e981 */ /* 0x000f62000c1e1900 */
[----:B0-----:R-:W-:-:S05]  /*7320*/  @P0 IMAD.WIDE R16, R23, 0x4, R16 ;  /* 0x0000000417100825 */ /* 0x001fca00078e0210 */
[----:B------:R0:W5:Y:S01]  /*7330*/  @P0 LDG.E R27, desc[UR4][R16.64] ;  /* 0x00000004101b0981 */ /* 0x000162000c1e1900 */
[----:B---3--:R-:W-:Y:S01]  /*7340*/  @!P5 FFMA R0, R25, R22, R0 ;  /* 0x000000161900d223 */ /* 0x008fe20000000000 */
[----:B------:R-:W-:Y:S01]  /*7350*/  PLOP3.LUT P5, PT, PT, PT, PT, 0x8, 0x80 ;  /* 0x000000000080781c */ /* 0x000fe20003fae170 */
[----:B------:R-:W2:Y:S01]  /*7360*/  @!P1 LDC R22, c[0x3][0x498] ;  /* 0x00c12600ff169b82 */ /* 0x000ea20000000800 */
[----:B------:R-:W-:-:S07]  /*7370*/  @P0 PLOP3.LUT P5, PT, P4, PT, PT, 0x8, 0x80 ;  /* 0x000000000080081c */ /* 0x000fce00027ae170 */
[----:B------:R-:W5:Y:S06]  /*7380*/  @!P6 LDC R25, c[0x3][0x4a0] ;  /* 0x00c12800ff19eb82 */ /* 0x000f6c0000000800 */
[----:B------:R-:W3:Y:S01]  /*7390*/  @P5 LDG.E R23, desc[UR4][R14.64+0x4] ;  /* 0x000004040e175981 */ /* 0x000ee2000c1e1900 */
[----:B------:R-:W-:Y:S02]  /*73a0*/  VIADD R26, R20, 0xfffffffe ;  /* 0xfffffffe141a7836 */ /* 0x000fe40000000000 */
[----:B--2---:R-:W-:Y:S02]  /*73b0*/  @!P1 FFMA R0, R29, R22, R0 ;  /* 0x000000161d009223 */ /* 0x004fe40000000000 */
[----:B------:R-:W1:Y:S02]  /*73c0*/  @P0 LDC R22, c[0x3][0x4a4] ;  /* 0x00c12900ff160b82 */ /* 0x000e640000000800 */
[----:B----4-:R-:W-:Y:S01]  /*73d0*/  @!P2 FFMA R0, R9, R24, R0 ;  /* 0x000000180900a223 */ /* 0x010fe20000000000 */
[----:B------:R-:W-:Y:S01]  /*73e0*/  ISETP.GE.OR P2, PT, R18, UR8, !P0 ;  /* 0x0000000812007c0c */ /* 0x000fe2000c746670 */
[----:B------:R-:W-:-:S04]  /*73f0*/  IMAD R9, R3, UR9, R26 ;  /* 0x0000000903097c24 */ /* 0x000fc8000f8e021a */
[----:B------:R-:W-:Y:S02]  /*7400*/  IMAD R9, R9, UR8, RZ ;  /* 0x0000000809097c24 */ /* 0x000fe4000f8e02ff */
[----:B-----5:R-:W-:Y:S01]  /*7410*/  @!P6 FFMA R0, R21, R25, R0 ;  /* 0x000000191500e223 */ /* 0x020fe20000000000 */
[----:B------:R-:W-:Y:S01]  /*7420*/  ISETP.GT.U32.AND P1, PT, R12, 0x2, P3 ;  /* 0x000000020c00780c */ /* 0x000fe20001f24070 */
[----:B------:R-:W3:Y:S01]  /*7430*/  @P5 LDC R21, c[0x3][0x4a8] ;  /* 0x00c12a00ff155b82 */ /* 0x000ee20000000800 */
[----:B0-----:R-:W-:-:S03]  /*7440*/  IADD3 R17, P6, PT, R4, R9, RZ ;  /* 0x0000000904117210 */ /* 0x001fc60007fde0ff */
[----:B------:R-:W2:Y:S01]  /*7450*/  @!P2 LDG.E R25, desc[UR4][R14.64+0x8] ;  /* 0x000008040e19a981 */ /* 0x000ea2000c1e1900 */
[----:B------:R-:W-:Y:S02]  /*7460*/  LEA.HI.X.SX32 R24, R9, RZ, 0x1, P6 ;  /* 0x000000ff09187211 */ /* 0x000fe400030f0eff */
[----:B------:R-:W-:Y:S02]  /*7470*/  LEA R16, P6, R17, UR10, 0x2 ;  /* 0x0000000a11107c11 */ /* 0x000fe4000f8c10ff */
[----:B------:R-:W-:Y:S01]  /*7480*/  ISETP.LT.AND P1, PT, R26, UR9, P1 ;  /* 0x000000091a007c0c */ /* 0x000fe20008f21270 */
[----:B-1----:R-:W-:Y:S01]  /*7490*/  @P0 FFMA R0, R27, R22, R0 ;  /* 0x000000161b000223 */ /* 0x002fe20000000000 */
[----:B------:R-:W-:Y:S01]  /*74a0*/  LEA.HI.X R17, R17, UR11, R24, 0x2, P6 ;  /* 0x0000000b11117c11 */ /* 0x000fe2000b0f1418 */
[----:B------:R-:W2:Y:S01]  /*74b0*/  @!P2 LDC R22, c[0x3][0x4ac] ;  /* 0x00c12b00ff16ab82 */ /* 0x000ea20000000800 */
[----:B------:R-:W-:Y:S02]  /*74c0*/  ISETP.GE.OR P0, PT, R2, UR8, !P0 ;  /* 0x0000000802007c0c */ /* 0x000fe4000c706670 */
[----:B------:R-:W-:-:S04]  /*74d0*/  ISETP.LT.U32.OR P6, PT, R4, 0x3, !P1 ;  /* 0x000000030400780c */ /* 0x000fc80004fc1470 */
[----:B------:R-:W-:-:S07]  /*74e0*/  ISETP.GE.OR P6, PT, R8, UR8, P6 ;  /* 0x0000000808007c0c */ /* 0x000fce000b7c6670 */
[----:B------:R0:W4:Y:S06]  /*74f0*/  @!P0 LDG.E R29, desc[UR4][R14.64+0xc] ;  /* 0x00000c040e1d8981 */ /* 0x00012c000c1e1900 */
[----:B------:R-:W5:Y:S01]  /*7500*/  @!P6 LDG.E R27, desc[UR4][R16.64+-0xc] ;  /* 0xfffff404101be981 */ /* 0x000f62000c1e1900 */
[----:B0-----:R-:W0:Y:S01]  /*7510*/  @P1 LDC.64 R14, c[0x0][0x380] ;  /* 0x0000e000ff0e1b82 */ /* 0x001e220000000a00 */
[----:B---3--:R-:W-:Y:S01]  /*7520*/  @P5 FFMA R0, R23, R21, R0 ;  /* 0x0000001517005223 */ /* 0x008fe20000000000 */
[----:B------:R-:W-:-:S06]  /*7530*/  ISETP.LT.U32.OR P5, PT, R4, 0x2, !P1 ;  /* 0x000000020400780c */ /* 0x000fcc0004fa1470 */
[----:B------:R-:W4:Y:S01]  /*7540*/  @!P0 LDC R23, c[0x3][0x4b0] ;  /* 0x00c12c00ff178b82 */ /* 0x000f220000000800 */
[----:B------:R-:W-:-:S13]  /*7550*/  ISETP.GE.OR P5, PT, R5, UR8, P5 ;  /* 0x0000000805007c0c */ /* 0x000fda000afa6670 */
[----:B------:R-:W3:Y:S01]  /*7560*/  @!P5 LDG.E R21, desc[UR4][R16.64+-0x8] ;  /* 0xfffff8041015d981 */ /* 0x000ee2000c1e1900 */
[----:B------:R-:W-:-:S04]  /*7570*/  @P1 IMAD.IADD R9, R4, 0x1, R9 ;  /* 0x0000000104091824 */ /* 0x000fc800078e0209 */
[----:B0-----:R-:W-:Y:S02]  /*7580*/  @P1 IMAD.WIDE R14, R9, 0x4, R14 ;  /* 0x00000004090e1825 */ /* 0x001fe400078e020e */
[----:B------:R-:W3:Y:S04]  /*7590*/  @!P5 LDC R9, c[0x3][0x4b8] ;  /* 0x00c12e00ff09db82 */ /* 0x000ee80000000800 */
[----:B------:R0:W3:Y:S01]  /*75a0*/  @P1 LDG.E R15, desc[UR4][R14.64] ;  /* 0x000000040e0f1981 */ /* 0x0000e2000c1e1900 */
[----:B--2---:R-:W-:-:S03]  /*75b0*/  @!P2 FFMA R0, R25, R22, R0 ;  /* 0x000000161900a223 */ /* 0x004fc60000000000 */
[----:B------:R-:W5:Y:S01]  /*75c0*/  @!P6 LDC R22, c[0x3][0x4b4] ;  /* 0x00c12d00ff16eb82 */ /* 0x000f620000000800 */
[----:B------:R-:W-:Y:S01]  /*75d0*/  ISETP.EQ.OR P2, PT, R4, RZ, !P1 ;  /* 0x000000ff0400720c */ /* 0x000fe20004f42670 */
[----:B----4-:R-:W-:Y:S01]  /*75e0*/  @!P0 FFMA R0, R29, R23, R0 ;  /* 0x000000171d008223 */ /* 0x010fe20000000000 */
[----:B------:R-:W-:-:S11]  /*75f0*/  PLOP3.LUT P0, PT, PT, PT, PT, 0x8, 0x80 ;  /* 0x000000000080781c */ /* 0x000fd60003f0e170 */
[----:B------:R-:W2:Y:S01]  /*7600*/  @!P2 LDG.E R23, desc[UR4][R16.64+-0x4] ;  /* 0xfffffc041017a981 */ /* 0x000ea2000c1e1900 */
[----:B------:R-:W-:Y:S01]  /*7610*/  @P1 PLOP3.LUT P0, PT, P4, PT, PT, 0x8, 0x80 ;  /* 0x000000000080181c */ /* 0x000fe2000270e170 */
[----:B-----5:R-:W-:Y:S01]  /*7620*/  @!P6 FFMA R0, R27, R22, R0 ;  /* 0x000000161b00e223 */ /* 0x020fe20000000000 */
[----:B------:R-:W-:Y:S01]  /*7630*/  ISETP.GE.OR P6, PT, R18, UR8, !P1 ;  /* 0x0000000812007c0c */ /* 0x000fe2000cfc6670 */
[----:B------:R-:W1:Y:S10]  /*7640*/  @P1 LDC R22, c[0x3][0x4c0] ;  /* 0x00c13000ff161b82 */ /* 0x000e740000000800 */
[----:B------:R-:W4:Y:S01]  /*7650*/  @P0 LDG.E R27, desc[UR4][R16.64+0x4] ;  /* 0x00000404101b0981 */ /* 0x000f22000c1e1900 */
[----:B------:R-:W4:Y:S03]  /*7660*/  @P0 LDC R24, c[0x3][0x4c4] ;  /* 0x00c13100ff180b82 */ /* 0x000f260000000800 */
[----:B------:R-:W5:Y:S05]  /*7670*/  @!P6 LDG.E R25, desc[UR4][R16.64+0x8] ;  /* 0x000008041019e981 */ /* 0x000f6a000c1e1900 */
[----:B------:R-:W5:Y:S01]  /*7680*/  @!P6 LDC R26, c[0x3][0x4c8] ;  /* 0x00c13200ff1aeb82 */ /* 0x000f620000000800 */
[----:B---3--:R-:W-:Y:S01]  /*7690*/  @!P5 FFMA R0, R21, R9, R0 ;  /* 0x000000091500d223 */ /* 0x008fe20000000000 */
[----:B------:R-:W-:-:S06]  /*76a0*/  ISETP.GE.OR P5, PT, R2, UR8, !P1 ;  /* 0x0000000802007c0c */ /* 0x000fcc000cfa6670 */
[----:B------:R-:W2:Y:S07]  /*76b0*/  @!P2 LDC R21, c[0x3][0x4bc] ;  /* 0x00c12f00ff15ab82 */ /* 0x000eae0000000800 */
[----:B------:R3:W5:Y:S01]  /*76c0*/  @!P5 LDG.E R9, desc[UR4][R16.64+0xc] ;  /* 0x00000c041009d981 */ /* 0x000762000c1e1900 */
[----:B0-----:R-:W-:-:S04]  /*76d0*/  VIADD R14, R20, 0xffffffff ;  /* 0xffffffff140e7836 */ /* 0x001fc80000000000 */
[----:B------:R-:W-:-:S04]  /*76e0*/  IMAD R29, R3, UR9, R14 ;  /* 0x00000009031d7c24 */ /* 0x000fc8000f8e020e */
[----:B------:R-:W-:Y:S02]  /*76f0*/  IMAD R29, R29, UR8, RZ ;  /* 0x000000081d1d7c24 */ /* 0x000fe4000f8e02ff */
[----:B--2---:R-:W-:Y:S01]  /*7700*/  @!P2 FFMA R0, R23, R21, R0 ;  /* 0x000000151700a223 */ /* 0x004fe20000000000 */
[----:B------:R-:W-:-:S03]  /*7710*/  ISETP.GT.U32.AND P2, PT, R6, 0x2, P3 ;  /* 0x000000020600780c */ /* 0x000fc60001f44070 */
[----:B-1----:R-:W-:Y:S01]  /*7720*/  @P1 FFMA R0, R15, R22, R0 ;  /* 0x000000160f001223 */ /* 0x002fe20000000000 */
[----:B------:R-:W-:Y:S02]  /*7730*/  ISETP.LT.AND P2, PT, R14, UR9, P2 ;  /* 0x000000090e007c0c */ /* 0x000fe40009741270 */
[C---:B---3--:R-:W-:Y:S01]  /*7740*/  IADD3 R17, P1, PT, R4.reuse, R29, RZ ;  /* 0x0000001d04117210 */ /* 0x048fe20007f3e0ff */
[----:B----4-:R-:W-:Y:S01]  /*7750*/  @P0 FFMA R0, R27, R24, R0 ;  /* 0x000000181b000223 */ /* 0x010fe20000000000 */
[----:B------:R-:W-:-:S03]  /*7760*/  ISETP.LT.U32.OR P0, PT, R4, 0x3, !P2 ;  /* 0x000000030400780c */ /* 0x000fc60005701470 */
[----:B-----5:R-:W-:Y:S01]  /*7770*/  @!P6 FFMA R0, R25, R26, R0 ;  /* 0x0000001a1900e223 */ /* 0x020fe20000000000 */
[----:B------:R-:W-:-:S05]  /*7780*/  ISETP.LT.U32.OR P6, PT, R4, 0x2, !P2 ;  /* 0x000000020400780c */ /* 0x000fca00057c1470 */
[----:B------:R-:W0:Y:S01]  /*7790*/  @P2 LDC.64 R14, c[0x0][0x380] ;  /* 0x0000e000ff0e2b82 */ /* 0x000e220000000a00 */
[----:B------:R-:W-:Y:S02]  /*77a0*/  ISETP.GE.OR P0, PT, R8, UR8, P0 ;  /* 0x0000000808007c0c */ /* 0x000fe40008706670 */
[----:B------:R-:W-:Y:S02]  /*77b0*/  LEA.HI.X.SX32 R22, R29, RZ, 0x1, P1 ;  /* 0x000000ff1d167211 */ /* 0x000fe400008f0eff */
[----:B------:R-:W-:Y:S02]  /*77c0*/  LEA R16, P1, R17, UR10, 0x2 ;  /* 0x0000000a11107c11 */ /* 0x000fe4000f8210ff */
[----:B------:R-:W-:Y:S02]  /*77d0*/  ISETP.GE.OR P6, PT, R5, UR8, P6 ;  /* 0x0000000805007c0c */ /* 0x000fe4000b7c6670 */
[----:B------:R-:W-:Y:S02]  /*77e0*/  LEA.HI.X R17, R17, UR11, R22, 0x2, P1 ;  /* 0x0000000b11117c11 */ /* 0x000fe400088f1416 */
[C---:B------:R-:W-:Y:S01]  /*77f0*/  ISETP.EQ.OR P1, PT, R4.reuse, RZ, !P2 ;  /* 0x000000ff0400720c */ /* 0x040fe20005722670 */
[----:B------:R-:W1:Y:S02]  /*7800*/  @!P5 LDC R22, c[0x3][0x4cc] ;  /* 0x00c13300ff16db82 */ /* 0x000e640000000800 */
[----:B------:R-:W2:Y:S06]  /*7810*/  @!P0 LDG.E R23, desc[UR4][R16.64+-0xc] ;  /* 0xfffff40410178981 */ /* 0x000eac000c1e1900 */
[----:B------:R-:W3:Y:S01]  /*7820*/  @!P6 LDG.E R21, desc[UR4][R16.64+-0x8] ;  /* 0xfffff8041015e981 */ /* 0x000ee2000c1e1900 */
[----:B------:R-:W-:Y:S01]  /*7830*/  @P2 IMAD.IADD R29, R4, 0x1, R29 ;  /* 0x00000001041d2824 */ /* 0x000fe200078e021d */
[----:B------:R-:W3:Y:S02]  /*7840*/  @!P6 LDC R24, c[0x3][0x4d4] ;  /* 0x00c13500ff18eb82 */ /* 0x000ee40000000800 */
[----:B------:R-:W4:Y:S01]  /*7850*/  @!P1 LDG.E R25, desc[UR4][R16.64+-0x4] ;  /* 0xfffffc0410199981 */ /* 0x000f22000c1e1900 */
[----:B0-----:R-:W-:-:S05]  /*7860*/  @P2 IMAD.WIDE R14, R29, 0x4, R14 ;  /* 0x000000041d0e2825 */ /* 0x001fca00078e020e */
[----:B------:R-:W4:Y:S01]  /*7870*/  @!P1 LDC R26, c[0x3][0x4d8] ;  /* 0x00c13600ff1a9b82 */ /* 0x000f220000000800 */
[----:B------:R0:W5:Y:S01]  /*7880*/  @P2 LDG.E R15, desc[UR4][R14.64] ;  /* 0x000000040e0f2981 */ /* 0x000162000c1e1900 */
[----:B-1----:R-:W-:Y:S01]  /*7890*/  @!P5 FFMA R0, R9, R22, R0 ;  /* 0x000000160900d223 */ /* 0x002fe20000000000 */
[----:B------:R-:W-:-:S05]  /*78a0*/  PLOP3.LUT P5, PT, PT, PT, PT, 0x8, 0x80 ;  /* 0x000000000080781c */ /* 0x000fca0003fae170 */
[----:B------:R-:W2:Y:S01]  /*78b0*/  @!P0 LDC R9, c[0x3][0x4d0] ;  /* 0x00c13400ff098b82 */ /* 0x000ea20000000800 */
[----:B------:R-:W-:-:S07]  /*78c0*/  @P2 PLOP3.LUT P5, PT, P4, PT, PT, 0x8, 0x80 ;  /* 0x000000000080281c */ /* 0x000fce00027ae170 */
[----:B------:R-:W5:Y:S06]  /*78d0*/  @P2 LDC R22, c[0x3][0x4dc] ;  /* 0x00c13700ff162b82 */ /* 0x000f6c0000000800 */
[----:B------:R-:W5:Y:S01]  /*78e0*/  @P5 LDG.E R27, desc[UR4][R16.64+0x4] ;  /* 0x00000404101b5981 */ /* 0x000f62000c1e1900 */
[----:B--2---:R-:W-:Y:S01]  /*78f0*/  @!P0 FFMA R0, R23, R9, R0 ;  /* 0x0000000917008223 */ /* 0x004fe20000000000 */
[----:B------:R-:W-:Y:S01]  /*7900*/  IMAD R9, R3, UR9, R20 ;  /* 0x0000000903097c24 */ /* 0x000fe2000f8e0214 */
[----:B------:R-:W1:Y:S02]  /*7910*/  @P5 LDC R23, c[0x3][0x4e0] ;  /* 0x00c13800ff175b82 */ /* 0x000e640000000800 */
[----:B---3--:R-:W-:Y:S01]  /*7920*/  @!P6 FFMA R0, R21, R24, R0 ;  /* 0x000000181500e223 */ /* 0x008fe20000000000 */
[----:B------:R-:W-:-:S03]  /*7930*/  IMAD R9, R9, UR8, RZ ;  /* 0x0000000809097c24 */ /* 0x000fc6000f8e02ff */
[----:B----4-:R-:W-:Y:S01]  /*7940*/  @!P1 FFMA R0, R25, R26, R0 ;  /* 0x0000001a19009223 */ /* 0x010fe20000000000 */
[----:B------:R-:W-:Y:S02]  /*7950*/  ISETP.GE.OR P1, PT, R18, UR8, !P2 ;  /* 0x0000000812007c0c */ /* 0x000fe4000d726670 */
[----:B------:R-:W-:Y:S02]  /*7960*/  ISETP.GT.U32.AND P0, PT, R10, 0x2, P3 ;  /* 0x000000020a00780c */ /* 0x000fe40001f04070 */
[----:B------:R-:W-:Y:S02]  /*7970*/  IADD3 R21, P6, PT, R4, R9, RZ ;  /* 0x0000000904157210 */ /* 0x000fe40007fde0ff */
[----:B------:R-:W-:Y:S02]  /*7980*/  ISETP.LT.AND P0, PT, R20, UR9, P0 ;  /* 0x0000000914007c0c */ /* 0x000fe40008701270 */
[----:B------:R-:W-:Y:S02]  /*7990*/  LEA.HI.X.SX32 R20, R9, RZ, 0x1, P6 ;  /* 0x000000ff09147211 */ /* 0x000fe400030f0eff */
[----:B0-----:R-:W-:Y:S01]  /*79a0*/  LEA R14, P6, R21, UR10, 0x2 ;  /* 0x0000000a150e7c11 */ /* 0x001fe2000f8c10ff */
[----:B-----5:R-:W-:Y:S01]  /*79b0*/  @P2 FFMA R0, R15, R22, R0 ;  /* 0x000000160f002223 */ /* 0x020fe20000000000 */
[----:B------:R-:W-:Y:S01]  /*79c0*/  ISETP.GE.OR P2, PT, R2, UR8, !P2 ;  /* 0x0000000802007c0c */ /* 0x000fe2000d746670 */
[----:B------:R-:W2:Y:S01]  /*79d0*/  @!P1 LDG.E R29, desc[UR4][R16.64+0x8] ;  /* 0x00000804101d9981 */ /* 0x000ea2000c1e1900 */
[----:B------:R-:W-:Y:S01]  /*79e0*/  LEA.HI.X R15, R21, UR11, R20, 0x2, P6 ;  /* 0x0000000b150f7c11 */ /* 0x000fe2000b0f1414 */
[----:B------:R-:W2:Y:S01]  /*79f0*/  @!P1 LDC R24, c[0x3][0x4e4] ;  /* 0x00c13900ff189b82 */ /* 0x000ea20000000800 */
[----:B------:R-:W-:-:S04]  /*7a00*/  ISETP.LT.U32.OR P6, PT, R4, 0x3, !P0 ;  /* 0x000000030400780c */ /* 0x000fc800047c1470 */
[----:B------:R-:W-:-:S03]  /*7a10*/  ISETP.GE.OR P6, PT, R8, UR8, P6 ;  /* 0x0000000808007c0c */ /* 0x000fc6000b7c6670 */
[----:B------:R-:W0:Y:S02]  /*7a20*/  @P0 LDC.64 R20, c[0x0][0x380] ;  /* 0x0000e000ff140b82 */ /* 0x000e240000000a00 */
[----:B------:R3:W4:Y:S01]  /*7a30*/  @!P2 LDG.E R22, desc[UR4][R16.64+0xc] ;  /* 0x00000c041016a981 */ /* 0x000722000c1e1900 */
[----:B-1----:R-:W-:Y:S01]  /*7a40*/  @P5 FFMA R0, R27, R23, R0 ;  /* 0x000000171b005223 */ /* 0x002fe20000000000 */
[----:B------:R-:W-:-:S04]  /*7a50*/  ISETP.LT.U32.OR P5, PT, R4, 0x2, !P0 ;  /* 0x000000020400780c */ /* 0x000fc800047a1470 */
[----:B------:R-:W4:Y:S02]  /*7a60*/  @!P2 LDC R27, c[0x3][0x4e8] ;  /* 0x00c13a00ff1bab82 */ /* 0x000f240000000800 */
[----:B------:R-:W5:Y:S01]  /*7a70*/  @!P6 LDG.E R25, desc[UR4][R14.64+-0xc] ;  /* 0xfffff4040e19e981 */ /* 0x000f62000c1e1900 */
[----:B------:R-:W-:-:S05]  /*7a80*/  ISETP.GE.OR P5, PT, R5, UR8, P5 ;  /* 0x0000000805007c0c */ /* 0x000fca000afa6670 */
[----:B------:R-:W5:Y:S08]  /*7a90*/  @!P6 LDC R26, c[0x3][0x4ec] ;  /* 0x00c13b00ff1aeb82 */ /* 0x000f700000000800 */
[----:B------:R-:W5:Y:S01]  /*7aa0*/  @!P5 LDG.E R23, desc[UR4][R14.64+-0x8] ;  /* 0xfffff8040e17d981 */ /* 0x000f62000c1e1900 */
[----:B---3--:R-:W1:Y:S01]  /*7ab0*/  @!P5 LDC R16, c[0x3][0x4f0] ;  /* 0x00c13c00ff10db82 */ /* 0x008e620000000800 */
[----:B------:R-:W-:-:S04]  /*7ac0*/  @P0 IMAD.IADD R17, R4, 0x1, R9 ;  /* 0x0000000104110824 */ /* 0x000fc800078e0209 */
[----:B0-----:R-:W-:-:S06]  /*7ad0*/  @P0 IMAD.WIDE R20, R17, 0x4, R20 ;  /* 0x0000000411140825 */ /* 0x001fcc00078e0214 */
[----:B------:R0:W3:Y:S01]  /*7ae0*/  @P0 LDG.E R21, desc[UR4][R20.64] ;  /* 0x0000000414150981 */ /* 0x0000e2000c1e1900 */
[----:B--2---:R-:W-:Y:S01]  /*7af0*/  @!P1 FFMA R0, R29, R24, R0 ;  /* 0x000000181d009223 */ /* 0x004fe20000000000 */
[----:B------:R-:W-:-:S03]  /*7b00*/  ISETP.EQ.OR P1, PT, R4, RZ, !P0 ;  /* 0x000000ff0400720c */ /* 0x000fc60004722670 */
[----:B----4-:R-:W-:Y:S01]  /*7b10*/  @!P2 FFMA R0, R22, R27, R0 ;  /* 0x0000001b1600a223 */ /* 0x010fe20000000000 */
[----:B------:R-:W-:-:S09]  /*7b20*/  PLOP3.LUT P2, PT, PT, PT, PT, 0x8, 0x80 ;  /* 0x000000000080781c */ /* 0x000fd20003f4e170 */
[----:B------:R-:W2:Y:S01]  /*7b30*/  @!P1 LDG.E R9, desc[UR4][R14.64+-0x4] ;  /* 0xfffffc040e099981 */ /* 0x000ea2000c1e1900 */
[----:B------:R-:W-:Y:S01]  /*7b40*/  @P0 PLOP3.LUT P2, PT, P4, PT, PT, 0x8, 0x80 ;  /* 0x000000000080081c */ /* 0x000fe2000274e170 */
[----:B------:R-:W3:Y:S01]  /*7b50*/  @P0 LDC R22, c[0x3][0x4f8] ;  /* 0x00c13e00ff160b82 */ /* 0x000ee20000000800 */
[----:B-----5:R-:W-:Y:S01]  /*7b60*/  @!P6 FFMA R0, R25, R26, R0 ;  /* 0x0000001a1900e223 */ /* 0x020fe20000000000 */
[----:B------:R-:W-:-:S10]  /*7b70*/  ISETP.GE.OR P6, PT, R18, UR8, !P0 ;  /* 0x0000000812007c0c */ /* 0x000fd4000c7c6670 */
[----:B------:R-:W4:Y:S01]  /*7b80*/  @P2 LDG.E R25, desc[UR4][R14.64+0x4] ;  /* 0x000004040e192981 */ /* 0x000f22000c1e1900 */
[----:B------:R-:W4:Y:S03]  /*7b90*/  @P2 LDC R24, c[0x3][0x4fc] ;  /* 0x00c13f00ff182b82 */ /* 0x000f260000000800 */
[----:B------:R-:W5:Y:S01]  /*7ba0*/  @!P6 LDG.E R17, desc[UR4][R14.64+0x8] ;  /* 0x000008040e11e981 */ /* 0x000f62000c1e1900 */
[----:B-1----:R-:W-:Y:S01]  /*7bb0*/  @!P5 FFMA R0, R23, R16, R0 ;  /* 0x000000101700d223 */ /* 0x002fe20000000000 */
[----:B------:R-:W-:-:S03]  /*7bc0*/  ISETP.GE.OR P5, PT, R2, UR8, !P0 ;  /* 0x0000000802007c0c */ /* 0x000fc6000c7a6670 */
[----:B------:R-:W2:Y:S08]  /*7bd0*/  @!P1 LDC R16, c[0x3][0x4f4] ;  /* 0x00c13d00ff109b82 */ /* 0x000eb00000000800 */
[----:B------:R-:W5:Y:S02]  /*7be0*/  @!P6 LDC R26, c[0x3][0x500] ;  /* 0x00c14000ff1aeb82 */ /* 0x000f640000000800 */
[----:B------:R1:W5:Y:S06]  /*7bf0*/  @!P5 LDG.E R23, desc[UR4][R14.64+0xc] ;  /* 0x00000c040e17d981 */ /* 0x00036c000c1e1900 */
[----:B0-----:R-:W0:Y:S01]  /*7c00*/  @!P5 LDC R20, c[0x3][0x504] ;  /* 0x00c14100ff14db82 */ /* 0x001e220000000800 */
[----:B--2---:R-:W-:Y:S01]  /*7c10*/  @!P1 FFMA R0, R9, R16, R0 ;  /* 0x0000001009009223 */ /* 0x004fe20000000000 */
[----:B------:R-:W-:-:S04]  /*7c20*/  ISETP.GT.U32.AND P1, PT, R19, 0x2, P3 ;  /* 0x000000021300780c */ /* 0x000fc80001f24070 */
[----:B------:R-:W-:Y:S01]  /*7c30*/  ISETP.LT.AND P1, PT, R12, UR9, P1 ;  /* 0x000000090c007c0c */ /* 0x000fe20008f21270 */
[----:B------:R-:W-:Y:S02]  /*7c40*/  IMAD R12, R3, UR9, R12 ;  /* 0x00000009030c7c24 */ /* 0x000fe4000f8e020c */
[----:B---3--:R-:W-:Y:S02]  /*7c50*/  @P0 FFMA R0, R21, R22, R0 ;  /* 0x0000001615000223 */ /* 0x008fe40000000000 */
[----:B------:R-:W-:Y:S02]  /*7c60*/  IMAD R19, R12, UR8, RZ ;  /* 0x000000080c137c24 */ /* 0x000fe4000f8e02ff */
[----:B----4-:R-:W-:Y:S01]  /*7c70*/  @P2 FFMA R0, R25, R24, R0 ;  /* 0x0000001819002223 */ /* 0x010fe20000000000 */
[C---:B------:R-:W-:Y:S02]  /*7c80*/  ISETP.LT.U32.OR P2, PT, R4.reuse, 0x3, !P1 ;  /* 0x000000030400780c */ /* 0x040fe40004f41470 */
[----:B------:R-:W-:-:S03]  /*7c90*/  IADD3 R9, P0, PT, R4, R19, RZ ;  /* 0x0000001304097210 */ /* 0x000fc60007f1e0ff */
[----:B------:R-:W2:Y:S01]  /*7ca0*/  @P1 LDC R24, c[0x3][0x514] ;  /* 0x00c14500ff181b82 */ /* 0x000ea20000000800 */
[----:B-----5:R-:W-:Y:S01]  /*7cb0*/  @!P6 FFMA R0, R17, R26, R0 ;  /* 0x0000001a1100e223 */ /* 0x020fe20000000000 */
[----:B------:R-:W-:-:S06]  /*7cc0*/  ISETP.GE.OR P2, PT, R8, UR8, P2 ;  /* 0x0000000808007c0c */ /* 0x000fcc0009746670 */
[----:B------:R-:W3:Y:S01]  /*7cd0*/  @P1 LDC.64 R16, c[0x0][0x380] ;  /* 0x0000e000ff101b82 */ /* 0x000ee20000000a00 */
[----:B------:R-:W-:Y:S02]  /*7ce0*/  LEA.HI.X.SX32 R12, R19, RZ, 0x1, P0 ;  /* 0x000000ff130c7211 */ /* 0x000fe400000f0eff */
[C---:B------:R-:W-:Y:S02]  /*7cf0*/  ISETP.LT.U32.OR P0, PT, R4.reuse, 0x2, !P1 ;  /* 0x000000020400780c */ /* 0x040fe40004f01470 */
[----:B-1----:R-:W-:Y:S02]  /*7d00*/  LEA R14, P6, R9, UR10, 0x2 ;  /* 0x0000000a090e7c11 */ /* 0x002fe4000f8c10ff */
[----:B------:R-:W-:Y:S02]  /*7d10*/  ISETP.GE.OR P0, PT, R5, UR8, P0 ;  /* 0x0000000805007c0c */ /* 0x000fe40008706670 */
[----:B------:R-:W-:Y:S02]  /*7d20*/  LEA.HI.X R15, R9, UR11, R12, 0x2, P6 ;  /* 0x0000000b090f7c11 */ /* 0x000fe4000b0f140c */
[C---:B------:R-:W-:Y:S01]  /*7d30*/  ISETP.EQ.OR P6, PT, R4.reuse, RZ, !P1 ;  /* 0x000000ff0400720c */ /* 0x040fe20004fc2670 */
[----:B0-----:R-:W-:Y:S01]  /*7d40*/  @!P5 FFMA R0, R23, R20, R0 ;  /* 0x000000141700d223 */ /* 0x001fe20000000000 */
[----:B------:R-:W0:Y:S01]  /*7d50*/  @!P2 LDC R12, c[0x3][0x508] ;  /* 0x00c14200ff0cab82 */ /* 0x000e220000000800 */
[----:B------:R-:W0:Y:S01]  /*7d60*/  @!P2 LDG.E R9, desc[UR4][R14.64+-0xc] ;  /* 0xfffff4040e09a981 */ /* 0x000e22000c1e1900 */
[----:B------:R-:W-:Y:S01]  /*7d70*/  @P1 IMAD.IADD R23, R4, 0x1, R19 ;  /* 0x0000000104171824 */ /* 0x000fe200078e0213 */
[----:B------:R-:W-:-:S04]  /*7d80*/  PLOP3.LUT P5, PT, PT, PT, PT, 0x8, 0x80 ;  /* 0x000000000080781c */ /* 0x000fc80003fae170 */
[----:B------:R-:W4:Y:S01]  /*7d90*/  @!P0 LDG.E R21, desc[UR4][R14.64+-0x8] ;  /* 0xfffff8040e158981 */ /* 0x000f22000c1e1900 */
[----:B------:R-:W-:Y:S01]  /*7da0*/  @P1 PLOP3.LUT P5, PT, P4, PT, PT, 0x8, 0x80 ;  /* 0x000000000080181c */ /* 0x000fe200027ae170 */
[----:B------:R-:W4:Y:S01]  /*7db0*/  @!P0 LDC R20, c[0x3][0x50c] ;  /* 0x00c14300ff148b82 */ /* 0x000f220000000800 */
[----:B---3--:R-:W-:Y:S01]  /*7dc0*/  @P1 IMAD.WIDE R16, R23, 0x4, R16 ;  /* 0x0000000417101825 */ /* 0x008fe200078e0210 */
[----:B------:R-:W3:Y:S05]  /*7dd0*/  @!P6 LDG.E R19, desc[UR4][R14.64+-0x4] ;  /* 0xfffffc040e13e981 */ /* 0x000eea000c1e1900 */
[----:B------:R-:W2:Y:S01]  /*7de0*/  @P1 LDG.E R17, desc[UR4][R16.64] ;  /* 0x0000000410111981 */ /* 0x000ea2000c1e1900 */
[----:B------:R-:W3:Y:S04]  /*7df0*/  @!P6 LDC R22, c[0x3][0x510] ;  /* 0x00c14400ff16eb82 */ /* 0x000ee80000000800 */
[----:B------:R-:W5:Y:S04]  /*7e00*/  @P5 LDG.E R23, desc[UR4][R14.64+0x4] ;  /* 0x000004040e175981 */ /* 0x000f68000c1e1900 */
[----:B------:R-:W5:Y:S01]  /*7e10*/  @P5 LDC R25, c[0x3][0x518] ;  /* 0x00c14600ff195b82 */ /* 0x000f620000000800 */
[----:B0-----:R-:W-:Y:S01]  /*7e20*/  @!P2 FFMA R0, R9, R12, R0 ;  /* 0x0000000c0900a223 */ /* 0x001fe20000000000 */
[----:B------:R-:W-:Y:S01]  /*7e30*/  ISETP.GE.OR P2, PT, R18, UR8, !P1 ;  /* 0x0000000812007c0c */ /* 0x000fe2000cf46670 */
[----:B------:R-:W-:-:S02]  /*7e40*/  IMAD R9, R3, UR9, R6 ;  /* 0x0000000903097c24 */ /* 0x000fc4000f8e0206 */
[----:B----4-:R-:W-:Y:S02]  /*7e50*/  @!P0 FFMA R0, R21, R20, R0 ;  /* 0x0000001415008223 */ /* 0x010fe40000000000 */
[----:B------:R-:W-:Y:S01]  /*7e60*/  IMAD R9, R9, UR8, RZ ;  /* 0x0000000809097c24 */ /* 0x000fe2000f8e02ff */
[----:B------:R-:W-:Y:S01]  /*7e70*/  ISETP.GT.U32.AND P0, PT, R13, 0x2, P3 ;  /* 0x000000020d00780c */ /* 0x000fe20001f04070 */
[----:B---3--:R-:W-:Y:S01]  /*7e80*/  @!P6 FFMA R0, R19, R22, R0 ;  /* 0x000000161300e223 */ /* 0x008fe20000000000 */
[----:B------:R-:W-:-:S05]  /*7e90*/  ISETP.GE.OR P6, PT, R2, UR8, !P1 ;  /* 0x0000000802007c0c */ /* 0x000fca000cfc6670 */
[----:B------:R-:W3:Y:S01]  /*7ea0*/  @!P2 LDG.E R19, desc[UR4][R14.64+0x8] ;  /* 0x000008040e13a981 */ /* 0x000ee2000c1e1900 */
[----:B--2---:R-:W-:Y:S01]  /*7eb0*/  @P1 FFMA R0, R17, R24, R0 ;  /* 0x0000001811001223 */ /* 0x004fe20000000000 */
[----:B------:R-:W-:Y:S02]  /*7ec0*/  IADD3 R13, P1, PT, R4, R9, RZ ;  /* 0x00000009040d7210 */ /* 0x000fe40007f3e0ff */
[----:B------:R-:W-:Y:S02]  /*7ed0*/  ISETP.LT.AND P0, PT, R6, UR9, P0 ;  /* 0x0000000906007c0c */ /* 0x000fe40008701270 */
[----:B------:R-:W-:Y:S02]  /*7ee0*/  LEA.HI.X.SX32 R6, R9, RZ, 0x1, P1 ;  /* 0x000000ff09067211 */ /* 0x000fe400008f0eff */
[----:B------:R-:W-:Y:S01]  /*7ef0*/  ISETP.LT.U32.OR P1, PT, R4, 0x3, !P0 ;  /* 0x000000030400780c */ /* 0x000fe20004721470 */
[----:B-----5:R-:W-:Y:S01]  /*7f00*/  @P5 FFMA R0, R23, R25, R0 ;  /* 0x0000001917005223 */ /* 0x020fe20000000000 */
[C---:B------:R-:W-:Y:S01]  /*7f10*/  LEA R12, P5, R13.reuse, UR10, 0x2 ;  /* 0x0000000a0d0c7c11 */ /* 0x040fe2000f8a10ff */
[----:B------:R0:W2:Y:S01]  /*7f20*/  @!P6 LDG.E R21, desc[UR4][R14.64+0xc] ;  /* 0x00000c040e15e981 */ /* 0x0000a2000c1e1900 */
[----:B------:R-:W-:Y:S01]  /*7f30*/  ISETP.GE.OR P1, PT, R8, UR8, P1 ;  /* 0x0000000808007c0c */ /* 0x000fe20008f26670 */
[----:B------:R-:W2:Y:S01]  /*7f40*/  @!P6 LDC R20, c[0x3][0x520] ;  /* 0x00c14800ff14eb82 */ /* 0x000ea20000000800 */
[----:B------:R-:W-:-:S02]  /*7f50*/  LEA.HI.X R13, R13, UR11, R6, 0x2, P5 ;  /* 0x0000000b0d0d7c11 */ /* 0x000fc4000a8f1406 */
[----:B------:R-:W-:-:S04]  /*7f60*/  ISETP.LT.U32.OR P5, PT, R4, 0x2, !P0 ;  /* 0x000000020400780c */ /* 0x000fc800047a1470 */
[----:B------:R-:W-:Y:S01]  /*7f70*/  ISETP.GE.OR P5, PT, R5, UR8, P5 ;  /* 0x0000000805007c0c */ /* 0x000fe2000afa6670 */
[----:B------:R-:W3:Y:S04]  /*7f80*/  @!P2 LDC R6, c[0x3][0x51c] ;  /* 0x00c14700ff06ab82 */ /* 0x000ee80000000800 */
[----:B------:R-:W4:Y:S04]  /*7f90*/  @!P1 LDG.E R23, desc[UR4][R12.64+-0xc] ;  /* 0xfffff4040c179981 */ /* 0x000f28000c1e1900 */
[----:B------:R-:W1:Y:S04]  /*7fa0*/  @P0 LDC.64 R16, c[0x0][0x380] ;  /* 0x0000e000ff100b82 */ /* 0x000e680000000a00 */
[----:B------:R-:W5:Y:S01]  /*7fb0*/  @!P5 LDG.E R25, desc[UR4][R12.64+-0x8] ;  /* 0xfffff8040c19d981 */ /* 0x000f62000c1e1900 */
[----:B------:R-:W-:-:S03]  /*7fc0*/  @P0 IMAD.IADD R9, R4, 0x1, R9 ;  /* 0x0000000104090824 */ /* 0x000fc600078e0209 */
[----:B0-----:R-:W5:Y:S01]  /*7fd0*/  @!P5 LDC R14, c[0x3][0x528] ;  /* 0x00c14a00ff0edb82 */ /* 0x001f620000000800 */
[----:B-1----:R-:W-:-:S06]  /*7fe0*/  @P0 IMAD.WIDE R16, R9, 0x4, R16 ;  /* 0x0000000409100825 */ /* 0x002fcc00078e0210 */
[----:B------:R0:W5:Y:S01]  /*7ff0*/  @P0 LDG.E R17, desc[UR4][R16.64] ;  /* 0x0000000410110981 */ /* 0x000162000c1e1900 */
[----:B---3--:R-:W-:Y:S01]  /*8000*/  @!P2 FFMA R0, R19, R6, R0 ;  /* 0x000000061300a223 */ /* 0x008fe20000000000 */
[----:B------:R-:W-:Y:S01]  /*8010*/  ISETP.EQ.OR P2, PT, R4, RZ, !P0 ;  /* 0x000000ff0400720c */ /* 0x000fe20004742670 */
[----:B------:R-:W4:Y:S02]  /*8020*/  @!P1 LDC R6, c[0x3][0x524] ;  /* 0x00c14900ff069b82 */ /* 0x000f240000000800 */
[----:B--2---:R-:W-:Y:S01]  /*8030*/  @!P6 FFMA R0, R21, R20, R0 ;  /* 0x000000141500e223 */ /* 0x004fe20000000000 */
[----:B------:R-:W-:-:S09]  /*8040*/  PLOP3.LUT P6, PT, PT, PT, PT, 0x8, 0x80 ;  /* 0x000000000080781c */ /* 0x000fd20003fce170 */
[----:B------:R-:W2:Y:S01]  /*8050*/  @!P2 LDG.E R21, desc[UR4][R12.64+-0x4] ;  /* 0xfffffc040c15a981 */ /* 0x000ea2000c1e1900 */
[----:B------:R-:W-:Y:S01]  /*8060*/  @P0 PLOP3.LUT P6, PT, P4, PT, PT, 0x8, 0x80 ;  /* 0x000000000080081c */ /* 0x000fe200027ce170 */
[----:B----4-:R-:W-:Y:S01]  /*8070*/  @!P1 FFMA R0, R23, R6, R0 ;  /* 0x0000000617009223 */ /* 0x010fe20000000000 */
[----:B------:R-:W-:-:S11]  /*8080*/  ISETP.GE.OR P1, PT, R18, UR8, !P0 ;  /* 0x0000000812007c0c */ /* 0x000fd6000c726670 */
[----:B------:R-:W3:Y:S01]  /*8090*/  @P6 LDG.E R9, desc[UR4][R12.64+0x4] ;  /* 0x000004040c096981 */ /* 0x000ee2000c1e1900 */
[----:B------:R-:W2:Y:S01]  /*80a0*/  @!P2 LDC R6, c[0x3][0x52c] ;  /* 0x00c14b00ff06ab82 */ /* 0x000ea20000000800 */
[----:B-----5:R-:W-:Y:S01]  /*80b0*/  @!P5 FFMA R0, R25, R14, R0 ;  /* 0x0000000e1900d223 */ /* 0x020fe20000000000 */
[----:B------:R-:W-:-:S06]  /*80c0*/  ISETP.GE.OR P5, PT, R2, UR8, !P0 ;  /* 0x0000000802007c0c */ /* 0x000fcc000c7a6670 */
[----:B------:R-:W1:Y:S01]  /*80d0*/  @P0 LDC R14, c[0x3][0x530] ;  /* 0x00c14c00ff0e0b82 */ /* 0x000e620000000800 */
[----:B------:R-:W4:Y:S01]  /*80e0*/  @!P1 LDG.E R19, desc[UR4][R12.64+0x8] ;  /* 0x000008040c139981 */ /* 0x000f22000c1e1900 */
[----:B------:R-:W-:-:S06]  /*80f0*/  ISETP.GT.U32.AND P3, PT, R11, 0x2, P3 ;  /* 0x000000020b00780c */ /* 0x000fcc0001f64070 */
[----:B------:R-:W3:Y:S01]  /*8100*/  @P6 LDC R20, c[0x3][0x534] ;  /* 0x00c14d00ff146b82 */ /* 0x000ee20000000800 */
[----:B------:R5:W4:Y:S01]  /*8110*/  @!P5 LDG.E R15, desc[UR4][R12.64+0xc] ;  /* 0x00000c040c0fd981 */ /* 0x000b22000c1e1900 */
[----:B------:R-:W-:Y:S01]  /*8120*/  ISETP.LT.AND P3, PT, R10, UR9, P3 ;  /* 0x000000090a007c0c */ /* 0x000fe20009f61270 */
[----:B------:R-:W-:-:S05]  /*8130*/  IMAD R3, R3, UR9, R10 ;  /* 0x0000000903037c24 */ /* 0x000fca000f8e020a */
[----:B0-----:R-:W4:Y:S08]  /*8140*/  @!P1 LDC R16, c[0x3][0x538] ;  /* 0x00c14e00ff109b82 */ /* 0x001f300000000800 */
[----:B-----5:R-:W0:Y:S08]  /*8150*/  @!P5 LDC R12, c[0x3][0x53c] ;  /* 0x00c14f00ff0cdb82 */ /* 0x020e300000000800 */
[----:B------:R-:W5:Y:S01]  /*8160*/  @P3 LDC.64 R10, c[0x0][0x380] ;  /* 0x0000e000ff0a3b82 */ /* 0x000f620000000a00 */
[----:B--2---:R-:W-:Y:S01]  /*8170*/  @!P2 FFMA R0, R21, R6, R0 ;  /* 0x000000061500a223 */ /* 0x004fe20000000000 */
[----:B------:R-:W-:-:S03]  /*8180*/  IMAD R21, R3, UR8, RZ ;  /* 0x0000000803157c24 */ /* 0x000fc6000f8e02ff */
[----:B-1----:R-:W-:Y:S01]  /*8190*/  @P0 FFMA R0, R17, R14, R0 ;  /* 0x0000000e11000223 */ /* 0x002fe20000000000 */
[C---:B------:R-:W-:Y:S02]  /*81a0*/  ISETP.LT.U32.OR P0, PT, R4.reuse, 0x3, !P3 ;  /* 0x000000030400780c */ /* 0x040fe40005f01470 */
[----:B------:R-:W1:Y:S01]  /*81b0*/  @P3 LDC R14, c[0x3][0x54c] ;  /* 0x00c15300ff0e3b82 */ /* 0x000e620000000800 */
[----:B------:R-:W-:Y:S02]  /*81c0*/  IADD3 R3, P2, PT, R4, R21, RZ ;  /* 0x0000001504037210 */ /* 0x000fe40007f5e0ff */
[----:B------:R-:W-:Y:S02]  /*81d0*/  ISETP.GE.OR P0, PT, R8, UR8, P0 ;  /* 0x0000000808007c0c */ /* 0x000fe40008706670 */
[----:B------:R-:W-:Y:S02]  /*81e0*/  LEA.HI.X.SX32 R6, R21, RZ, 0x1, P2 ;  /* 0x000000ff15067211 */ /* 0x000fe400010f0eff */
[----:B------:R-:W-:Y:S01]  /*81f0*/  ISETP.LT.U32.OR P2, PT, R4, 0x2, !P3 ;  /* 0x000000020400780c */ /* 0x000fe20005f41470 */
[----:B---3--:R-:W-:Y:S01]  /*8200*/  @P6 FFMA R0, R9, R20, R0 ;  /* 0x0000001409006223 */ /* 0x008fe20000000000 */
[----:B------:R-:W-:-:S02]  /*8210*/  LEA R8, P6, R3, UR10, 0x2 ;  /* 0x0000000a03087c11 */ /* 0x000fc4000f8c10ff */
[----:B------:R-:W-:Y:S02]  /*8220*/  ISETP.GE.OR P2, PT, R5, UR8, P2 ;  /* 0x0000000805007c0c */ /* 0x000fe40009746670 */
[----:B------:R-:W-:Y:S02]  /*8230*/  LEA.HI.X R9, R3, UR11, R6, 0x2, P6 ;  /* 0x0000000b03097c11 */ /* 0x000fe4000b0f1406 */
[----:B------:R-:W-:-:S03]  /*8240*/  ISETP.EQ.OR P6, PT, R4, RZ, !P3 ;  /* 0x000000ff0400720c */ /* 0x000fc60005fc2670 */
[----:B------:R-:W2:Y:S01]  /*8250*/  @!P0 LDG.E R3, desc[UR4][R8.64+-0xc] ;  /* 0xfffff40408038981 */ /* 0x000ea2000c1e1900 */
[----:B------:R-:W-:Y:S02]  /*8260*/  @P3 IMAD.IADD R21, R4, 0x1, R21 ;  /* 0x0000000104153824 */ /* 0x000fe400078e0215 */
[----:B----4-:R-:W-:Y:S01]  /*8270*/  @!P1 FFMA R0, R19, R16, R0 ;  /* 0x0000001013009223 */ /* 0x010fe20000000000 */
[----:B------:R-:W-:Y:S02]  /*8280*/  PLOP3.LUT P1, PT, PT, PT, PT, 0x8, 0x80 ;  /* 0x000000000080781c */ /* 0x000fe40003f2e170 */
[----:B------:R-:W-:Y:S01]  /*8290*/  @P3 PLOP3.LUT P1, PT, P4, PT, PT, 0x8, 0x80 ;  /* 0x000000000080381c */ /* 0x000fe2000272e170 */
[----:B------:R-:W3:Y:S01]  /*82a0*/  @!P2 LDG.E R5, desc[UR4][R8.64+-0x8] ;  /* 0xfffff8040805a981 */ /* 0x000ee2000c1e1900 */
[----:B-----5:R-:W-:Y:S01]  /*82b0*/  @P3 IMAD.WIDE R10, R21, 0x4, R10 ;  /* 0x00000004150a3825 */ /* 0x020fe200078e020a */
[----:B------:R-:W-:Y:S01]  /*82c0*/  ISETP.GE.OR P4, PT, R18, UR8, !P3 ;  /* 0x0000000812007c0c */ /* 0x000fe2000df86670 */
[----:B------:R-:W3:Y:S01]  /*82d0*/  @!P2 LDC R6, c[0x3][0x544] ;  /* 0x00c15100ff06ab82 */ /* 0x000ee20000000800 */
[----:B------:R-:W4:Y:S01]  /*82e0*/  @!P6 LDG.E R13, desc[UR4][R8.64+-0x4] ;  /* 0xfffffc04080de981 */ /* 0x000f22000c1e1900 */
[----:B0-----:R-:W-:Y:S01]  /*82f0*/  @!P5 FFMA R0, R15, R12, R0 ;  /* 0x0000000c0f00d223 */ /* 0x001fe20000000000 */
[----:B------:R-:W-:-:S02]  /*8300*/  ISETP.GE.OR P5, PT, R2, UR8, !P3 ;  /* 0x0000000802007c0c */ /* 0x000fc4000dfa6670 */
[----:B------:R0:W1:Y:S03]  /*8310*/  @P3 LDG.E R11, desc[UR4][R10.64] ;  /* 0x000000040a0b3981 */ /* 0x000066000c1e1900 */
[----:B------:R-:W2:Y:S01]  /*8320*/  @!P0 LDC R2, c[0x3][0x540] ;  /* 0x00c15000ff028b82 */ /* 0x000ea20000000800 */
[----:B------:R-:W5:Y:S04]  /*8330*/  @P1 LDG.E R15, desc[UR4][R8.64+0x4] ;  /* 0x00000404080f1981 */ /* 0x000f68000c1e1900 */
[----:B------:R-:W5:Y:S03]  /*8340*/  @!P4 LDG.E R17, desc[UR4][R8.64+0x8] ;  /* 0x000008040811c981 */ /* 0x000f66000c1e1900 */
[----:B------:R-:W4:Y:S01]  /*8350*/  @!P6 LDC R12, c[0x3][0x548] ;  /* 0x00c15200ff0ceb82 */ /* 0x000f220000000800 */
[----:B------:R-:W5:Y:S07]  /*8360*/  @!P5 LDG.E R19, desc[UR4][R8.64+0xc] ;  /* 0x00000c040813d981 */ /* 0x000f6e000c1e1900 */
[----:B------:R-:W5:Y:S08]  /*8370*/  @P1 LDC R16, c[0x3][0x550] ;  /* 0x00c15400ff101b82 */ /* 0x000f700000000800 */
[----:B------:R-:W5:Y:S08]  /*8380*/  @!P4 LDC R18, c[0x3][0x554] ;  /* 0x00c15500ff12cb82 */ /* 0x000f700000000800 */
[----:B0-----:R-:W0:Y:S01]  /*8390*/  @!P5 LDC R10, c[0x3][0x558] ;  /* 0x00c15600ff0adb82 */ /* 0x001e220000000800 */
[----:B------:R-:W-:-:S02]  /*83a0*/  IMAD R7, R7, UR8, R4 ;  /* 0x0000000807077c24 */ /* 0x000fc4000f8e0204 */
[----:B--2---:R-:W-:-:S05]  /*83b0*/  @!P0 FFMA R0, R3, R2, R0 ;  /* 0x0000000203008223 */ /* 0x004fca0000000000 */
[----:B------:R-:W2:Y:S01]  /*83c0*/  LDC.64 R2, c[0x0][0x388] ;  /* 0x0000e200ff027b82 */ /* 0x000ea20000000a00 */
[----:B---3--:R-:W-:-:S04]  /*83d0*/  @!P2 FFMA R0, R5, R6, R0 ;  /* 0x000000060500a223 */ /* 0x008fc80000000000 */
[----:B----4-:R-:W-:-:S04]  /*83e0*/  @!P6 FFMA R0, R13, R12, R0 ;  /* 0x0000000c0d00e223 */ /* 0x010fc80000000000 */
[----:B-1----:R-:W-:-:S04]  /*83f0*/  @P3 FFMA R0, R11, R14, R0 ;  /* 0x0000000e0b003223 */ /* 0x002fc80000000000 */
[----:B-----5:R-:W-:-:S04]  /*8400*/  @P1 FFMA R0, R15, R16, R0 ;  /* 0x000000100f001223 */ /* 0x020fc80000000000 */
[----:B------:R-:W-:Y:S01]  /*8410*/  @!P4 FFMA R0, R17, R18, R0 ;  /* 0x000000121100c223 */ /* 0x000fe20000000000 */
[----:B--2---:R-:W-:-:S04]  /*8420*/  IMAD.WIDE R2, R7, 0x4, R2 ;  /* 0x0000000407027825 */ /* 0x004fc800078e0202 */
[----:B0-----:R-:W-:-:S05]  /*8430*/  @!P5 FFMA R0, R19, R10, R0 ;  /* 0x0000000a1300d223 */ /* 0x001fca0000000000 */
[----:B------:R-:W-:Y:S01]  /*8440*/  STG.E desc[UR4][R2.64], R0 ;  /* 0x0000000002007986 */ /* 0x000fe2000c101904 */
[----:B------:R-:W-:Y:S05]  /*8450*/  EXIT ;  /* 0x000000000000794d */ /* 0x000fea0003800000 */
.L_x_985:
        /* <DEDUP_REMOVED lines=10> */
.L_x_998:


//--------------------- .text._Z17conv3DBasicKernelPfS_S_iiii --------------------------
	.section	.text._Z17conv3DBasicKernelPfS_S_iiii,"ax",@progbits
	.align	128
        .global         _Z17conv3DBasicKernelPfS_S_iiii
        .type           _Z17conv3DBasicKernelPfS_S_iiii,@function
        .size           _Z17conv3DBasicKernelPfS_S_iiii,(.L_x_999 - _Z17conv3DBasicKernelPfS_S_iiii)
        .other          _Z17conv3DBasicKernelPfS_S_iiii,@"STO_CUDA_ENTRY STV_DEFAULT"
_Z17conv3DBasicKernelPfS_S_iiii:
.text._Z17conv3DBasicKernelPfS_S_iiii:
[----:B------:R-:W-:Y:S01]  /*0000*/  LDC R1, c[0x0][0x37c] ;  /* 0x0000df00ff017b82 */ /* 0x000fe20000000800 */
[----:B------:R-:W0:Y:S07]  /*0010*/  S2R R5, SR_TID.Y ;  /* 0x0000000000057919 */ /* 0x000e2e0000002200 */
[----:B------:R-:W1:Y:S01]  /*0020*/  LDC R3, c[0x0][0x368] ;  /* 0x0000da00ff037b82 */ /* 0x000e620000000800 */
[----:B------:R-:W2:Y:S01]  /*0030*/  LDCU.64 UR8, c[0x0][0x3a0] ;  /* 0x00007400ff0877ac */ /* 0x000ea20008000a00 */
[----:B------:R-:W1:Y:S01]  /*0040*/  S2R R2, SR_TID.Z ;  /* 0x0000000000027919 */ /* 0x000e620000002300 */
[----:B------:R-:W3:Y:S01]  /*0050*/  LDCU.64 UR12, c[0x0][0x398] ;  /* 0x00007300ff0c77ac */ /* 0x000ee20008000a00 */
        /* <DEDUP_REMOVED lines=9> */
[----:B------:R-:W-:Y:S01]  /*00f0*/  ISETP.GE.OR P0, PT, R3, UR9, P0 ;  /* 0x0000000903007c0c */ /* 0x000fe20008706670 */
[----:B----4-:R-:W-:-:S05]  /*0100*/  IMAD R2, R4, UR6, R7 ;  /* 0x0000000604027c24 */ /* 0x010fca000f8e0207 */
[----:B------:R-:W-:-:S04]  /*0110*/  ISETP.LT.OR P0, PT, R2, RZ, P0 ;  /* 0x000000ff0200720c */ /* 0x000fc80000701670 */
[----:B---3--:R-:W-:-:S13]  /*0120*/  ISETP.GE.OR P0, PT, R2, UR13, P0 ;  /* 0x0000000d02007c0c */ /* 0x008fda0008706670 */
[----:B------:R-:W-:Y:S05]  /*0130*/  @P0 EXIT ;  /* 0x000000000000094d */ /* 0x000fea0003800000 */
[----:B------:R-:W-:Y:S01]  /*0140*/  UISETP.GE.AND UP0, UPT, UR12, URZ, UPT ;  /* 0x000000ff0c00728c */ /* 0x000fe2000bf06270 */
[----:B------:R-:W-:Y:S01]  /*0150*/  IMAD.MOV.U32 R4, RZ, RZ, RZ ;  /* 0x000000ffff047224 */ /* 0x000fe200078e00ff */
[----:B------:R-:W0:Y:S07]  /*0160*/  LDCU.64 UR8, c[0x0][0x358] ;  /* 0x00006b00ff0877ac */ /* 0x000e2e0008000a00 */
[----:B------:R-:W-:Y:S05]  /*0170*/  BRA.U !UP0, `(.L_x_986) ;  /* 0x0000000d08147547 */ /* 0x000fea000b800000 */
[----:B------:R-:W-:Y:S02]  /*0180*/  USHF.L.U32 UR6, UR12, 0x1, URZ ;  /* 0x000000010c067899 */ /* 0x000fe400080006ff */
[----:B------:R-:W-:Y:S01]  /*0190*/  VIADD R5, R0, -UR12 ;  /* 0x8000000c00057c36 */ /* 0x000fe20008000000 */
[----:B------:R-:W-:Y:S02]  /*01a0*/  ULEA UR10, UR12, 0x1, 0x1 ;  /* 0x000000010c0a7891 */ /* 0x000fe4000f8e08ff */
[----:B------:R-:W-:Y:S01]  /*01b0*/  VIADD R6, R2, -UR12 ;  /* 0x8000000c02067c36 */ /* 0x000fe20008000000 */
[----:B------:R-:W-:Y:S01]  /*01c0*/  UISETP.LT.AND UP0, UPT, URZ, UR6, UPT ;  /* 0x00000006ff00728c */ /* 0x000fe2000bf01270 */
[----:B------:R-:W-:Y:S02]  /*01d0*/  IMAD.MOV.U32 R4, RZ, RZ, RZ ;  /* 0x000000ffff047224 */ /* 0x000fe400078e00ff */
[----:B------:R-:W-:Y:S01]  /*01e0*/  IMAD.MOV.U32 R8, RZ, RZ, RZ ;  /* 0x000000ffff087224 */ /* 0x000fe200078e00ff */
[----:B------:R-:W-:-:S04]  /*01f0*/  USEL UR7, URZ, UR6, !UP0 ;  /* 0x00000006ff077287 */ /* 0x000fc8000c000000 */
[----:B------:R-:W-:-:S04]  /*0200*/  UIADD3 UR4, UPT, UPT, UR7, 0x1, URZ ;  /* 0x0000000107047890 */ /* 0x000fc8000fffe0ff */
[----:B------:R-:W-:-:S12]  /*0210*/  ULOP3.LUT UR5, UR4, 0x7ffffff8, URZ, 0xc0, !UPT ;  /* 0x7ffffff804057892 */ /* 0x000fd8000f8ec0ff */
.L_x_994:
[----:B------:R-:W1:Y:S01]  /*0220*/  LDCU UR4, c[0x0][0x398] ;  /* 0x00007300ff0477ac */ /* 0x000e620008000800 */
[----:B------:R-:W-:Y:S01]  /*0230*/  IMAD.MOV.U32 R9, RZ, RZ, RZ ;  /* 0x000000ffff097224 */ /* 0x000fe200078e00ff */
[----:B------:R-:W2:Y:S01]  /*0240*/  LDCU UR11, c[0x0][0x3a4] ;  /* 0x00007480ff0b77ac */ /* 0x000ea20008000800 */
[----:B-1----:R-:W-:-:S04]  /*0250*/  IADD3 R7, PT, PT, R8, -UR4, R3 ;  /* 0x8000000408077c10 */ /* 0x002fc8000fffe003 */
[----:B--2---:R-:W-:-:S04]  /*0260*/  ISETP.GE.AND P0, PT, R7, UR11, PT ;  /* 0x0000000b07007c0c */ /* 0x004fc8000bf06270 */
[----:B------:R-:W-:-:S13]  /*0270*/  ISETP.GT.AND P0, PT, R7, -0x1, !P0 ;  /* 0xffffffff0700780c */ /* 0x000fda0004704270 */
.L_x_993:
[----:B------:R-:W1:Y:S01]  /*0280*/  LDCU UR4, c[0x0][0x3a0] ;  /* 0x00007400ff0477ac */ /* 0x000e620008000800 */
[--C-:B------:R-:W-:Y:S01]  /*0290*/  IMAD.IADD R10, R5, 0x1, R9.reuse ;  /* 0x00000001050a7824 */ /* 0x100fe200078e0209 */
[----:B------:R-:W-:Y:S01]  /*02a0*/  ISETP.NE.AND P6, PT, R9, UR7, PT ;  /* 0x0000000709007c0c */ /* 0x000fe2000bfc5270 */
[----:B------:R-:W-:Y:S01]  /*02b0*/  IMAD R11, R8, UR10, R9 ;  /* 0x0000000a080b7c24 */ /* 0x000fe2000f8e0209 */
[----:B------:R-:W-:Y:S01]  /*02c0*/  UISETP.GE.AND UP0, UPT, UR6, 0x7, UPT ;  /* 0x000000070600788c */ /* 0x000fe2000bf06270 */
[----:B------:R-:W-:Y:S02]  /*02d0*/  IMAD.MOV.U32 R18, RZ, RZ, RZ ;  /* 0x000000ffff127224 */ /* 0x000fe400078e00ff */
[----:B------:R-:W-:Y:S02]  /*02e0*/  IMAD R11, R11, UR10, RZ ;  /* 0x0000000a0b0b7c24 */ /* 0x000fe4000f8e02ff */
[----:B------:R-:W-:Y:S01]  /*02f0*/  VIADD R9, R9, 0x1 ;  /* 0x0000000109097836 */ /* 0x000fe20000000000 */
[----:B-1----:R-:W-:-:S04]  /*0300*/  ISETP.GE.AND P1, PT, R10, UR4, PT ;  /* 0x000000040a007c0c */ /* 0x002fc8000bf26270 */
[----:B------:R-:W-:Y:S01]  /*0310*/  ISETP.GT.AND P1, PT, R10, -0x1, !P1 ;  /* 0xffffffff0a00780c */ /* 0x000fe20004f24270 */
[----:B------:R-:W-:-:S03]  /*0320*/  IMAD R10, R7, UR4, R10 ;  /* 0x00000004070a7c24 */ /* 0x000fc6000f8e020a */
[----:B------:R-:W-:Y:S01]  /*0330*/  PLOP3.LUT P1, PT, P0, P1, PT, 0x80, 0x8 ;  /* 0x000000000008781c */ /* 0x000fe20000723070 */
[----:B------:R-:W-:-:S12]  /*0340*/  BRA.U !UP0, `(.L_x_987) ;  /* 0x0000000508247547 */ /* 0x000fd8000b800000 */
[----:B------:R-:W1:Y:S01]  /*0350*/  LDC.64 R18, c[0x0][0x380] ;  /* 0x0000e000ff127b82 */ /* 0x000e620000000a00 */
[----:B------:R-:W2:Y:S01]  /*0360*/  LDCU UR11, c[0x0][0x39c] ;  /* 0x00007380ff0b77ac */ /* 0x000ea20008000800 */
[----:B------:R-:W-:-:S06]  /*0370*/  UMOV UR4, URZ ;  /* 0x000000ff00047c82 */ /* 0x000fcc0008000000 */
[----:B------:R-:W3:Y:S02]  /*0380*/  LDC.64 R12, c[0x0][0x388] ;  /* 0x0000e200ff0c7b82 */ /* 0x000ee40000000a00 */
.L_x_988:
[----:B------:R-:W-:-:S04]  /*0390*/  VIADD R23, R6, UR4 ;  /* 0x0000000406177c36 */ /* 0x000fc80008000000 */
[----:B--2---:R-:W-:Y:S01]  /*03a0*/  IMAD R15, R10, UR11, R23 ;  /* 0x0000000b0a0f7c24 */ /* 0x004fe2000f8e0217 */
[----:B------:R-:W-:-:S03]  /*03b0*/  ISETP.GE.AND P4, PT, R23, UR11, PT ;  /* 0x0000000b17007c0c */ /* 0x000fc6000bf86270 */
[----:B-1----:R-:W-:Y:S01]  /*03c0*/  IMAD.WIDE R14, R15, 0x4, R18 ;  /* 0x000000040f0e7825 */ /* 0x002fe200078e0212 */
[----:B------:R-:W-:-:S04]  /*03d0*/  ISETP.GT.AND P4, PT, R23, -0x1, !P4 ;  /* 0xffffffff1700780c */ /* 0x000fc80006784270 */
[----:B------:R-:W-:-:S13]  /*03e0*/  PLOP3.LUT P4, PT, P1, P4, PT, 0x80, 0x8 ;  /* 0x000000000008781c */ /* 0x000fda0000f89070 */
[----:B------:R-:W1:Y:S01]  /*03f0*/  @P4 LDC.64 R16, c[0x0][0x388] ;  /* 0x0000e200ff104b82 */ /* 0x000e620000000a00 */
[----:B------:R-:W-:Y:S01]  /*0400*/  @P4 VIADD R21, R11, UR4 ;  /* 0x000000040b154c36 */ /* 0x000fe20008000000 */
[----:B0-----:R-:W2:Y:S03]  /*0410*/  @P4 LDG.E R25, desc[UR8][R14.64] ;  /* 0x000000080e194981 */ /* 0x001ea6000c1e1900 */
[----:B-1----:R-:W-:-:S06]  /*0420*/  @P4 IMAD.WIDE.U32 R20, R21, 0x4, R16 ;  /* 0x0000000415144825 */ /* 0x002fcc00078e0010 */
[----:B------:R0:W2:Y:S01]  /*0430*/  @P4 LDG.E R21, desc[UR8][R20.64] ;  /* 0x0000000814154981 */ /* 0x0000a2000c1e1900 */
[C---:B------:R-:W-:Y:S02]  /*0440*/  VIADD R16, R23.reuse, 0x1 ;  /* 0x0000000117107836 */ /* 0x040fe40000000000 */
[----:B------:R-:W-:-:S03]  /*0450*/  VIADD R17, R23, 0x2 ;  /* 0x0000000217117836 */ /* 0x000fc60000000000 */
[C---:B------:R-:W-:Y:S02]  /*0460*/  ISETP.GE.AND P2, PT, R16.reuse, UR11, PT ;  /* 0x0000000b10007c0c */ /* 0x040fe4000bf46270 */
[----:B------:R-:W-:Y:S02]  /*0470*/  ISETP.GE.AND P3, PT, R17, UR11, PT ;  /* 0x0000000b11007c0c */ /* 0x000fe4000bf66270 */
[----:B------:R-:W-:Y:S02]  /*0480*/  ISETP.GT.AND P2, PT, R16, -0x1, !P2 ;  /* 0xffffffff1000780c */ /* 0x000fe40005744270 */
[----:B------:R-:W-:Y:S02]  /*0490*/  IADD3 R22, P5, PT, R11, UR4, RZ ;  /* 0x000000040b167c10 */ /* 0x000fe4000ffbe0ff */
[----:B------:R-:W-:Y:S02]  /*04a0*/  ISETP.GT.AND P3, PT, R17, -0x1, !P3 ;  /* 0xffffffff1100780c */ /* 0x000fe40005f64270 */
[----:B------:R-:W-:Y:S01]  /*04b0*/  PLOP3.LUT P2, PT, P1, P2, PT, 0x80, 0x8 ;  /* 0x000000000008781c */ /* 0x000fe20000f45070 */
[----:B------:R-:W-:Y:S01]  /*04c0*/  IMAD.X R17, RZ, RZ, RZ, P5 ;  /* 0x000000ffff117224 */ /* 0x000fe200028e06ff */
[----:B---3--:R-:W-:Y:S01]  /*04d0*/  LEA R16, P5, R22, R12, 0x2 ;  /* 0x0000000c16107211 */ /* 0x008fe200078a10ff */
[----:B0-----:R-:W-:Y:S01]  /*04e0*/  VIADD R20, R23, 0x3 ;  /* 0x0000000317147836 */ /* 0x001fe20000000000 */
[----:B------:R-:W-:-:S02]  /*04f0*/  PLOP3.LUT P3, PT, P1, P3, PT, 0x80, 0x8 ;  /* 0x000000000008781c */ /* 0x000fc40000f67070 */
[----:B------:R-:W-:Y:S02]  /*0500*/  LEA.HI.X R17, R22, R13, R17, 0x2, P5 ;  /* 0x0000000d16117211 */ /* 0x000fe400028f1411 */
[----:B------:R-:W-:-:S04]  /*0510*/  ISETP.GE.AND P5, PT, R20, UR11, PT ;  /* 0x0000000b14007c0c */ /* 0x000fc8000bfa6270 */
[----:B------:R-:W-:Y:S01]  /*0520*/  ISETP.GT.AND P5, PT, R20, -0x1, !P5 ;  /* 0xffffffff1400780c */ /* 0x000fe20006fa4270 */
[----:B------:R-:W3:Y:S04]  /*0530*/  @P2 LDG.E R27, desc[UR8][R16.64+0x4] ;  /* 0x00000408101b2981 */ /* 0x000ee8000c1e1900 */
[----:B------:R-:W3:Y:S01]  /*0540*/  @P2 LDG.E R22, desc[UR8][R14.64+0x4] ;  /* 0x000004080e162981 */ /* 0x000ee2000c1e1900 */
[----:B------:R-:W-:-:S03]  /*0550*/  PLOP3.LUT P5, PT, P1, P5, PT, 0x80, 0x8 ;  /* 0x000000000008781c */ /* 0x000fc60000fab070 */
[----:B------:R-:W4:Y:S10]  /*0560*/  @P3 LDG.E R24, desc[UR8][R14.64+0x8] ;  /* 0x000008080e183981 */ /* 0x000f34000c1e1900 */
[----:B------:R-:W5:Y:S01]  /*0570*/  @P5 LDG.E R20, desc[UR8][R14.64+0xc] ;  /* 0x00000c080e145981 */ /* 0x000f62000c1e1900 */
[----:B--2---:R-:W-:-:S03]  /*0580*/  @P4 FFMA R4, R21, R25, R4 ;  /* 0x0000001915044223 */ /* 0x004fc60000000004 */
[----:B------:R-:W4:Y:S04]  /*0590*/  @P3 LDG.E R25, desc[UR8][R16.64+0x8] ;  /* 0x0000080810193981 */ /* 0x000f28000c1e1900 */
[----:B------:R-:W5:Y:S01]  /*05a0*/  @P5 LDG.E R21, desc[UR8][R16.64+0xc] ;  /* 0x00000c0810155981 */ /* 0x000f62000c1e1900 */
[----:B---3--:R-:W-:Y:S01]  /*05b0*/  @P2 FFMA R4, R27, R22, R4 ;  /* 0x000000161b042223 */ /* 0x008fe20000000004 */
[----:B------:R-:W-:-:S05]  /*05c0*/  VIADD R22, R23, 0x4 ;  /* 0x0000000417167836 */ /* 0x000fca0000000000 */
[----:B------:R-:W-:-:S04]  /*05d0*/  ISETP.GE.AND P2, PT, R22, UR11, PT ;  /* 0x0000000b16007c0c */ /* 0x000fc8000bf46270 */
[----:B------:R-:W-:-:S04]  /*05e0*/  ISETP.GT.AND P2, PT, R22, -0x1, !P2 ;  /* 0xffffffff1600780c */ /* 0x000fc80005744270 */
[----:B------:R-:W-:Y:S01]  /*05f0*/  PLOP3.LUT P2, PT, P1, P2, PT, 0x80, 0x8 ;  /* 0x000000000008781c */ /* 0x000fe20000f45070 */
[----:B----4-:R-:W-:Y:S01]  /*0600*/  @P3 FFMA R4, R25, R24, R4 ;  /* 0x0000001819043223 */ /* 0x010fe20000000004 */
[C---:B------:R-:W-:Y:S02]  /*0610*/  VIADD R24, R23.reuse, 0x5 ;  /* 0x0000000517187836 */ /* 0x040fe40000000000 */
[----:B------:R-:W-:-:S03]  /*0620*/  VIADD R25, R23, 0x6 ;  /* 0x0000000617197836 */ /* 0x000fc60000000000 */
[C---:B------:R-:W-:Y:S01]  /*0630*/  ISETP.GE.AND P4, PT, R24.reuse, UR11, PT ;  /* 0x0000000b18007c0c */ /* 0x040fe2000bf86270 */
[----:B------:R-:W-:Y:S01]  /*0640*/  VIADD R23, R23, 0x7 ;  /* 0x0000000717177836 */ /* 0x000fe20000000000 */
[----:B------:R-:W-:Y:S02]  /*0650*/  ISETP.GE.AND P3, PT, R25, UR11, PT ;  /* 0x0000000b19007c0c */ /* 0x000fe4000bf66270 */
[----:B------:R-:W-:Y:S01]  /*0660*/  ISETP.GT.AND P4, PT, R24, -0x1, !P4 ;  /* 0xffffffff1800780c */ /* 0x000fe20006784270 */
[----:B-----5:R-:W-:Y:S01]  /*0670*/  @P5 FFMA R4, R21, R20, R4 ;  /* 0x0000001415045223 */ /* 0x020fe20000000004 */
[----:B------:R-:W-:Y:S01]  /*0680*/  ISETP.GT.AND P3, PT, R25, -0x1, !P3 ;  /* 0xffffffff1900780c */ /* 0x000fe20005f64270 */
[----:B------:R-:W2:Y:S01]  /*0690*/  @P2 LDG.E R21, desc[UR8][R16.64+0x10] ;  /* 0x0000100810152981 */ /* 0x000ea2000c1e1900 */
[C---:B------:R-:W-:Y:S02]  /*06a0*/  ISETP.GE.AND P5, PT, R23.reuse, UR11, PT ;  /* 0x0000000b17007c0c */ /* 0x040fe4000bfa6270 */
[----:B------:R-:W-:Y:S01]  /*06b0*/  PLOP3.LUT P4, PT, P1, P4, PT, 0x80, 0x8 ;  /* 0x000000000008781c */ /* 0x000fe20000f89070 */
[----:B------:R-:W2:Y:S01]  /*06c0*/  @P2 LDG.E R20, desc[UR8][R14.64+0x10] ;  /* 0x000010080e142981 */ /* 0x000ea2000c1e1900 */
[----:B------:R-:W-:-:S02]  /*06d0*/  ISETP.GT.AND P5, PT, R23, -0x1, !P5 ;  /* 0xffffffff1700780c */ /* 0x000fc40006fa4270 */
[----:B------:R-:W-:Y:S02]  /*06e0*/  PLOP3.LUT P3, PT, P1, P3, PT, 0x80, 0x8 ;  /* 0x000000000008781c */ /* 0x000fe40000f67070 */
[----:B------:R-:W-:-:S07]  /*06f0*/  PLOP3.LUT P5, PT, P1, P5, PT, 0x80, 0x8 ;  /* 0x000000000008781c */ /* 0x000fce0000fab070 */
[----:B------:R-:W3:Y:S04]  /*0700*/  @P4 LDG.E R23, desc[UR8][R16.64+0x14] ;  /* 0x0000140810174981 */ /* 0x000ee8000c1e1900 */
[----:B------:R-:W3:Y:S04]  /*0710*/  @P4 LDG.E R22, desc[UR8][R14.64+0x14] ;  /* 0x000014080e164981 */ /* 0x000ee8000c1e1900 */
[----:B------:R-:W4:Y:S04]  /*0720*/  @P3 LDG.E R25, desc[UR8][R16.64+0x18] ;  /* 0x0000180810193981 */ /* 0x000f28000c1e1900 */
[----:B------:R-:W4:Y:S04]  /*0730*/  @P3 LDG.E R24, desc[UR8][R14.64+0x18] ;  /* 0x000018080e183981 */ /* 0x000f28000c1e1900 */
[----:B------:R-:W5:Y:S04]  /*0740*/  @P5 LDG.E R27, desc[UR8][R16.64+0x1c] ;  /* 0x00001c08101b5981 */ /* 0x000f68000c1e1900 */
[----:B------:R-:W5:Y:S01]  /*0750*/  @P5 LDG.E R26, desc[UR8][R14.64+0x1c] ;  /* 0x00001c080e1a5981 */ /* 0x000f62000c1e1900 */
[----:B------:R-:W-:-:S04]  /*0760*/  UIADD3 UR4, UPT, UPT, UR4, 0x8, URZ ;  /* 0x0000000804047890 */ /* 0x000fc8000fffe0ff */
[----:B------:R-:W-:Y:S01]  /*0770*/  UISETP.NE.AND UP0, UPT, UR4, UR5, UPT ;  /* 0x000000050400728c */ /* 0x000fe2000bf05270 */
[----:B--2---:R-:W-:-:S04]  /*0780*/  @P2 FFMA R4, R21, R20, R4 ;  /* 0x0000001415042223 */ /* 0x004fc80000000004 */
[----:B---3--:R-:W-:-:S04]  /*0790*/  @P4 FFMA R4, R23, R22, R4 ;  /* 0x0000001617044223 */ /* 0x008fc80000000004 */
[----:B----4-:R-:W-:-:S04]  /*07a0*/  @P3 FFMA R4, R25, R24, R4 ;  /* 0x0000001819043223 */ /* 0x010fc80000000004 */
[----:B-----5:R-:W-:Y:S01]  /*07b0*/  @P5 FFMA R4, R27, R26, R4 ;  /* 0x0000001a1b045223 */ /* 0x020fe20000000004 */
[----:B------:R-:W-:Y:S06]  /*07c0*/  BRA.U UP0, `(.L_x_988) ;  /* 0xfffffff900f07547 */ /* 0x000fec000b83ffff */
[----:B------:R-:W-:-:S07]  /*07d0*/  IMAD.U32 R18, RZ, RZ, UR5 ;  /* 0x00000005ff127e24 */ /* 0x000fce000f8e00ff */
.L_x_987:
[----:B------:R-:W-:Y:S01]  /*07e0*/  ULOP3.LUT UR4, UR7, 0x6, URZ, 0xc0, !UPT ;  /* 0x0000000607047892 */ /* 0x000fe2000f8ec0ff */
[----:B------:R-:W1:Y:S03]  /*07f0*/  LDCU UR13, c[0x0][0x39c] ;  /* 0x00007380ff0d77ac */ /* 0x000e660008000800 */
[----:B------:R-:W-:Y:S02]  /*0800*/  UISETP.GE.U32.AND UP0, UPT, UR4, 0x3, UPT ;  /* 0x000000030400788c */ /* 0x000fe4000bf06070 */
[----:B------:R-:W-:-:S07]  /*0810*/  ULOP3.LUT UP1, URZ, UR7, 0x2, URZ, 0xc0, !UPT ;  /* 0x0000000207ff7892 */ /* 0x000fce000f82c0ff */
[----:B------:R-:W-:Y:S05]  /*0820*/  BRA.U !UP0, `(.L_x_989) ;  /* 0x0000000108a47547 */ /* 0x000fea000b800000 */
[----:B------:R-:W2:Y:S01]  /*0830*/  LDCU UR4, c[0x0][0x39c] ;  /* 0x00007380ff0477ac */ /* 0x000ea20008000800 */
[----:B------:R-:W-:Y:S01]  /*0840*/  IMAD.IADD R23, R6, 0x1, R18 ;  /* 0x0000000106177824 */ /* 0x000fe200078e0212 */
[----:B------:R-:W3:Y:S01]  /*0850*/  LDC.64 R12, c[0x0][0x388] ;  /* 0x0000e200ff0c7b82 */ /* 0x000ee20000000a00 */
[----:B------:R-:W-:Y:S02]  /*0860*/  IADD3 R19, P3, PT, R11, R18, RZ ;  /* 0x000000120b137210 */ /* 0x000fe40007f7e0ff */
[----:B------:R-:W-:Y:S02]  /*0870*/  VIADD R21, R23, 0x1 ;  /* 0x0000000117157836 */ /* 0x000fe40000000000 */
[----:B------:R-:W-:Y:S01]  /*0880*/  LEA.HI.X.SX32 R20, R11, RZ, 0x1, P3 ;  /* 0x000000ff0b147211 */ /* 0x000fe200018f0eff */
[C---:B------:R-:W-:Y:S02]  /*0890*/  VIADD R22, R23.reuse, 0x2 ;  /* 0x0000000217167836 */ /* 0x040fe40000000000 */
[----:B------:R-:W4:Y:S01]  /*08a0*/  LDC.64 R16, c[0x0][0x380] ;  /* 0x0000e000ff107b82 */ /* 0x000f220000000a00 */
[C---:B------:R-:W-:Y:S01]  /*08b0*/  VIADD R24, R23.reuse, 0x3 ;  /* 0x0000000317187836 */ /* 0x040fe20000000000 */
[----:B--2---:R-:W-:-:S02]  /*08c0*/  ISETP.GE.AND P2, PT, R23, UR4, PT ;  /* 0x0000000417007c0c */ /* 0x004fc4000bf46270 */
[----:B------:R-:W-:Y:S02]  /*08d0*/  ISETP.GE.AND P3, PT, R21, UR4, PT ;  /* 0x0000000415007c0c */ /* 0x000fe4000bf66270 */
[----:B------:R-:W-:Y:S02]  /*08e0*/  ISETP.GT.AND P2, PT, R23, -0x1, !P2 ;  /* 0xffffffff1700780c */ /* 0x000fe40005744270 */
[----:B------:R-:W-:Y:S02]  /*08f0*/  ISETP.GT.AND P3, PT, R21, -0x1, !P3 ;  /* 0xffffffff1500780c */ /* 0x000fe40005f64270 */
[----:B------:R-:W-:Y:S02]  /*0900*/  PLOP3.LUT P2, PT, P1, P2, PT, 0x80, 0x8 ;  /* 0x000000000008781c */ /* 0x000fe40000f45070 */
[----:B---3--:R-:W-:Y:S02]  /*0910*/  LEA R12, P5, R19, R12, 0x2 ;  /* 0x0000000c130c7211 */ /* 0x008fe400078a10ff */
[----:B------:R-:W-:-:S02]  /*0920*/  ISETP.GE.AND P4, PT, R22, UR4, PT ;  /* 0x0000000416007c0c */ /* 0x000fc4000bf86270 */
[----:B------:R-:W-:Y:S01]  /*0930*/  LEA.HI.X R13, R19, R13, R20, 0x2, P5 ;  /* 0x0000000d130d7211 */ /* 0x000fe200028f1414 */
[----:B------:R-:W-:Y:S01]  /*0940*/  IMAD R19, R10, UR4, R23 ;  /* 0x000000040a137c24 */ /* 0x000fe2000f8e0217 */
[----:B------:R-:W-:Y:S02]  /*0950*/  ISETP.GE.AND P5, PT, R24, UR4, PT ;  /* 0x0000000418007c0c */ /* 0x000fe4000bfa6270 */
[----:B------:R-:W-:Y:S01]  /*0960*/  ISETP.GT.AND P4, PT, R22, -0x1, !P4 ;  /* 0xffffffff1600780c */ /* 0x000fe20006784270 */
[----:B----4-:R-:W-:Y:S01]  /*0970*/  IMAD.WIDE R16, R19, 0x4, R16 ;  /* 0x0000000413107825 */ /* 0x010fe200078e0210 */
[----:B------:R-:W-:Y:S01]  /*0980*/  PLOP3.LUT P3, PT, P1, P3, PT, 0x80, 0x8 ;  /* 0x000000000008781c */ /* 0x000fe20000f67070 */
[----:B------:R-:W2:Y:S01]  /*0990*/  @P2 LDC.64 R14, c[0x0][0x388] ;  /* 0x0000e200ff0e2b82 */ /* 0x000ea20000000a00 */
[----:B------:R-:W-:Y:S01]  /*09a0*/  ISETP.GT.AND P5, PT, R24, -0x1, !P5 ;  /* 0xffffffff1800780c */ /* 0x000fe20006fa4270 */
[----:B------:R-:W-:Y:S01]  /*09b0*/  @P2 IMAD.IADD R21, R11, 0x1, R18 ;  /* 0x000000010b152824 */ /* 0x000fe200078e0212 */
[----:B------:R-:W-:Y:S01]  /*09c0*/  PLOP3.LUT P4, PT, P1, P4, PT, 0x80, 0x8 ;  /* 0x000000000008781c */ /* 0x000fe20000f89070 */
[----:B0-----:R-:W3:Y:S01]  /*09d0*/  @P2 LDG.E R19, desc[UR8][R16.64] ;  /* 0x0000000810132981 */ /* 0x001ee2000c1e1900 */
[----:B------:R-:W-:-:S07]  /*09e0*/  PLOP3.LUT P5, PT, P1, P5, PT, 0x80, 0x8 ;  /* 0x000000000008781c */ /* 0x000fce0000fab070 */
[----:B------:R-:W4:Y:S04]  /*09f0*/  @P3 LDG.E R20, desc[UR8][R16.64+0x4] ;  /* 0x0000040810143981 */ /* 0x000f28000c1e1900 */
[----:B------:R-:W5:Y:S04]  /*0a00*/  @P4 LDG.E R22, desc[UR8][R16.64+0x8] ;  /* 0x0000080810164981 */ /* 0x000f68000c1e1900 */
[----:B------:R-:W5:Y:S01]  /*0a10*/  @P4 LDG.E R23, desc[UR8][R12.64+0x8] ;  /* 0x000008080c174981 */ /* 0x000f62000c1e1900 */
[----:B--2---:R-:W-:-:S03]  /*0a20*/  @P2 IMAD.WIDE R14, R21, 0x4, R14 ;  /* 0x00000004150e2825 */ /* 0x004fc600078e020e */
[----:B------:R-:W2:Y:S04]  /*0a30*/  @P5 LDG.E R24, desc[UR8][R16.64+0xc] ;  /* 0x00000c0810185981 */ /* 0x000ea8000c1e1900 */
[----:B------:R-:W4:Y:S04]  /*0a40*/  @P3 LDG.E R21, desc[UR8][R12.64+0x4] ;  /* 0x000004080c153981 */ /* 0x000f28000c1e1900 */
[----:B------:R-:W3:Y:S04]  /*0a50*/  @P2 LDG.E R15, desc[UR8][R14.64] ;  /* 0x000000080e0f2981 */ /* 0x000ee8000c1e1900 */
[----:B------:R-:W2:Y:S01]  /*0a60*/  @P5 LDG.E R25, desc[UR8][R12.64+0xc] ;  /* 0x00000c080c195981 */ /* 0x000ea2000c1e1900 */
[----:B------:R-:W-:-:S02]  /*0a70*/  VIADD R18, R18, 0x4 ;  /* 0x0000000412127836 */ /* 0x000fc40000000000 */
[----:B---3--:R-:W-:-:S04]  /*0a80*/  @P2 FFMA R4, R15, R19, R4 ;  /* 0x000000130f042223 */ /* 0x008fc80000000004 */
[----:B----4-:R-:W-:-:S04]  /*0a90*/  @P3 FFMA R4, R21, R20, R4 ;  /* 0x0000001415043223 */ /* 0x010fc80000000004 */
[----:B-----5:R-:W-:-:S04]  /*0aa0*/  @P4 FFMA R4, R23, R22, R4 ;  /* 0x0000001617044223 */ /* 0x020fc80000000004 */
[----:B--2---:R-:W-:-:S07]  /*0ab0*/  @P5 FFMA R4, R25, R24, R4 ;  /* 0x0000001819045223 */ /* 0x004fce0000000004 */
.L_x_989:
[----:B------:R-:W-:Y:S05]  /*0ac0*/  BRA.U !UP1, `(.L_x_990) ;  /* 0x0000000109707547 */ /* 0x000fea000b800000 */
[----:B------:R-:W2:Y:S01]  /*0ad0*/  LDCU UR4, c[0x0][0x39c] ;  /* 0x00007380ff0477ac */ /* 0x000ea20008000800 */
[----:B------:R-:W-:Y:S01]  /*0ae0*/  IMAD.IADD R19, R6, 0x1, R18 ;  /* 0x0000000106137824 */ /* 0x000fe200078e0212 */
[----:B------:R-:W3:Y:S03]  /*0af0*/  LDC.64 R14, c[0x0][0x380] ;  /* 0x0000e000ff0e7b82 */ /* 0x000ee60000000a00 */
[----:B------:R-:W-:-:S05]  /*0b00*/  VIADD R12, R19, 0x1 ;  /* 0x00000001130c7836 */ /* 0x000fca0000000000 */
[C---:B--2---:R-:W-:Y:S02]  /*0b10*/  ISETP.GE.AND P2, PT, R12.reuse, UR4, PT ;  /* 0x000000040c007c0c */ /* 0x044fe4000bf46270 */
[C---:B------:R-:W-:Y:S02]  /*0b20*/  ISETP.GE.AND P3, PT, R19.reuse, UR4, PT ;  /* 0x0000000413007c0c */ /* 0x040fe4000bf66270 */
[----:B------:R-:W-:Y:S02]  /*0b30*/  ISETP.GT.AND P2, PT, R12, -0x1, !P2 ;  /* 0xffffffff0c00780c */ /* 0x000fe40005744270 */
[----:B------:R-:W-:Y:S01]  /*0b40*/  ISETP.GT.AND P3, PT, R19, -0x1, !P3 ;  /* 0xffffffff1300780c */ /* 0x000fe20005f64270 */
[----:B------:R-:W-:Y:S01]  /*0b50*/  IMAD R19, R10, UR4, R19 ;  /* 0x000000040a137c24 */ /* 0x000fe2000f8e0213 */
[----:B------:R-:W-:Y:S02]  /*0b60*/  PLOP3.LUT P2, PT, P1, P2, PT, 0x80, 0x8 ;  /* 0x000000000008781c */ /* 0x000fe40000f45070 */
[----:B------:R-:W-:Y:S01]  /*0b70*/  PLOP3.LUT P3, PT, P1, P3, PT, 0x80, 0x8 ;  /* 0x000000000008781c */ /* 0x000fe20000f67070 */
[----:B---3--:R-:W-:-:S10]  /*0b80*/  IMAD.WIDE R14, R19, 0x4, R14 ;  /* 0x00000004130e7825 */ /* 0x008fd400078e020e */
[----:B------:R-:W2:Y:S01]  /*0b90*/  @P2 LDC.64 R12, c[0x0][0x388] ;  /* 0x0000e200ff0c2b82 */ /* 0x000ea20000000a00 */
[--C-:B------:R-:W-:Y:S01]  /*0ba0*/  @P2 SHF.R.S32.HI R20, RZ, 0x1f, R18.reuse ;  /* 0x0000001fff142819 */ /* 0x100fe20000011412 */
[C---:B------:R-:W-:Y:S01]  /*0bb0*/  @P3 IMAD.IADD R21, R11.reuse, 0x1, R18 ;  /* 0x000000010b153824 */ /* 0x040fe200078e0212 */
[C---:B------:R-:W-:Y:S01]  /*0bc0*/  @P2 IADD3 R23, P4, PT, R11.reuse, R18, RZ ;  /* 0x000000120b172210 */ /* 0x040fe20007f9e0ff */
[----:B0-----:R-:W3:Y:S03]  /*0bd0*/  @P3 LDG.E R19, desc[UR8][R14.64] ;  /* 0x000000080e133981 */ /* 0x001ee6000c1e1900 */
[----:B------:R-:W-:Y:S01]  /*0be0*/  @P2 LEA.HI.X.SX32 R20, R11, R20, 0x1, P4 ;  /* 0x000000140b142211 */ /* 0x000fe200020f0eff */
[----:B------:R-:W0:Y:S01]  /*0bf0*/  @P3 LDC.64 R16, c[0x0][0x388] ;  /* 0x0000e200ff103b82 */ /* 0x000e220000000a00 */
[----:B--2---:R-:W-:-:S04]  /*0c00*/  @P2 LEA R12, P4, R23, R12, 0x2 ;  /* 0x0000000c170c2211 */ /* 0x004fc800078810ff */
[----:B------:R-:W-:Y:S02]  /*0c10*/  @P2 LEA.HI.X R13, R23, R13, R20, 0x2, P4 ;  /* 0x0000000d170d2211 */ /* 0x000fe400020f1414 */
[----:B------:R-:W2:Y:S01]  /*0c20*/  @P2 LDG.E R20, desc[UR8][R14.64+0x4] ;  /* 0x000004080e142981 */ /* 0x000ea2000c1e1900 */
[----:B0-----:R-:W-:-:S03]  /*0c30*/  @P3 IMAD.WIDE R16, R21, 0x4, R16 ;  /* 0x0000000415103825 */ /* 0x001fc600078e0210 */
[----:B------:R-:W2:Y:S04]  /*0c40*/  @P2 LDG.E R13, desc[UR8][R12.64+0x4] ;  /* 0x000004080c0d2981 */ /* 0x000ea8000c1e1900 */
[----:B------:R-:W3:Y:S01]  /*0c50*/  @P3 LDG.E R17, desc[UR8][R16.64] ;  /* 0x0000000810113981 */ /* 0x000ee2000c1e1900 */
[----:B------:R-:W-:Y:S02]  /*0c60*/  VIADD R18, R18, 0x2 ;  /* 0x0000000212127836 */ /* 0x000fe40000000000 */
[----:B---3--:R-:W-:-:S04]  /*0c70*/  @P3 FFMA R4, R17, R19, R4 ;  /* 0x0000001311043223 */ /* 0x008fc80000000004 */
[----:B--2---:R-:W-:-:S07]  /*0c80*/  @P2 FFMA R4, R13, R20, R4 ;  /* 0x000000140d042223 */ /* 0x004fce0000000004 */
.L_x_990:
[----:B------:R-:W-:Y:S01]  /*0c90*/  IMAD.IADD R17, R6, 0x1, R18 ;  /* 0x0000000106117824 */ /* 0x000fe200078e0212 */
[----:B------:R-:W-:Y:S04]  /*0ca0*/  BSSY.RECONVERGENT B0, `(.L_x_991) ;  /* 0x000000e000007945 */ /* 0x000fe80003800200 */
[----:B-1----:R-:W-:-:S04]  /*0cb0*/  ISETP.GE.AND P2, PT, R17, UR13, PT ;  /* 0x0000000d11007c0c */ /* 0x002fc8000bf46270 */
[----:B------:R-:W-:-:S04]  /*0cc0*/  ISETP.GT.AND P2, PT, R17, -0x1, !P2 ;  /* 0xffffffff1100780c */ /* 0x000fc80005744270 */
[----:B------:R-:W-:-:S13]  /*0cd0*/  PLOP3.LUT P2, PT, P1, P2, PT, 0x80, 0x8 ;  /* 0x000000000008781c */ /* 0x000fda0000f45070 */
[----:B------:R-:W-:Y:S05]  /*0ce0*/  @!P2 BRA `(.L_x_992) ;  /* 0x000000000024a947 */ /* 0x000fea0003800000 */
[----:B------:R-:W1:Y:S01]  /*0cf0*/  LDC.64 R14, c[0x0][0x388] ;  /* 0x0000e200ff0e7b82 */ /* 0x000e620000000a00 */
[----:B------:R-:W-:Y:S02]  /*0d00*/  IMAD.IADD R11, R11, 0x1, R18 ;  /* 0x000000010b0b7824 */ /* 0x000fe400078e0212 */
[----:B------:R-:W-:-:S05]  /*0d10*/  IMAD R17, R10, UR13, R17 ;  /* 0x0000000d0a117c24 */ /* 0x000fca000f8e0211 */
[----:B------:R-:W2:Y:S01]  /*0d20*/  LDC.64 R12, c[0x0][0x380] ;  /* 0x0000e000ff0c7b82 */ /* 0x000ea20000000a00 */
[----:B-1----:R-:W-:-:S06]  /*0d30*/  IMAD.WIDE R14, R11, 0x4, R14 ;  /* 0x000000040b0e7825 */ /* 0x002fcc00078e020e */
[----:B0-----:R-:W3:Y:S01]  /*0d40*/  LDG.E R15, desc[UR8][R14.64] ;  /* 0x000000080e0f7981 */ /* 0x001ee2000c1e1900 */
[----:B--2---:R-:W-:-:S06]  /*0d50*/  IMAD.WIDE R12, R17, 0x4, R12 ;  /* 0x00000004110c7825 */ /* 0x004fcc00078e020c */
[----:B------:R-:W3:Y:S02]  /*0d60*/  LDG.E R12, desc[UR8][R12.64] ;  /* 0x000000080c0c7981 */ /* 0x000ee4000c1e1900 */
[----:B---3--:R-:W-:-:S07]  /*0d70*/  FFMA R4, R15, R12, R4 ;  /* 0x0000000c0f047223 */ /* 0x008fce0000000004 */
.L_x_992:
[----:B0-----:R-:W-:Y:S05]  /*0d80*/  BSYNC.RECONVERGENT B0 ;  /* 0x0000000000007941 */ /* 0x001fea0003800200 */
.L_x_991:
[----:B------:R-:W-:Y:S05]  /*0d90*/  @P6 BRA `(.L_x_993) ;  /* 0xfffffff400386947 */ /* 0x000fea000383ffff */
[C---:B------:R-:W-:Y:S01]  /*0da0*/  ISETP.NE.AND P0, PT, R8.reuse, UR7, PT ;  /* 0x0000000708007c0c */ /* 0x040fe2000bf05270 */
[----:B------:R-:W-:-:S12]  /*0db0*/  VIADD R8, R8, 0x1 ;  /* 0x0000000108087836 */ /* 0x000fd80000000000 */
[----:B------:R-:W-:Y:S05]  /*0dc0*/  @P0 BRA `(.L_x_994) ;  /* 0xfffffff400140947 */ /* 0x000fea000383ffff */
.L_x_986:
[----:B------:R-:W1:Y:S01]  /*0dd0*/  LDCU UR4, c[0x0][0x3a0] ;  /* 0x00007400ff0477ac */ /* 0x000e620008000800 */
[----:B------:R-:W2:Y:S01]  /*0de0*/  LDC.64 R6, c[0x0][0x390] ;  /* 0x0000e400ff067b82 */ /* 0x000ea20000000a00 */
[----:B-1----:R-:W-:-:S04]  /*0df0*/  IMAD R3, R3, UR4, R0 ;  /* 0x0000000403037c24 */ /* 0x002fc8000f8e0200 */
[----:B------:R-:W-:-:S04]  /*0e00*/  IMAD R3, R3, UR13, R2 ;  /* 0x0000000d03037c24 */ /* 0x000fc8000f8e0202 */
[----:B--2---:R-:W-:-:S05]  /*0e10*/  IMAD.WIDE R2, R3, 0x4, R6 ;  /* 0x0000000403027825 */ /* 0x004fca00078e0206 */
[----:B0-----:R-:W-:Y:S01]  /*0e20*/  STG.E desc[UR8][R2.64], R4 ;  /* 0x0000000402007986 */ /* 0x001fe2000c101908 */
[----:B------:R-:W-:Y:S05]  /*0e30*/  EXIT ;  /* 0x000000000000794d */ /* 0x000fea0003800000 */
.L_x_995:
        /* <DEDUP_REMOVED lines=12> */
.L_x_999:


//--------------------- .nv.shared._Z41conv3DTiledCachingConstantMemFilterKernelPfS_iii --------------------------
	.section	.nv.shared._Z41conv3DTiledCachingConstantMemFilterKernelPfS_iii,"aw",@nobits
	.sectionflags	@""
	.align	4
.nv.shared._Z41conv3DTiledCachingConstantMemFilterKernelPfS_iii:
	.zero		3072


//--------------------- .nv.shared.reserved.0     --------------------------
	.section	.nv.shared.reserved.0,"aw",@nobits
	.weak		__nv_reservedSMEM_offset_0_alias
	.size		__nv_reservedSMEM_offset_0_alias, 0, 64
	.other		__nv_reservedSMEM_offset_0_alias,@"STO_CUDA_RESERVED_SHARED STV_DEFAULT"
__nv_reservedSMEM_offset_0_alias:
	.zero		0
	.zero		64


//--------------------- .nv.shared._Z34conv3DTiledConstantMemFilterKernelPfS_iii --------------------------
	.section	.nv.shared._Z34conv3DTiledConstantMemFilterKernelPfS_iii,"aw",@nobits
	.sectionflags	@""
	.align	4
.nv.shared._Z34conv3DTiledConstantMemFilterKernelPfS_iii:
	.zero		5024


//--------------------- .nv.constant0._Z41conv3DTiledCachingConstantMemFilterKernelPfS_iii --------------------------
	.section	.nv.constant0._Z41conv3DTiledCachingConstantMemFilterKernelPfS_iii,"a",@progbits
	.sectionflags	@""
	.align	4
.nv.constant0._Z41conv3DTiledCachingConstantMemFilterKernelPfS_iii:
	.zero		924


//--------------------- .nv.constant0._Z34conv3DTiledConstantMemFilterKernelPfS_iii --------------------------
	.section	.nv.constant0._Z34conv3DTiledConstantMemFilterKernelPfS_iii,"a",@progbits
	.sectionflags	@""
	.align	4
.nv.constant0._Z34conv3DTiledConstantMemFilterKernelPfS_iii:
	.zero		924


//--------------------- .nv.constant0._Z29conv3DConstantMemFilterKernelPfS_iii --------------------------
	.section	.nv.constant0._Z29conv3DConstantMemFilterKernelPfS_iii,"a",@progbits
	.sectionflags	@""
	.align	4
.nv.constant0._Z29conv3DConstantMemFilterKernelPfS_iii:
	.zero		924


//--------------------- .nv.constant0._Z17conv3DBasicKernelPfS_S_iiii --------------------------
	.section	.nv.constant0._Z17conv3DBasicKernelPfS_S_iiii,"a",@progbits
	.sectionflags	@""
	.align	4
.nv.constant0._Z17conv3DBasicKernelPfS_S_iiii:
	.zero		936


//--------------------- SYMBOLS --------------------------

	.type		.nv.reservedSmem.offset0,@object
	.size		.nv.reservedSmem.offset0,0x4
	.type		.nv.reservedSmem.cap,@object
	.size		.nv.reservedSmem.cap,0x4
